//
// Generated by NVIDIA NVVM Compiler
//
// Compiler Build ID: CL-36424714
// Cuda compilation tools, release 13.0, V13.0.88
// Based on NVVM 20.0.0
//

.version 9.0
.target sm_100
.address_size 64

	// .globl	_Z34private_to_public_key_batch_kernelPK6BigIntP7ECPointi
.const .align 4 .b8 const_p[32];
.const .align 4 .b8 const_G_jacobian[100];
.const .align 4 .b8 const_n[32];

.visible .entry _Z34private_to_public_key_batch_kernelPK6BigIntP7ECPointi(
	.param .u64 .ptr .align 1 _Z34private_to_public_key_batch_kernelPK6BigIntP7ECPointi_param_0,
	.param .u64 .ptr .align 1 _Z34private_to_public_key_batch_kernelPK6BigIntP7ECPointi_param_1,
	.param .u32 _Z34private_to_public_key_batch_kernelPK6BigIntP7ECPointi_param_2
)
{
	.local .align 4 .b8 	__local_depot0[64];
	.reg .b64 	%SP;
	.reg .b64 	%SPL;
	.reg .pred 	%p<3014>;
	.reg .b16 	%rs<52>;
	.reg .b32 	%r<6483>;
	.reg .b64 	%rd<18563>;

	mov.u64 	%SPL, __local_depot0;
	ld.param.u64 	%rd1417, [_Z34private_to_public_key_batch_kernelPK6BigIntP7ECPointi_param_0];
	ld.param.u32 	%r2351, [_Z34private_to_public_key_batch_kernelPK6BigIntP7ECPointi_param_2];
	add.u64 	%rd1, %SPL, 0;
	add.u64 	%rd2, %SPL, 32;
	mov.u32 	%r2352, %ctaid.x;
	mov.u32 	%r2353, %ntid.x;
	mov.u32 	%r2354, %tid.x;
	mad.lo.s32 	%r1, %r2352, %r2353, %r2354;
	setp.ge.s32 	%p98, %r1, %r2351;
	@%p98 bra 	$L__BB0_1750;
	cvta.to.global.u64 	%rd1421, %rd1417;
	mul.wide.s32 	%rd1422, %r1, 32;
	add.s64 	%rd1423, %rd1421, %rd1422;
	ld.global.u32 	%r2, [%rd1423];
	st.local.u32 	[%rd2], %r2;
	ld.global.u32 	%r2355, [%rd1423+4];
	cvt.u64.u32 	%rd3, %r2355;
	st.local.u32 	[%rd2+4], %r2355;
	ld.global.u32 	%r2356, [%rd1423+8];
	cvt.u64.u32 	%rd4, %r2356;
	st.local.u32 	[%rd2+8], %r2356;
	ld.global.u32 	%r2357, [%rd1423+12];
	cvt.u64.u32 	%rd5, %r2357;
	st.local.u32 	[%rd2+12], %r2357;
	ld.global.u32 	%r2358, [%rd1423+16];
	cvt.u64.u32 	%rd6, %r2358;
	st.local.u32 	[%rd2+16], %r2358;
	ld.global.u32 	%r2359, [%rd1423+20];
	cvt.u64.u32 	%rd7, %r2359;
	st.local.u32 	[%rd2+20], %r2359;
	ld.global.u32 	%r2360, [%rd1423+24];
	cvt.u64.u32 	%rd8, %r2360;
	st.local.u32 	[%rd2+24], %r2360;
	ld.global.u32 	%r3, [%rd1423+28];
	st.local.u32 	[%rd2+28], %r3;
	ld.const.u32 	%r4, [const_n+28];
	setp.le.u32 	%p99, %r3, %r4;
	@%p99 bra 	$L__BB0_3;
	ld.const.u32 	%r5575, [const_n+24];
	bra.uni 	$L__BB0_16;
$L__BB0_3:
	setp.lt.u32 	%p100, %r3, %r4;
	@%p100 bra 	$L__BB0_17;
	cvt.u32.u64 	%r2361, %rd8;
	ld.const.u32 	%r5575, [const_n+24];
	setp.gt.u32 	%p101, %r2361, %r5575;
	@%p101 bra 	$L__BB0_16;
	setp.lt.u32 	%p102, %r2361, %r5575;
	@%p102 bra 	$L__BB0_17;
	cvt.u32.u64 	%r2363, %rd7;
	ld.const.u32 	%r7, [const_n+20];
	setp.gt.u32 	%p103, %r2363, %r7;
	@%p103 bra 	$L__BB0_16;
	setp.lt.u32 	%p104, %r2363, %r7;
	@%p104 bra 	$L__BB0_17;
	cvt.u32.u64 	%r2365, %rd6;
	ld.const.u32 	%r8, [const_n+16];
	setp.gt.u32 	%p105, %r2365, %r8;
	@%p105 bra 	$L__BB0_16;
	setp.lt.u32 	%p106, %r2365, %r8;
	@%p106 bra 	$L__BB0_17;
	cvt.u32.u64 	%r2367, %rd5;
	ld.const.u32 	%r9, [const_n+12];
	setp.gt.u32 	%p107, %r2367, %r9;
	@%p107 bra 	$L__BB0_16;
	setp.lt.u32 	%p108, %r2367, %r9;
	@%p108 bra 	$L__BB0_17;
	cvt.u32.u64 	%r2369, %rd4;
	ld.const.u32 	%r10, [const_n+8];
	setp.gt.u32 	%p109, %r2369, %r10;
	@%p109 bra 	$L__BB0_16;
	setp.lt.u32 	%p110, %r2369, %r10;
	@%p110 bra 	$L__BB0_17;
	cvt.u32.u64 	%r2371, %rd3;
	ld.const.u32 	%r11, [const_n+4];
	setp.gt.u32 	%p111, %r2371, %r11;
	@%p111 bra 	$L__BB0_16;
	setp.lt.u32 	%p112, %r2371, %r11;
	ld.const.u32 	%r2373, [const_n];
	setp.lt.u32 	%p113, %r2, %r2373;
	or.pred  	%p114, %p112, %p113;
	@%p114 bra 	$L__BB0_17;
$L__BB0_16:
	ld.const.u32 	%r2375, [const_n];
	setp.lt.u32 	%p115, %r2, %r2375;
	selp.s64 	%rd1424, -1, 0, %p115;
	sub.s32 	%r2376, %r2, %r2375;
	st.local.u32 	[%rd2], %r2376;
	add.s64 	%rd1425, %rd1424, %rd3;
	ld.const.u32 	%r2377, [const_n+4];
	cvt.u64.u32 	%rd1426, %r2377;
	setp.lt.u64 	%p116, %rd1425, %rd1426;
	selp.s64 	%rd1427, -1, 0, %p116;
	cvt.u32.u64 	%r2378, %rd1425;
	sub.s32 	%r2379, %r2378, %r2377;
	st.local.u32 	[%rd2+4], %r2379;
	add.s64 	%rd1428, %rd1427, %rd4;
	ld.const.u32 	%r2380, [const_n+8];
	cvt.u64.u32 	%rd1429, %r2380;
	setp.lt.u64 	%p117, %rd1428, %rd1429;
	selp.s64 	%rd1430, -1, 0, %p117;
	cvt.u32.u64 	%r2381, %rd1428;
	sub.s32 	%r2382, %r2381, %r2380;
	st.local.u32 	[%rd2+8], %r2382;
	add.s64 	%rd1431, %rd1430, %rd5;
	ld.const.u32 	%r2383, [const_n+12];
	cvt.u64.u32 	%rd1432, %r2383;
	setp.lt.u64 	%p118, %rd1431, %rd1432;
	selp.s64 	%rd1433, -1, 0, %p118;
	cvt.u32.u64 	%r2384, %rd1431;
	sub.s32 	%r2385, %r2384, %r2383;
	st.local.u32 	[%rd2+12], %r2385;
	add.s64 	%rd1434, %rd1433, %rd6;
	ld.const.u32 	%r2386, [const_n+16];
	cvt.u64.u32 	%rd1435, %r2386;
	setp.lt.u64 	%p119, %rd1434, %rd1435;
	selp.s64 	%rd1436, -1, 0, %p119;
	cvt.u32.u64 	%r2387, %rd1434;
	sub.s32 	%r2388, %r2387, %r2386;
	st.local.u32 	[%rd2+16], %r2388;
	add.s64 	%rd1437, %rd1436, %rd7;
	ld.const.u32 	%r2389, [const_n+20];
	cvt.u64.u32 	%rd1438, %r2389;
	setp.lt.u64 	%p120, %rd1437, %rd1438;
	selp.s64 	%rd1439, -1, 0, %p120;
	cvt.u32.u64 	%r2390, %rd1437;
	sub.s32 	%r2391, %r2390, %r2389;
	st.local.u32 	[%rd2+20], %r2391;
	add.s64 	%rd1440, %rd1439, %rd8;
	cvt.u64.u32 	%rd1441, %r5575;
	setp.lt.u64 	%p121, %rd1440, %rd1441;
	selp.s32 	%r2392, -1, 0, %p121;
	cvt.u32.u64 	%r2393, %rd1440;
	sub.s32 	%r2394, %r2393, %r5575;
	st.local.u32 	[%rd2+24], %r2394;
	add.s32 	%r2395, %r3, %r2392;
	sub.s32 	%r2396, %r2395, %r4;
	st.local.u32 	[%rd2+28], %r2396;
$L__BB0_17:
	mov.b32 	%r5576, 255;
$L__BB0_18:
	shr.u32 	%r2398, %r5576, 5;
	and.b32  	%r2399, %r5576, 31;
	mul.wide.u32 	%rd1442, %r2398, 4;
	add.s64 	%rd1443, %rd2, %rd1442;
	ld.local.u32 	%r2400, [%rd1443];
	shr.u32 	%r2401, %r2400, %r2399;
	and.b32  	%r2402, %r2401, 1;
	setp.eq.b32 	%p122, %r2402, 1;
	mov.u32 	%r5577, %r5576;
	@%p122 bra 	$L__BB0_35;
	add.s32 	%r5577, %r5576, -1;
	shr.u32 	%r2403, %r5577, 5;
	and.b32  	%r2404, %r5577, 31;
	mul.wide.u32 	%rd1444, %r2403, 4;
	add.s64 	%rd1445, %rd2, %rd1444;
	ld.local.u32 	%r2405, [%rd1445];
	shr.u32 	%r2406, %r2405, %r2404;
	and.b32  	%r2407, %r2406, 1;
	setp.eq.b32 	%p123, %r2407, 1;
	@%p123 bra 	$L__BB0_35;
	add.s32 	%r5577, %r5576, -2;
	shr.u32 	%r2408, %r5577, 5;
	and.b32  	%r2409, %r5577, 31;
	mul.wide.u32 	%rd1446, %r2408, 4;
	add.s64 	%rd1447, %rd2, %rd1446;
	ld.local.u32 	%r2410, [%rd1447];
	shr.u32 	%r2411, %r2410, %r2409;
	and.b32  	%r2412, %r2411, 1;
	setp.eq.b32 	%p124, %r2412, 1;
	@%p124 bra 	$L__BB0_35;
	add.s32 	%r5577, %r5576, -3;
	shr.u32 	%r2413, %r5577, 5;
	and.b32  	%r2414, %r5577, 31;
	mul.wide.u32 	%rd1448, %r2413, 4;
	add.s64 	%rd1449, %rd2, %rd1448;
	ld.local.u32 	%r2415, [%rd1449];
	shr.u32 	%r2416, %r2415, %r2414;
	and.b32  	%r2417, %r2416, 1;
	setp.eq.b32 	%p125, %r2417, 1;
	@%p125 bra 	$L__BB0_35;
	add.s32 	%r5577, %r5576, -4;
	shr.u32 	%r2418, %r5577, 5;
	and.b32  	%r2419, %r5577, 31;
	mul.wide.u32 	%rd1450, %r2418, 4;
	add.s64 	%rd1451, %rd2, %rd1450;
	ld.local.u32 	%r2420, [%rd1451];
	shr.u32 	%r2421, %r2420, %r2419;
	and.b32  	%r2422, %r2421, 1;
	setp.eq.b32 	%p126, %r2422, 1;
	@%p126 bra 	$L__BB0_35;
	add.s32 	%r5577, %r5576, -5;
	shr.u32 	%r2423, %r5577, 5;
	and.b32  	%r2424, %r5577, 31;
	mul.wide.u32 	%rd1452, %r2423, 4;
	add.s64 	%rd1453, %rd2, %rd1452;
	ld.local.u32 	%r2425, [%rd1453];
	shr.u32 	%r2426, %r2425, %r2424;
	and.b32  	%r2427, %r2426, 1;
	setp.eq.b32 	%p127, %r2427, 1;
	@%p127 bra 	$L__BB0_35;
	add.s32 	%r5577, %r5576, -6;
	shr.u32 	%r2428, %r5577, 5;
	and.b32  	%r2429, %r5577, 31;
	mul.wide.u32 	%rd1454, %r2428, 4;
	add.s64 	%rd1455, %rd2, %rd1454;
	ld.local.u32 	%r2430, [%rd1455];
	shr.u32 	%r2431, %r2430, %r2429;
	and.b32  	%r2432, %r2431, 1;
	setp.eq.b32 	%p128, %r2432, 1;
	@%p128 bra 	$L__BB0_35;
	add.s32 	%r5577, %r5576, -7;
	shr.u32 	%r2433, %r5577, 5;
	and.b32  	%r2434, %r5577, 31;
	mul.wide.u32 	%rd1456, %r2433, 4;
	add.s64 	%rd1457, %rd2, %rd1456;
	ld.local.u32 	%r2435, [%rd1457];
	shr.u32 	%r2436, %r2435, %r2434;
	and.b32  	%r2437, %r2436, 1;
	setp.eq.b32 	%p129, %r2437, 1;
	@%p129 bra 	$L__BB0_35;
	add.s32 	%r5577, %r5576, -8;
	shr.u32 	%r2438, %r5577, 5;
	and.b32  	%r2439, %r5577, 31;
	mul.wide.u32 	%rd1458, %r2438, 4;
	add.s64 	%rd1459, %rd2, %rd1458;
	ld.local.u32 	%r2440, [%rd1459];
	shr.u32 	%r2441, %r2440, %r2439;
	and.b32  	%r2442, %r2441, 1;
	setp.eq.b32 	%p130, %r2442, 1;
	@%p130 bra 	$L__BB0_35;
	add.s32 	%r5577, %r5576, -9;
	shr.u32 	%r2443, %r5577, 5;
	and.b32  	%r2444, %r5577, 31;
	mul.wide.u32 	%rd1460, %r2443, 4;
	add.s64 	%rd1461, %rd2, %rd1460;
	ld.local.u32 	%r2445, [%rd1461];
	shr.u32 	%r2446, %r2445, %r2444;
	and.b32  	%r2447, %r2446, 1;
	setp.eq.b32 	%p131, %r2447, 1;
	@%p131 bra 	$L__BB0_35;
	add.s32 	%r5577, %r5576, -10;
	shr.u32 	%r2448, %r5577, 5;
	and.b32  	%r2449, %r5577, 31;
	mul.wide.u32 	%rd1462, %r2448, 4;
	add.s64 	%rd1463, %rd2, %rd1462;
	ld.local.u32 	%r2450, [%rd1463];
	shr.u32 	%r2451, %r2450, %r2449;
	and.b32  	%r2452, %r2451, 1;
	setp.eq.b32 	%p132, %r2452, 1;
	@%p132 bra 	$L__BB0_35;
	add.s32 	%r5577, %r5576, -11;
	shr.u32 	%r2453, %r5577, 5;
	and.b32  	%r2454, %r5577, 31;
	mul.wide.u32 	%rd1464, %r2453, 4;
	add.s64 	%rd1465, %rd2, %rd1464;
	ld.local.u32 	%r2455, [%rd1465];
	shr.u32 	%r2456, %r2455, %r2454;
	and.b32  	%r2457, %r2456, 1;
	setp.eq.b32 	%p133, %r2457, 1;
	@%p133 bra 	$L__BB0_35;
	add.s32 	%r5577, %r5576, -12;
	shr.u32 	%r2458, %r5577, 5;
	and.b32  	%r2459, %r5577, 31;
	mul.wide.u32 	%rd1466, %r2458, 4;
	add.s64 	%rd1467, %rd2, %rd1466;
	ld.local.u32 	%r2460, [%rd1467];
	shr.u32 	%r2461, %r2460, %r2459;
	and.b32  	%r2462, %r2461, 1;
	setp.eq.b32 	%p134, %r2462, 1;
	@%p134 bra 	$L__BB0_35;
	add.s32 	%r5577, %r5576, -13;
	shr.u32 	%r2463, %r5577, 5;
	and.b32  	%r2464, %r5577, 31;
	mul.wide.u32 	%rd1468, %r2463, 4;
	add.s64 	%rd1469, %rd2, %rd1468;
	ld.local.u32 	%r2465, [%rd1469];
	shr.u32 	%r2466, %r2465, %r2464;
	and.b32  	%r2467, %r2466, 1;
	setp.eq.b32 	%p135, %r2467, 1;
	@%p135 bra 	$L__BB0_35;
	add.s32 	%r5577, %r5576, -14;
	shr.u32 	%r2468, %r5577, 5;
	and.b32  	%r2469, %r5577, 31;
	mul.wide.u32 	%rd1470, %r2468, 4;
	add.s64 	%rd1471, %rd2, %rd1470;
	ld.local.u32 	%r2470, [%rd1471];
	shr.u32 	%r2471, %r2470, %r2469;
	and.b32  	%r2472, %r2471, 1;
	setp.eq.b32 	%p136, %r2472, 1;
	@%p136 bra 	$L__BB0_35;
	add.s32 	%r5577, %r5576, -15;
	shr.u32 	%r2473, %r5577, 5;
	and.b32  	%r2474, %r5577, 31;
	mul.wide.u32 	%rd1472, %r2473, 4;
	add.s64 	%rd1473, %rd2, %rd1472;
	ld.local.u32 	%r2475, [%rd1473];
	shr.u32 	%r2476, %r2475, %r2474;
	and.b32  	%r2477, %r2476, 1;
	setp.eq.b32 	%p137, %r2477, 1;
	@%p137 bra 	$L__BB0_35;
	add.s32 	%r5576, %r5576, -16;
	setp.ne.s32 	%p138, %r5577, 0;
	mov.b32 	%r5577, -1;
	@%p138 bra 	$L__BB0_18;
$L__BB0_35:
	setp.lt.s32 	%p140, %r5577, 0;
	mov.b64 	%rd18505, 0;
	mov.pred 	%p3007, 0;
	mov.u64 	%rd18506, %rd18505;
	mov.u64 	%rd18507, %rd18505;
	mov.u64 	%rd18508, %rd18505;
	mov.u64 	%rd18509, %rd18505;
	mov.u64 	%rd18510, %rd18505;
	mov.u64 	%rd18511, %rd18505;
	mov.u64 	%rd18512, %rd18505;
	mov.u64 	%rd18513, %rd18505;
	mov.u64 	%rd18514, %rd18505;
	mov.u64 	%rd18515, %rd18505;
	mov.u64 	%rd18516, %rd18505;
	mov.u64 	%rd18517, %rd18505;
	mov.u64 	%rd18518, %rd18505;
	mov.u64 	%rd18519, %rd18505;
	mov.u64 	%rd18520, %rd18505;
	@%p140 bra 	$L__BB0_1553;
	ld.const.u32 	%r2481, [const_G_jacobian+64];
	ld.const.u32 	%r2482, [const_G_jacobian+68];
	ld.const.u32 	%r2483, [const_G_jacobian+72];
	ld.const.u32 	%r2484, [const_G_jacobian+76];
	ld.const.u32 	%r2485, [const_G_jacobian+80];
	ld.const.u32 	%r2486, [const_G_jacobian+84];
	ld.const.u32 	%r2487, [const_G_jacobian+88];
	ld.const.u32 	%r2488, [const_G_jacobian+92];
	mul.wide.u32 	%rd1475, %r2481, %r2481;
	cvt.u32.u64 	%r2489, %rd1475;
	shr.u64 	%rd1476, %rd1475, 32;
	mul.wide.u32 	%rd1477, %r2482, %r2481;
	add.s64 	%rd1478, %rd1476, %rd1477;
	shr.u64 	%rd1479, %rd1478, 32;
	mul.wide.u32 	%rd1480, %r2483, %r2481;
	add.s64 	%rd1481, %rd1479, %rd1480;
	shr.u64 	%rd1482, %rd1481, 32;
	mul.wide.u32 	%rd1483, %r2484, %r2481;
	add.s64 	%rd1484, %rd1482, %rd1483;
	shr.u64 	%rd1485, %rd1484, 32;
	mul.wide.u32 	%rd1486, %r2485, %r2481;
	add.s64 	%rd1487, %rd1485, %rd1486;
	shr.u64 	%rd1488, %rd1487, 32;
	mul.wide.u32 	%rd1489, %r2486, %r2481;
	add.s64 	%rd1490, %rd1488, %rd1489;
	shr.u64 	%rd1491, %rd1490, 32;
	mul.wide.u32 	%rd1492, %r2487, %r2481;
	add.s64 	%rd1493, %rd1491, %rd1492;
	shr.u64 	%rd1494, %rd1493, 32;
	mul.wide.u32 	%rd1495, %r2488, %r2481;
	add.s64 	%rd1496, %rd1494, %rd1495;
	shr.u64 	%rd1497, %rd1496, 32;
	and.b64  	%rd1498, %rd1478, 4294967295;
	add.s64 	%rd1499, %rd1477, %rd1498;
	shr.u64 	%rd1500, %rd1499, 32;
	and.b64  	%rd1501, %rd1481, 4294967295;
	mul.wide.u32 	%rd1502, %r2482, %r2482;
	add.s64 	%rd1503, %rd1500, %rd1501;
	add.s64 	%rd1504, %rd1503, %rd1502;
	shr.u64 	%rd1505, %rd1504, 32;
	and.b64  	%rd1506, %rd1484, 4294967295;
	mul.wide.u32 	%rd1507, %r2483, %r2482;
	add.s64 	%rd1508, %rd1505, %rd1506;
	add.s64 	%rd1509, %rd1508, %rd1507;
	shr.u64 	%rd1510, %rd1509, 32;
	and.b64  	%rd1511, %rd1487, 4294967295;
	mul.wide.u32 	%rd1512, %r2484, %r2482;
	add.s64 	%rd1513, %rd1510, %rd1511;
	add.s64 	%rd1514, %rd1513, %rd1512;
	shr.u64 	%rd1515, %rd1514, 32;
	and.b64  	%rd1516, %rd1490, 4294967295;
	mul.wide.u32 	%rd1517, %r2485, %r2482;
	add.s64 	%rd1518, %rd1515, %rd1516;
	add.s64 	%rd1519, %rd1518, %rd1517;
	shr.u64 	%rd1520, %rd1519, 32;
	and.b64  	%rd1521, %rd1493, 4294967295;
	mul.wide.u32 	%rd1522, %r2486, %r2482;
	add.s64 	%rd1523, %rd1520, %rd1521;
	add.s64 	%rd1524, %rd1523, %rd1522;
	shr.u64 	%rd1525, %rd1524, 32;
	and.b64  	%rd1526, %rd1496, 4294967295;
	mul.wide.u32 	%rd1527, %r2487, %r2482;
	add.s64 	%rd1528, %rd1525, %rd1526;
	add.s64 	%rd1529, %rd1528, %rd1527;
	shr.u64 	%rd1530, %rd1529, 32;
	mul.wide.u32 	%rd1531, %r2488, %r2482;
	add.s64 	%rd1532, %rd1530, %rd1497;
	add.s64 	%rd1533, %rd1532, %rd1531;
	shr.u64 	%rd1534, %rd1533, 32;
	and.b64  	%rd1535, %rd1504, 4294967295;
	add.s64 	%rd1536, %rd1480, %rd1535;
	shr.u64 	%rd1537, %rd1536, 32;
	and.b64  	%rd1538, %rd1509, 4294967295;
	add.s64 	%rd1539, %rd1537, %rd1538;
	add.s64 	%rd1540, %rd1539, %rd1507;
	shr.u64 	%rd1541, %rd1540, 32;
	and.b64  	%rd1542, %rd1514, 4294967295;
	mul.wide.u32 	%rd1543, %r2483, %r2483;
	add.s64 	%rd1544, %rd1541, %rd1542;
	add.s64 	%rd1545, %rd1544, %rd1543;
	shr.u64 	%rd1546, %rd1545, 32;
	and.b64  	%rd1547, %rd1519, 4294967295;
	mul.wide.u32 	%rd1548, %r2484, %r2483;
	add.s64 	%rd1549, %rd1546, %rd1547;
	add.s64 	%rd1550, %rd1549, %rd1548;
	shr.u64 	%rd1551, %rd1550, 32;
	and.b64  	%rd1552, %rd1524, 4294967295;
	mul.wide.u32 	%rd1553, %r2485, %r2483;
	add.s64 	%rd1554, %rd1551, %rd1552;
	add.s64 	%rd1555, %rd1554, %rd1553;
	shr.u64 	%rd1556, %rd1555, 32;
	and.b64  	%rd1557, %rd1529, 4294967295;
	mul.wide.u32 	%rd1558, %r2486, %r2483;
	add.s64 	%rd1559, %rd1556, %rd1557;
	add.s64 	%rd1560, %rd1559, %rd1558;
	shr.u64 	%rd1561, %rd1560, 32;
	and.b64  	%rd1562, %rd1533, 4294967295;
	mul.wide.u32 	%rd1563, %r2487, %r2483;
	add.s64 	%rd1564, %rd1561, %rd1562;
	add.s64 	%rd1565, %rd1564, %rd1563;
	shr.u64 	%rd1566, %rd1565, 32;
	mul.wide.u32 	%rd1567, %r2488, %r2483;
	add.s64 	%rd1568, %rd1566, %rd1534;
	add.s64 	%rd1569, %rd1568, %rd1567;
	shr.u64 	%rd1570, %rd1569, 32;
	and.b64  	%rd1571, %rd1540, 4294967295;
	add.s64 	%rd1572, %rd1483, %rd1571;
	shr.u64 	%rd1573, %rd1572, 32;
	and.b64  	%rd1574, %rd1545, 4294967295;
	add.s64 	%rd1575, %rd1573, %rd1574;
	add.s64 	%rd1576, %rd1575, %rd1512;
	shr.u64 	%rd1577, %rd1576, 32;
	and.b64  	%rd1578, %rd1550, 4294967295;
	add.s64 	%rd1579, %rd1577, %rd1578;
	add.s64 	%rd1580, %rd1579, %rd1548;
	shr.u64 	%rd1581, %rd1580, 32;
	and.b64  	%rd1582, %rd1555, 4294967295;
	mul.wide.u32 	%rd1583, %r2484, %r2484;
	add.s64 	%rd1584, %rd1581, %rd1582;
	add.s64 	%rd1585, %rd1584, %rd1583;
	shr.u64 	%rd1586, %rd1585, 32;
	and.b64  	%rd1587, %rd1560, 4294967295;
	mul.wide.u32 	%rd1588, %r2485, %r2484;
	add.s64 	%rd1589, %rd1586, %rd1587;
	add.s64 	%rd1590, %rd1589, %rd1588;
	shr.u64 	%rd1591, %rd1590, 32;
	and.b64  	%rd1592, %rd1565, 4294967295;
	mul.wide.u32 	%rd1593, %r2486, %r2484;
	add.s64 	%rd1594, %rd1591, %rd1592;
	add.s64 	%rd1595, %rd1594, %rd1593;
	shr.u64 	%rd1596, %rd1595, 32;
	and.b64  	%rd1597, %rd1569, 4294967295;
	mul.wide.u32 	%rd1598, %r2487, %r2484;
	add.s64 	%rd1599, %rd1596, %rd1597;
	add.s64 	%rd1600, %rd1599, %rd1598;
	shr.u64 	%rd1601, %rd1600, 32;
	mul.wide.u32 	%rd1602, %r2488, %r2484;
	add.s64 	%rd1603, %rd1601, %rd1570;
	add.s64 	%rd1604, %rd1603, %rd1602;
	shr.u64 	%rd1605, %rd1604, 32;
	and.b64  	%rd1606, %rd1576, 4294967295;
	add.s64 	%rd1607, %rd1486, %rd1606;
	shr.u64 	%rd1608, %rd1607, 32;
	and.b64  	%rd1609, %rd1580, 4294967295;
	add.s64 	%rd1610, %rd1608, %rd1609;
	add.s64 	%rd1611, %rd1610, %rd1517;
	shr.u64 	%rd1612, %rd1611, 32;
	and.b64  	%rd1613, %rd1585, 4294967295;
	add.s64 	%rd1614, %rd1612, %rd1613;
	add.s64 	%rd1615, %rd1614, %rd1553;
	shr.u64 	%rd1616, %rd1615, 32;
	and.b64  	%rd1617, %rd1590, 4294967295;
	add.s64 	%rd1618, %rd1616, %rd1617;
	add.s64 	%rd1619, %rd1618, %rd1588;
	shr.u64 	%rd1620, %rd1619, 32;
	and.b64  	%rd1621, %rd1595, 4294967295;
	mul.wide.u32 	%rd1622, %r2485, %r2485;
	add.s64 	%rd1623, %rd1620, %rd1621;
	add.s64 	%rd1624, %rd1623, %rd1622;
	shr.u64 	%rd1625, %rd1624, 32;
	and.b64  	%rd1626, %rd1600, 4294967295;
	mul.wide.u32 	%rd1627, %r2486, %r2485;
	add.s64 	%rd1628, %rd1625, %rd1626;
	add.s64 	%rd1629, %rd1628, %rd1627;
	shr.u64 	%rd1630, %rd1629, 32;
	and.b64  	%rd1631, %rd1604, 4294967295;
	mul.wide.u32 	%rd1632, %r2487, %r2485;
	add.s64 	%rd1633, %rd1630, %rd1631;
	add.s64 	%rd1634, %rd1633, %rd1632;
	shr.u64 	%rd1635, %rd1634, 32;
	mul.wide.u32 	%rd1636, %r2488, %r2485;
	add.s64 	%rd1637, %rd1635, %rd1605;
	add.s64 	%rd1638, %rd1637, %rd1636;
	shr.u64 	%rd1639, %rd1638, 32;
	and.b64  	%rd1640, %rd1611, 4294967295;
	add.s64 	%rd1641, %rd1489, %rd1640;
	shr.u64 	%rd1642, %rd1641, 32;
	and.b64  	%rd1643, %rd1615, 4294967295;
	add.s64 	%rd1644, %rd1642, %rd1643;
	add.s64 	%rd1645, %rd1644, %rd1522;
	shr.u64 	%rd1646, %rd1645, 32;
	and.b64  	%rd1647, %rd1619, 4294967295;
	add.s64 	%rd1648, %rd1646, %rd1647;
	add.s64 	%rd1649, %rd1648, %rd1558;
	shr.u64 	%rd1650, %rd1649, 32;
	and.b64  	%rd1651, %rd1624, 4294967295;
	add.s64 	%rd1652, %rd1650, %rd1651;
	add.s64 	%rd1653, %rd1652, %rd1593;
	shr.u64 	%rd1654, %rd1653, 32;
	and.b64  	%rd1655, %rd1629, 4294967295;
	add.s64 	%rd1656, %rd1654, %rd1655;
	add.s64 	%rd1657, %rd1656, %rd1627;
	shr.u64 	%rd1658, %rd1657, 32;
	and.b64  	%rd1659, %rd1634, 4294967295;
	mul.wide.u32 	%rd1660, %r2486, %r2486;
	add.s64 	%rd1661, %rd1658, %rd1659;
	add.s64 	%rd1662, %rd1661, %rd1660;
	shr.u64 	%rd1663, %rd1662, 32;
	and.b64  	%rd1664, %rd1638, 4294967295;
	mul.wide.u32 	%rd1665, %r2487, %r2486;
	add.s64 	%rd1666, %rd1663, %rd1664;
	add.s64 	%rd1667, %rd1666, %rd1665;
	shr.u64 	%rd1668, %rd1667, 32;
	mul.wide.u32 	%rd1669, %r2488, %r2486;
	add.s64 	%rd1670, %rd1668, %rd1639;
	add.s64 	%rd1671, %rd1670, %rd1669;
	shr.u64 	%rd1672, %rd1671, 32;
	and.b64  	%rd1673, %rd1645, 4294967295;
	add.s64 	%rd1674, %rd1492, %rd1673;
	shr.u64 	%rd1675, %rd1674, 32;
	and.b64  	%rd1676, %rd1649, 4294967295;
	add.s64 	%rd1677, %rd1675, %rd1676;
	add.s64 	%rd1678, %rd1677, %rd1527;
	shr.u64 	%rd1679, %rd1678, 32;
	and.b64  	%rd1680, %rd1653, 4294967295;
	add.s64 	%rd1681, %rd1679, %rd1680;
	add.s64 	%rd1682, %rd1681, %rd1563;
	shr.u64 	%rd1683, %rd1682, 32;
	and.b64  	%rd1684, %rd1657, 4294967295;
	add.s64 	%rd1685, %rd1683, %rd1684;
	add.s64 	%rd1686, %rd1685, %rd1598;
	shr.u64 	%rd1687, %rd1686, 32;
	and.b64  	%rd1688, %rd1662, 4294967295;
	add.s64 	%rd1689, %rd1687, %rd1688;
	add.s64 	%rd1690, %rd1689, %rd1632;
	shr.u64 	%rd1691, %rd1690, 32;
	and.b64  	%rd1692, %rd1667, 4294967295;
	add.s64 	%rd1693, %rd1691, %rd1692;
	add.s64 	%rd1694, %rd1693, %rd1665;
	shr.u64 	%rd1695, %rd1694, 32;
	and.b64  	%rd1696, %rd1671, 4294967295;
	mul.wide.u32 	%rd1697, %r2487, %r2487;
	add.s64 	%rd1698, %rd1695, %rd1696;
	add.s64 	%rd1699, %rd1698, %rd1697;
	shr.u64 	%rd1700, %rd1699, 32;
	mul.wide.u32 	%rd1701, %r2488, %r2487;
	add.s64 	%rd1702, %rd1700, %rd1672;
	add.s64 	%rd1703, %rd1702, %rd1701;
	shr.u64 	%rd1704, %rd1703, 32;
	and.b64  	%rd1705, %rd1678, 4294967295;
	add.s64 	%rd1706, %rd1495, %rd1705;
	shr.u64 	%rd1707, %rd1706, 32;
	and.b64  	%rd1708, %rd1682, 4294967295;
	add.s64 	%rd1709, %rd1707, %rd1708;
	add.s64 	%rd1710, %rd1709, %rd1531;
	shr.u64 	%rd1711, %rd1710, 32;
	and.b64  	%rd1712, %rd1686, 4294967295;
	add.s64 	%rd1713, %rd1711, %rd1712;
	add.s64 	%rd1714, %rd1713, %rd1567;
	shr.u64 	%rd1715, %rd1714, 32;
	and.b64  	%rd1716, %rd1690, 4294967295;
	add.s64 	%rd1717, %rd1715, %rd1716;
	add.s64 	%rd1718, %rd1717, %rd1602;
	shr.u64 	%rd1719, %rd1718, 32;
	and.b64  	%rd1720, %rd1694, 4294967295;
	add.s64 	%rd1721, %rd1719, %rd1720;
	add.s64 	%rd1722, %rd1721, %rd1636;
	shr.u64 	%rd1723, %rd1722, 32;
	and.b64  	%rd1724, %rd1699, 4294967295;
	add.s64 	%rd1725, %rd1723, %rd1724;
	add.s64 	%rd1726, %rd1725, %rd1669;
	shr.u64 	%rd1727, %rd1726, 32;
	and.b64  	%rd1728, %rd1703, 4294967295;
	add.s64 	%rd1729, %rd1727, %rd1728;
	add.s64 	%rd1730, %rd1729, %rd1701;
	shr.u64 	%rd1731, %rd1730, 32;
	mul.wide.u32 	%rd1732, %r2488, %r2488;
	add.s64 	%rd1733, %rd1731, %rd1704;
	add.s64 	%rd1734, %rd1733, %rd1732;
	shr.u64 	%rd1735, %rd1734, 32;
	{ .reg .b32 tmp; mov.b64 {tmp, %r2490}, %rd1734; }
	and.b64  	%rd1736, %rd1710, 4294967295;
	mul.lo.s64 	%rd1737, %rd1736, 977;
	cvt.u32.u64 	%r2491, %rd1737;
	shr.u64 	%rd1738, %rd1737, 32;
	and.b64  	%rd1739, %rd1714, 4294967295;
	mad.lo.s64 	%rd1740, %rd1739, 977, %rd1738;
	shr.u64 	%rd1741, %rd1740, 32;
	and.b64  	%rd1742, %rd1718, 4294967295;
	mad.lo.s64 	%rd1743, %rd1742, 977, %rd1741;
	shr.u64 	%rd1744, %rd1743, 32;
	and.b64  	%rd1745, %rd1722, 4294967295;
	mad.lo.s64 	%rd1746, %rd1745, 977, %rd1744;
	shr.u64 	%rd1747, %rd1746, 32;
	and.b64  	%rd1748, %rd1726, 4294967295;
	mad.lo.s64 	%rd1749, %rd1748, 977, %rd1747;
	shr.u64 	%rd1750, %rd1749, 32;
	and.b64  	%rd1751, %rd1730, 4294967295;
	mad.lo.s64 	%rd1752, %rd1751, 977, %rd1750;
	shr.u64 	%rd1753, %rd1752, 32;
	and.b64  	%rd1754, %rd1734, 4294967295;
	mad.lo.s64 	%rd1755, %rd1754, 977, %rd1753;
	shr.u64 	%rd1756, %rd1755, 32;
	mad.lo.s64 	%rd1757, %rd1735, 977, %rd1756;
	{ .reg .b32 tmp; mov.b64 {tmp, %r2492}, %rd1757; }
	add.s32 	%r31, %r2489, %r2491;
	setp.lt.u32 	%p141, %r31, %r2489;
	selp.u64 	%rd1758, 1, 0, %p141;
	and.b64  	%rd1759, %rd1499, 4294967295;
	and.b64  	%rd1760, %rd1740, 4294967295;
	add.s64 	%rd1761, %rd1759, %rd1758;
	add.s64 	%rd1762, %rd1761, %rd1760;
	shr.u64 	%rd1763, %rd1762, 32;
	and.b64  	%rd1764, %rd1536, 4294967295;
	and.b64  	%rd1765, %rd1743, 4294967295;
	add.s64 	%rd1766, %rd1763, %rd1764;
	add.s64 	%rd1767, %rd1766, %rd1765;
	shr.u64 	%rd1768, %rd1767, 32;
	and.b64  	%rd1769, %rd1572, 4294967295;
	and.b64  	%rd1770, %rd1746, 4294967295;
	add.s64 	%rd1771, %rd1768, %rd1769;
	add.s64 	%rd1772, %rd1771, %rd1770;
	shr.u64 	%rd1773, %rd1772, 32;
	and.b64  	%rd1774, %rd1607, 4294967295;
	and.b64  	%rd1775, %rd1749, 4294967295;
	add.s64 	%rd1776, %rd1773, %rd1774;
	add.s64 	%rd1777, %rd1776, %rd1775;
	shr.u64 	%rd1778, %rd1777, 32;
	and.b64  	%rd1779, %rd1641, 4294967295;
	and.b64  	%rd1780, %rd1752, 4294967295;
	add.s64 	%rd1781, %rd1778, %rd1779;
	add.s64 	%rd1782, %rd1781, %rd1780;
	shr.u64 	%rd1783, %rd1782, 32;
	and.b64  	%rd1784, %rd1674, 4294967295;
	and.b64  	%rd1785, %rd1755, 4294967295;
	add.s64 	%rd1786, %rd1783, %rd1784;
	add.s64 	%rd1787, %rd1786, %rd1785;
	shr.u64 	%rd1788, %rd1787, 32;
	and.b64  	%rd1789, %rd1706, 4294967295;
	and.b64  	%rd1790, %rd1757, 4294967295;
	add.s64 	%rd1791, %rd1788, %rd1789;
	add.s64 	%rd1792, %rd1791, %rd1790;
	{ .reg .b32 tmp; mov.b64 {tmp, %r2493}, %rd1792; }
	add.s32 	%r2494, %r2493, %r2492;
	and.b64  	%rd1793, %rd1762, 4294967295;
	add.s64 	%rd9, %rd1793, %rd1736;
	shr.u64 	%rd1794, %rd9, 32;
	and.b64  	%rd1795, %rd1767, 4294967295;
	add.s64 	%rd1796, %rd1794, %rd1795;
	add.s64 	%rd10, %rd1796, %rd1739;
	shr.u64 	%rd1797, %rd10, 32;
	and.b64  	%rd1798, %rd1772, 4294967295;
	add.s64 	%rd1799, %rd1797, %rd1798;
	add.s64 	%rd11, %rd1799, %rd1742;
	shr.u64 	%rd1800, %rd11, 32;
	and.b64  	%rd1801, %rd1777, 4294967295;
	add.s64 	%rd1802, %rd1800, %rd1801;
	add.s64 	%rd12, %rd1802, %rd1745;
	shr.u64 	%rd1803, %rd12, 32;
	and.b64  	%rd1804, %rd1782, 4294967295;
	add.s64 	%rd1805, %rd1803, %rd1804;
	add.s64 	%rd13, %rd1805, %rd1748;
	shr.u64 	%rd1806, %rd13, 32;
	and.b64  	%rd1807, %rd1787, 4294967295;
	add.s64 	%rd1808, %rd1806, %rd1807;
	add.s64 	%rd14, %rd1808, %rd1751;
	shr.u64 	%rd1809, %rd14, 32;
	and.b64  	%rd1810, %rd1792, 4294967295;
	add.s64 	%rd1811, %rd1809, %rd1810;
	add.s64 	%rd15, %rd1811, %rd1754;
	{ .reg .b32 tmp; mov.b64 {tmp, %r2495}, %rd15; }
	add.s32 	%r2496, %r2494, %r2495;
	add.s32 	%r32, %r2496, %r2490;
	cvt.u64.u32 	%rd1812, %r32;
	mul.wide.u32 	%rd1813, %r32, 977;
	cvt.u32.u64 	%r2497, %rd1813;
	shr.u64 	%rd1814, %rd1813, 32;
	add.s64 	%rd1815, %rd1814, %rd1812;
	shr.u64 	%rd1816, %rd1815, 32;
	add.s32 	%r33, %r31, %r2497;
	setp.lt.u32 	%p142, %r33, %r31;
	selp.u64 	%rd1817, 1, 0, %p142;
	and.b64  	%rd1818, %rd9, 4294967295;
	and.b64  	%rd1819, %rd1815, 4294967295;
	add.s64 	%rd1820, %rd1818, %rd1817;
	add.s64 	%rd16, %rd1820, %rd1819;
	shr.u64 	%rd1821, %rd16, 32;
	and.b64  	%rd1822, %rd10, 4294967295;
	add.s64 	%rd1823, %rd1821, %rd1822;
	add.s64 	%rd1824, %rd1823, %rd1816;
	shr.u64 	%rd1825, %rd1824, 32;
	and.b64  	%rd1826, %rd11, 4294967295;
	add.s64 	%rd1827, %rd1825, %rd1826;
	shr.u64 	%rd1828, %rd1827, 32;
	and.b64  	%rd1829, %rd12, 4294967295;
	add.s64 	%rd1830, %rd1828, %rd1829;
	shr.u64 	%rd1831, %rd1830, 32;
	and.b64  	%rd1832, %rd13, 4294967295;
	add.s64 	%rd1833, %rd1831, %rd1832;
	shr.u64 	%rd1834, %rd1833, 32;
	and.b64  	%rd1835, %rd14, 4294967295;
	add.s64 	%rd1836, %rd1834, %rd1835;
	shr.u64 	%rd1837, %rd1836, 32;
	and.b64  	%rd1838, %rd15, 4294967295;
	add.s64 	%rd1839, %rd1837, %rd1838;
	setp.gt.u64 	%p1, %rd1839, 4294967295;
	mov.b16 	%rs50, 1;
$L__BB0_37:
	mov.u32 	%r58, %r5577;
	and.b16  	%rs8, %rs50, 255;
	setp.ne.s16 	%p144, %rs8, 0;
	mov.b16 	%rs49, 1;
	mov.pred 	%p2977, 0;
	mov.u32 	%r5805, %r6324;
	mov.u32 	%r5806, %r6325;
	mov.u32 	%r5807, %r6326;
	mov.u32 	%r5808, %r6327;
	mov.u32 	%r5809, %r6328;
	mov.u32 	%r5810, %r6329;
	mov.u32 	%r5811, %r6330;
	mov.u32 	%r5812, %r6331;
	mov.u32 	%r5813, %r6332;
	mov.u32 	%r5814, %r6333;
	mov.u32 	%r5815, %r6334;
	mov.u32 	%r5816, %r6335;
	mov.u32 	%r5817, %r6336;
	mov.u32 	%r5818, %r6337;
	mov.u32 	%r5819, %r6338;
	mov.u32 	%r5820, %r6339;
	mov.u32 	%r5821, %r6340;
	mov.u32 	%r5822, %r6341;
	mov.u32 	%r5823, %r6342;
	mov.u32 	%r5824, %r6343;
	mov.u32 	%r5825, %r6344;
	mov.u32 	%r5826, %r6345;
	mov.u32 	%r5827, %r6346;
	mov.u32 	%r5828, %r6347;
	@%p144 bra 	$L__BB0_471;
	or.b32  	%r2499, %r6339, %r6338;
	or.b32  	%r2500, %r2499, %r6337;
	or.b32  	%r2501, %r2500, %r6336;
	or.b32  	%r2502, %r2501, %r6335;
	or.b32  	%r2503, %r2502, %r6334;
	or.b32  	%r2504, %r2503, %r6333;
	or.b32  	%r2505, %r2504, %r6332;
	setp.eq.s32 	%p146, %r2505, 0;
	mov.b32 	%r5813, 0;
	mov.u32 	%r5805, %r6324;
	mov.u32 	%r5806, %r6325;
	mov.u32 	%r5807, %r6326;
	mov.u32 	%r5808, %r6327;
	mov.u32 	%r5809, %r6328;
	mov.u32 	%r5810, %r6329;
	mov.u32 	%r5811, %r6330;
	mov.u32 	%r5812, %r6331;
	mov.u32 	%r5814, %r5813;
	mov.u32 	%r5815, %r5813;
	mov.u32 	%r5816, %r5813;
	mov.u32 	%r5817, %r5813;
	mov.u32 	%r5818, %r5813;
	mov.u32 	%r5819, %r5813;
	mov.u32 	%r5820, %r5813;
	mov.u32 	%r5821, %r6340;
	mov.u32 	%r5822, %r6341;
	mov.u32 	%r5823, %r6342;
	mov.u32 	%r5824, %r6343;
	mov.u32 	%r5825, %r6344;
	mov.u32 	%r5826, %r6345;
	mov.u32 	%r5827, %r6346;
	mov.u32 	%r5828, %r6347;
	@%p146 bra 	$L__BB0_471;
	mul.wide.u32 	%rd1840, %r6339, %r6339;
	cvt.u32.u64 	%r2506, %rd1840;
	shr.u64 	%rd1841, %rd1840, 32;
	mul.wide.u32 	%rd1842, %r6338, %r6339;
	add.s64 	%rd1843, %rd1841, %rd1842;
	shr.u64 	%rd1844, %rd1843, 32;
	mul.wide.u32 	%rd1845, %r6337, %r6339;
	add.s64 	%rd1846, %rd1844, %rd1845;
	shr.u64 	%rd1847, %rd1846, 32;
	mul.wide.u32 	%rd1848, %r6336, %r6339;
	add.s64 	%rd1849, %rd1847, %rd1848;
	shr.u64 	%rd1850, %rd1849, 32;
	mul.wide.u32 	%rd1851, %r6335, %r6339;
	add.s64 	%rd1852, %rd1850, %rd1851;
	shr.u64 	%rd1853, %rd1852, 32;
	mul.wide.u32 	%rd1854, %r6334, %r6339;
	add.s64 	%rd1855, %rd1853, %rd1854;
	shr.u64 	%rd1856, %rd1855, 32;
	mul.wide.u32 	%rd1857, %r6333, %r6339;
	add.s64 	%rd1858, %rd1856, %rd1857;
	shr.u64 	%rd1859, %rd1858, 32;
	mul.wide.u32 	%rd1860, %r6332, %r6339;
	add.s64 	%rd1861, %rd1859, %rd1860;
	shr.u64 	%rd1862, %rd1861, 32;
	and.b64  	%rd1863, %rd1843, 4294967295;
	add.s64 	%rd1864, %rd1842, %rd1863;
	shr.u64 	%rd1865, %rd1864, 32;
	and.b64  	%rd1866, %rd1846, 4294967295;
	mul.wide.u32 	%rd1867, %r6338, %r6338;
	add.s64 	%rd1868, %rd1865, %rd1866;
	add.s64 	%rd1869, %rd1868, %rd1867;
	shr.u64 	%rd1870, %rd1869, 32;
	and.b64  	%rd1871, %rd1849, 4294967295;
	mul.wide.u32 	%rd1872, %r6337, %r6338;
	add.s64 	%rd1873, %rd1870, %rd1871;
	add.s64 	%rd1874, %rd1873, %rd1872;
	shr.u64 	%rd1875, %rd1874, 32;
	and.b64  	%rd1876, %rd1852, 4294967295;
	mul.wide.u32 	%rd1877, %r6336, %r6338;
	add.s64 	%rd1878, %rd1875, %rd1876;
	add.s64 	%rd1879, %rd1878, %rd1877;
	shr.u64 	%rd1880, %rd1879, 32;
	and.b64  	%rd1881, %rd1855, 4294967295;
	mul.wide.u32 	%rd1882, %r6335, %r6338;
	add.s64 	%rd1883, %rd1880, %rd1881;
	add.s64 	%rd1884, %rd1883, %rd1882;
	shr.u64 	%rd1885, %rd1884, 32;
	and.b64  	%rd1886, %rd1858, 4294967295;
	mul.wide.u32 	%rd1887, %r6334, %r6338;
	add.s64 	%rd1888, %rd1885, %rd1886;
	add.s64 	%rd1889, %rd1888, %rd1887;
	shr.u64 	%rd1890, %rd1889, 32;
	and.b64  	%rd1891, %rd1861, 4294967295;
	mul.wide.u32 	%rd1892, %r6333, %r6338;
	add.s64 	%rd1893, %rd1890, %rd1891;
	add.s64 	%rd1894, %rd1893, %rd1892;
	shr.u64 	%rd1895, %rd1894, 32;
	mul.wide.u32 	%rd1896, %r6332, %r6338;
	add.s64 	%rd1897, %rd1895, %rd1862;
	add.s64 	%rd1898, %rd1897, %rd1896;
	shr.u64 	%rd1899, %rd1898, 32;
	and.b64  	%rd1900, %rd1869, 4294967295;
	add.s64 	%rd1901, %rd1845, %rd1900;
	shr.u64 	%rd1902, %rd1901, 32;
	and.b64  	%rd1903, %rd1874, 4294967295;
	add.s64 	%rd1904, %rd1902, %rd1903;
	add.s64 	%rd1905, %rd1904, %rd1872;
	shr.u64 	%rd1906, %rd1905, 32;
	and.b64  	%rd1907, %rd1879, 4294967295;
	mul.wide.u32 	%rd1908, %r6337, %r6337;
	add.s64 	%rd1909, %rd1906, %rd1907;
	add.s64 	%rd1910, %rd1909, %rd1908;
	shr.u64 	%rd1911, %rd1910, 32;
	and.b64  	%rd1912, %rd1884, 4294967295;
	mul.wide.u32 	%rd1913, %r6336, %r6337;
	add.s64 	%rd1914, %rd1911, %rd1912;
	add.s64 	%rd1915, %rd1914, %rd1913;
	shr.u64 	%rd1916, %rd1915, 32;
	and.b64  	%rd1917, %rd1889, 4294967295;
	mul.wide.u32 	%rd1918, %r6335, %r6337;
	add.s64 	%rd1919, %rd1916, %rd1917;
	add.s64 	%rd1920, %rd1919, %rd1918;
	shr.u64 	%rd1921, %rd1920, 32;
	and.b64  	%rd1922, %rd1894, 4294967295;
	mul.wide.u32 	%rd1923, %r6334, %r6337;
	add.s64 	%rd1924, %rd1921, %rd1922;
	add.s64 	%rd1925, %rd1924, %rd1923;
	shr.u64 	%rd1926, %rd1925, 32;
	and.b64  	%rd1927, %rd1898, 4294967295;
	mul.wide.u32 	%rd1928, %r6333, %r6337;
	add.s64 	%rd1929, %rd1926, %rd1927;
	add.s64 	%rd1930, %rd1929, %rd1928;
	shr.u64 	%rd1931, %rd1930, 32;
	mul.wide.u32 	%rd1932, %r6332, %r6337;
	add.s64 	%rd1933, %rd1931, %rd1899;
	add.s64 	%rd1934, %rd1933, %rd1932;
	shr.u64 	%rd1935, %rd1934, 32;
	and.b64  	%rd1936, %rd1905, 4294967295;
	add.s64 	%rd1937, %rd1848, %rd1936;
	shr.u64 	%rd1938, %rd1937, 32;
	and.b64  	%rd1939, %rd1910, 4294967295;
	add.s64 	%rd1940, %rd1938, %rd1939;
	add.s64 	%rd1941, %rd1940, %rd1877;
	shr.u64 	%rd1942, %rd1941, 32;
	and.b64  	%rd1943, %rd1915, 4294967295;
	add.s64 	%rd1944, %rd1942, %rd1943;
	add.s64 	%rd1945, %rd1944, %rd1913;
	shr.u64 	%rd1946, %rd1945, 32;
	and.b64  	%rd1947, %rd1920, 4294967295;
	mul.wide.u32 	%rd1948, %r6336, %r6336;
	add.s64 	%rd1949, %rd1946, %rd1947;
	add.s64 	%rd1950, %rd1949, %rd1948;
	shr.u64 	%rd1951, %rd1950, 32;
	and.b64  	%rd1952, %rd1925, 4294967295;
	mul.wide.u32 	%rd1953, %r6335, %r6336;
	add.s64 	%rd1954, %rd1951, %rd1952;
	add.s64 	%rd1955, %rd1954, %rd1953;
	shr.u64 	%rd1956, %rd1955, 32;
	and.b64  	%rd1957, %rd1930, 4294967295;
	mul.wide.u32 	%rd1958, %r6334, %r6336;
	add.s64 	%rd1959, %rd1956, %rd1957;
	add.s64 	%rd1960, %rd1959, %rd1958;
	shr.u64 	%rd1961, %rd1960, 32;
	and.b64  	%rd1962, %rd1934, 4294967295;
	mul.wide.u32 	%rd1963, %r6333, %r6336;
	add.s64 	%rd1964, %rd1961, %rd1962;
	add.s64 	%rd1965, %rd1964, %rd1963;
	shr.u64 	%rd1966, %rd1965, 32;
	mul.wide.u32 	%rd1967, %r6332, %r6336;
	add.s64 	%rd1968, %rd1966, %rd1935;
	add.s64 	%rd1969, %rd1968, %rd1967;
	shr.u64 	%rd1970, %rd1969, 32;
	and.b64  	%rd1971, %rd1941, 4294967295;
	add.s64 	%rd1972, %rd1851, %rd1971;
	shr.u64 	%rd1973, %rd1972, 32;
	and.b64  	%rd1974, %rd1945, 4294967295;
	add.s64 	%rd1975, %rd1973, %rd1974;
	add.s64 	%rd1976, %rd1975, %rd1882;
	shr.u64 	%rd1977, %rd1976, 32;
	and.b64  	%rd1978, %rd1950, 4294967295;
	add.s64 	%rd1979, %rd1977, %rd1978;
	add.s64 	%rd1980, %rd1979, %rd1918;
	shr.u64 	%rd1981, %rd1980, 32;
	and.b64  	%rd1982, %rd1955, 4294967295;
	add.s64 	%rd1983, %rd1981, %rd1982;
	add.s64 	%rd1984, %rd1983, %rd1953;
	shr.u64 	%rd1985, %rd1984, 32;
	and.b64  	%rd1986, %rd1960, 4294967295;
	mul.wide.u32 	%rd1987, %r6335, %r6335;
	add.s64 	%rd1988, %rd1985, %rd1986;
	add.s64 	%rd1989, %rd1988, %rd1987;
	shr.u64 	%rd1990, %rd1989, 32;
	and.b64  	%rd1991, %rd1965, 4294967295;
	mul.wide.u32 	%rd1992, %r6334, %r6335;
	add.s64 	%rd1993, %rd1990, %rd1991;
	add.s64 	%rd1994, %rd1993, %rd1992;
	shr.u64 	%rd1995, %rd1994, 32;
	and.b64  	%rd1996, %rd1969, 4294967295;
	mul.wide.u32 	%rd1997, %r6333, %r6335;
	add.s64 	%rd1998, %rd1995, %rd1996;
	add.s64 	%rd1999, %rd1998, %rd1997;
	shr.u64 	%rd2000, %rd1999, 32;
	mul.wide.u32 	%rd2001, %r6332, %r6335;
	add.s64 	%rd2002, %rd2000, %rd1970;
	add.s64 	%rd2003, %rd2002, %rd2001;
	shr.u64 	%rd2004, %rd2003, 32;
	and.b64  	%rd2005, %rd1976, 4294967295;
	add.s64 	%rd2006, %rd1854, %rd2005;
	shr.u64 	%rd2007, %rd2006, 32;
	and.b64  	%rd2008, %rd1980, 4294967295;
	add.s64 	%rd2009, %rd2007, %rd2008;
	add.s64 	%rd2010, %rd2009, %rd1887;
	shr.u64 	%rd2011, %rd2010, 32;
	and.b64  	%rd2012, %rd1984, 4294967295;
	add.s64 	%rd2013, %rd2011, %rd2012;
	add.s64 	%rd2014, %rd2013, %rd1923;
	shr.u64 	%rd2015, %rd2014, 32;
	and.b64  	%rd2016, %rd1989, 4294967295;
	add.s64 	%rd2017, %rd2015, %rd2016;
	add.s64 	%rd2018, %rd2017, %rd1958;
	shr.u64 	%rd2019, %rd2018, 32;
	and.b64  	%rd2020, %rd1994, 4294967295;
	add.s64 	%rd2021, %rd2019, %rd2020;
	add.s64 	%rd2022, %rd2021, %rd1992;
	shr.u64 	%rd2023, %rd2022, 32;
	and.b64  	%rd2024, %rd1999, 4294967295;
	mul.wide.u32 	%rd2025, %r6334, %r6334;
	add.s64 	%rd2026, %rd2023, %rd2024;
	add.s64 	%rd2027, %rd2026, %rd2025;
	shr.u64 	%rd2028, %rd2027, 32;
	and.b64  	%rd2029, %rd2003, 4294967295;
	mul.wide.u32 	%rd2030, %r6333, %r6334;
	add.s64 	%rd2031, %rd2028, %rd2029;
	add.s64 	%rd2032, %rd2031, %rd2030;
	shr.u64 	%rd2033, %rd2032, 32;
	mul.wide.u32 	%rd2034, %r6332, %r6334;
	add.s64 	%rd2035, %rd2033, %rd2004;
	add.s64 	%rd2036, %rd2035, %rd2034;
	shr.u64 	%rd2037, %rd2036, 32;
	and.b64  	%rd2038, %rd2010, 4294967295;
	add.s64 	%rd2039, %rd1857, %rd2038;
	shr.u64 	%rd2040, %rd2039, 32;
	and.b64  	%rd2041, %rd2014, 4294967295;
	add.s64 	%rd2042, %rd2040, %rd2041;
	add.s64 	%rd2043, %rd2042, %rd1892;
	shr.u64 	%rd2044, %rd2043, 32;
	and.b64  	%rd2045, %rd2018, 4294967295;
	add.s64 	%rd2046, %rd2044, %rd2045;
	add.s64 	%rd2047, %rd2046, %rd1928;
	shr.u64 	%rd2048, %rd2047, 32;
	and.b64  	%rd2049, %rd2022, 4294967295;
	add.s64 	%rd2050, %rd2048, %rd2049;
	add.s64 	%rd2051, %rd2050, %rd1963;
	shr.u64 	%rd2052, %rd2051, 32;
	and.b64  	%rd2053, %rd2027, 4294967295;
	add.s64 	%rd2054, %rd2052, %rd2053;
	add.s64 	%rd2055, %rd2054, %rd1997;
	shr.u64 	%rd2056, %rd2055, 32;
	and.b64  	%rd2057, %rd2032, 4294967295;
	add.s64 	%rd2058, %rd2056, %rd2057;
	add.s64 	%rd2059, %rd2058, %rd2030;
	shr.u64 	%rd2060, %rd2059, 32;
	and.b64  	%rd2061, %rd2036, 4294967295;
	mul.wide.u32 	%rd2062, %r6333, %r6333;
	add.s64 	%rd2063, %rd2060, %rd2061;
	add.s64 	%rd2064, %rd2063, %rd2062;
	shr.u64 	%rd2065, %rd2064, 32;
	mul.wide.u32 	%rd2066, %r6332, %r6333;
	add.s64 	%rd2067, %rd2065, %rd2037;
	add.s64 	%rd2068, %rd2067, %rd2066;
	shr.u64 	%rd2069, %rd2068, 32;
	and.b64  	%rd2070, %rd2043, 4294967295;
	add.s64 	%rd2071, %rd1860, %rd2070;
	shr.u64 	%rd2072, %rd2071, 32;
	and.b64  	%rd2073, %rd2047, 4294967295;
	add.s64 	%rd2074, %rd2072, %rd2073;
	add.s64 	%rd2075, %rd2074, %rd1896;
	shr.u64 	%rd2076, %rd2075, 32;
	and.b64  	%rd2077, %rd2051, 4294967295;
	add.s64 	%rd2078, %rd2076, %rd2077;
	add.s64 	%rd2079, %rd2078, %rd1932;
	shr.u64 	%rd2080, %rd2079, 32;
	and.b64  	%rd2081, %rd2055, 4294967295;
	add.s64 	%rd2082, %rd2080, %rd2081;
	add.s64 	%rd2083, %rd2082, %rd1967;
	shr.u64 	%rd2084, %rd2083, 32;
	and.b64  	%rd2085, %rd2059, 4294967295;
	add.s64 	%rd2086, %rd2084, %rd2085;
	add.s64 	%rd2087, %rd2086, %rd2001;
	shr.u64 	%rd2088, %rd2087, 32;
	and.b64  	%rd2089, %rd2064, 4294967295;
	add.s64 	%rd2090, %rd2088, %rd2089;
	add.s64 	%rd2091, %rd2090, %rd2034;
	shr.u64 	%rd2092, %rd2091, 32;
	and.b64  	%rd2093, %rd2068, 4294967295;
	add.s64 	%rd2094, %rd2092, %rd2093;
	add.s64 	%rd2095, %rd2094, %rd2066;
	shr.u64 	%rd2096, %rd2095, 32;
	mul.wide.u32 	%rd2097, %r6332, %r6332;
	add.s64 	%rd2098, %rd2096, %rd2069;
	add.s64 	%rd2099, %rd2098, %rd2097;
	shr.u64 	%rd2100, %rd2099, 32;
	{ .reg .b32 tmp; mov.b64 {tmp, %r2507}, %rd2099; }
	and.b64  	%rd2101, %rd2075, 4294967295;
	mul.lo.s64 	%rd2102, %rd2101, 977;
	cvt.u32.u64 	%r2508, %rd2102;
	shr.u64 	%rd2103, %rd2102, 32;
	and.b64  	%rd2104, %rd2079, 4294967295;
	mad.lo.s64 	%rd2105, %rd2104, 977, %rd2103;
	shr.u64 	%rd2106, %rd2105, 32;
	and.b64  	%rd2107, %rd2083, 4294967295;
	mad.lo.s64 	%rd2108, %rd2107, 977, %rd2106;
	shr.u64 	%rd2109, %rd2108, 32;
	and.b64  	%rd2110, %rd2087, 4294967295;
	mad.lo.s64 	%rd2111, %rd2110, 977, %rd2109;
	shr.u64 	%rd2112, %rd2111, 32;
	and.b64  	%rd2113, %rd2091, 4294967295;
	mad.lo.s64 	%rd2114, %rd2113, 977, %rd2112;
	shr.u64 	%rd2115, %rd2114, 32;
	and.b64  	%rd2116, %rd2095, 4294967295;
	mad.lo.s64 	%rd2117, %rd2116, 977, %rd2115;
	shr.u64 	%rd2118, %rd2117, 32;
	and.b64  	%rd2119, %rd2099, 4294967295;
	mad.lo.s64 	%rd2120, %rd2119, 977, %rd2118;
	shr.u64 	%rd2121, %rd2120, 32;
	mad.lo.s64 	%rd2122, %rd2100, 977, %rd2121;
	{ .reg .b32 tmp; mov.b64 {tmp, %r2509}, %rd2122; }
	add.s32 	%r5619, %r2506, %r2508;
	setp.lt.u32 	%p148, %r5619, %r2506;
	selp.u64 	%rd2123, 1, 0, %p148;
	and.b64  	%rd2124, %rd1864, 4294967295;
	and.b64  	%rd2125, %rd2105, 4294967295;
	add.s64 	%rd2126, %rd2124, %rd2123;
	add.s64 	%rd2127, %rd2126, %rd2125;
	shr.u64 	%rd2128, %rd2127, 32;
	and.b64  	%rd2129, %rd1901, 4294967295;
	and.b64  	%rd2130, %rd2108, 4294967295;
	add.s64 	%rd2131, %rd2128, %rd2129;
	add.s64 	%rd2132, %rd2131, %rd2130;
	shr.u64 	%rd2133, %rd2132, 32;
	and.b64  	%rd2134, %rd1937, 4294967295;
	and.b64  	%rd2135, %rd2111, 4294967295;
	add.s64 	%rd2136, %rd2133, %rd2134;
	add.s64 	%rd2137, %rd2136, %rd2135;
	shr.u64 	%rd2138, %rd2137, 32;
	and.b64  	%rd2139, %rd1972, 4294967295;
	and.b64  	%rd2140, %rd2114, 4294967295;
	add.s64 	%rd2141, %rd2138, %rd2139;
	add.s64 	%rd2142, %rd2141, %rd2140;
	shr.u64 	%rd2143, %rd2142, 32;
	and.b64  	%rd2144, %rd2006, 4294967295;
	and.b64  	%rd2145, %rd2117, 4294967295;
	add.s64 	%rd2146, %rd2143, %rd2144;
	add.s64 	%rd2147, %rd2146, %rd2145;
	shr.u64 	%rd2148, %rd2147, 32;
	and.b64  	%rd2149, %rd2039, 4294967295;
	and.b64  	%rd2150, %rd2120, 4294967295;
	add.s64 	%rd2151, %rd2148, %rd2149;
	add.s64 	%rd2152, %rd2151, %rd2150;
	shr.u64 	%rd2153, %rd2152, 32;
	and.b64  	%rd2154, %rd2071, 4294967295;
	and.b64  	%rd2155, %rd2122, 4294967295;
	add.s64 	%rd2156, %rd2153, %rd2154;
	add.s64 	%rd2157, %rd2156, %rd2155;
	{ .reg .b32 tmp; mov.b64 {tmp, %r2510}, %rd2157; }
	add.s32 	%r2511, %r2510, %r2509;
	and.b64  	%rd2158, %rd2127, 4294967295;
	add.s64 	%rd18152, %rd2158, %rd2101;
	shr.u64 	%rd2159, %rd18152, 32;
	and.b64  	%rd2160, %rd2132, 4294967295;
	add.s64 	%rd2161, %rd2159, %rd2160;
	add.s64 	%rd18151, %rd2161, %rd2104;
	shr.u64 	%rd2162, %rd18151, 32;
	and.b64  	%rd2163, %rd2137, 4294967295;
	add.s64 	%rd2164, %rd2162, %rd2163;
	add.s64 	%rd18150, %rd2164, %rd2107;
	shr.u64 	%rd2165, %rd18150, 32;
	and.b64  	%rd2166, %rd2142, 4294967295;
	add.s64 	%rd2167, %rd2165, %rd2166;
	add.s64 	%rd18149, %rd2167, %rd2110;
	shr.u64 	%rd2168, %rd18149, 32;
	and.b64  	%rd2169, %rd2147, 4294967295;
	add.s64 	%rd2170, %rd2168, %rd2169;
	add.s64 	%rd18148, %rd2170, %rd2113;
	shr.u64 	%rd2171, %rd18148, 32;
	and.b64  	%rd2172, %rd2152, 4294967295;
	add.s64 	%rd2173, %rd2171, %rd2172;
	add.s64 	%rd18147, %rd2173, %rd2116;
	shr.u64 	%rd2174, %rd18147, 32;
	and.b64  	%rd2175, %rd2157, 4294967295;
	add.s64 	%rd2176, %rd2174, %rd2175;
	add.s64 	%rd18146, %rd2176, %rd2119;
	{ .reg .b32 tmp; mov.b64 {tmp, %r2512}, %rd18146; }
	add.s32 	%r2513, %r2511, %r2512;
	add.s32 	%r60, %r2513, %r2507;
	setp.eq.s32 	%p149, %r60, 0;
	mov.pred 	%p2965, 0;
	@%p149 bra 	$L__BB0_41;
	cvt.u64.u32 	%rd2177, %r60;
	mul.wide.u32 	%rd2178, %r60, 977;
	cvt.u32.u64 	%r2514, %rd2178;
	shr.u64 	%rd2179, %rd2178, 32;
	add.s64 	%rd2180, %rd2179, %rd2177;
	shr.u64 	%rd2181, %rd2180, 32;
	add.s32 	%r61, %r5619, %r2514;
	setp.lt.u32 	%p150, %r61, %r5619;
	selp.u64 	%rd2182, 1, 0, %p150;
	and.b64  	%rd2183, %rd18152, 4294967295;
	and.b64  	%rd2184, %rd2180, 4294967295;
	add.s64 	%rd2185, %rd2183, %rd2182;
	add.s64 	%rd18152, %rd2185, %rd2184;
	shr.u64 	%rd2186, %rd18152, 32;
	and.b64  	%rd2187, %rd18151, 4294967295;
	add.s64 	%rd2188, %rd2186, %rd2187;
	add.s64 	%rd18151, %rd2188, %rd2181;
	shr.u64 	%rd2189, %rd18151, 32;
	and.b64  	%rd2190, %rd18150, 4294967295;
	add.s64 	%rd18150, %rd2189, %rd2190;
	shr.u64 	%rd2191, %rd18150, 32;
	and.b64  	%rd2192, %rd18149, 4294967295;
	add.s64 	%rd18149, %rd2191, %rd2192;
	shr.u64 	%rd2193, %rd18149, 32;
	and.b64  	%rd2194, %rd18148, 4294967295;
	add.s64 	%rd18148, %rd2193, %rd2194;
	shr.u64 	%rd2195, %rd18148, 32;
	and.b64  	%rd2196, %rd18147, 4294967295;
	add.s64 	%rd18147, %rd2195, %rd2196;
	shr.u64 	%rd2197, %rd18147, 32;
	and.b64  	%rd2198, %rd18146, 4294967295;
	add.s64 	%rd18146, %rd2197, %rd2198;
	setp.gt.u64 	%p2965, %rd18146, 4294967295;
	mov.u32 	%r5619, %r61;
$L__BB0_41:
	ld.const.u32 	%rd38, [const_p+8];
	ld.const.u32 	%rd39, [const_p+24];
	ld.const.u32 	%rd40, [const_p+20];
	ld.const.u32 	%rd41, [const_p+12];
	ld.const.u32 	%rd42, [const_p+16];
	ld.const.u32 	%rd43, [const_p+4];
	ld.const.u32 	%r63, [const_p];
	cvt.u32.u64 	%r5618, %rd18152;
	cvt.u32.u64 	%r5617, %rd18151;
	cvt.u32.u64 	%r5616, %rd18150;
	cvt.u32.u64 	%r5615, %rd18149;
	cvt.u32.u64 	%r5614, %rd18148;
	cvt.u32.u64 	%r5613, %rd18147;
	cvt.u32.u64 	%r5612, %rd18146;
	ld.const.u32 	%r2515, [const_p+28];
	setp.lt.u32 	%p151, %r2515, %r5612;
	or.pred  	%p152, %p2965, %p151;
	@%p152 bra 	$L__BB0_55;
	setp.gt.u32 	%p153, %r2515, %r5612;
	@%p153 bra 	$L__BB0_56;
	cvt.u32.u64 	%r2516, %rd39;
	setp.lt.u32 	%p154, %r2516, %r5613;
	@%p154 bra 	$L__BB0_55;
	cvt.u32.u64 	%r2517, %rd39;
	setp.gt.u32 	%p155, %r2517, %r5613;
	@%p155 bra 	$L__BB0_56;
	cvt.u32.u64 	%r2518, %rd40;
	setp.lt.u32 	%p156, %r2518, %r5614;
	@%p156 bra 	$L__BB0_55;
	cvt.u32.u64 	%r2519, %rd40;
	setp.gt.u32 	%p157, %r2519, %r5614;
	@%p157 bra 	$L__BB0_56;
	cvt.u32.u64 	%r2520, %rd42;
	setp.lt.u32 	%p158, %r2520, %r5615;
	@%p158 bra 	$L__BB0_55;
	cvt.u32.u64 	%r2521, %rd42;
	setp.gt.u32 	%p159, %r2521, %r5615;
	@%p159 bra 	$L__BB0_56;
	cvt.u32.u64 	%r2522, %rd41;
	setp.lt.u32 	%p160, %r2522, %r5616;
	@%p160 bra 	$L__BB0_55;
	cvt.u32.u64 	%r2523, %rd41;
	setp.gt.u32 	%p161, %r2523, %r5616;
	@%p161 bra 	$L__BB0_56;
	cvt.u32.u64 	%r2524, %rd38;
	setp.lt.u32 	%p162, %r2524, %r5617;
	@%p162 bra 	$L__BB0_55;
	cvt.u32.u64 	%r2525, %rd38;
	setp.gt.u32 	%p163, %r2525, %r5617;
	@%p163 bra 	$L__BB0_56;
	cvt.u32.u64 	%r2526, %rd43;
	setp.lt.u32 	%p164, %r2526, %r5618;
	@%p164 bra 	$L__BB0_55;
	cvt.u32.u64 	%r2527, %rd43;
	setp.gt.u32 	%p165, %r2527, %r5618;
	setp.lt.u32 	%p166, %r5619, %r63;
	or.pred  	%p167, %p165, %p166;
	@%p167 bra 	$L__BB0_56;
$L__BB0_55:
	cvt.u32.u64 	%r2528, %rd41;
	cvt.u32.u64 	%r2529, %rd38;
	cvt.u32.u64 	%r2530, %rd43;
	cvt.u32.u64 	%r2531, %rd40;
	cvt.u32.u64 	%r2532, %rd42;
	cvt.u32.u64 	%r2533, %rd39;
	setp.lt.u32 	%p168, %r5619, %r63;
	selp.s64 	%rd2200, -1, 0, %p168;
	sub.s32 	%r5619, %r5619, %r63;
	and.b64  	%rd2201, %rd18152, 4294967295;
	add.s64 	%rd2202, %rd2201, %rd2200;
	setp.lt.u64 	%p169, %rd2202, %rd43;
	selp.s64 	%rd2203, -1, 0, %p169;
	cvt.u32.u64 	%r2534, %rd2202;
	sub.s32 	%r5618, %r2534, %r2530;
	and.b64  	%rd2204, %rd18151, 4294967295;
	add.s64 	%rd2205, %rd2204, %rd2203;
	setp.lt.u64 	%p170, %rd2205, %rd38;
	selp.s64 	%rd2206, -1, 0, %p170;
	cvt.u32.u64 	%r2535, %rd2205;
	sub.s32 	%r5617, %r2535, %r2529;
	and.b64  	%rd2207, %rd18150, 4294967295;
	add.s64 	%rd2208, %rd2207, %rd2206;
	setp.lt.u64 	%p171, %rd2208, %rd41;
	selp.s64 	%rd2209, -1, 0, %p171;
	cvt.u32.u64 	%r2536, %rd2208;
	sub.s32 	%r5616, %r2536, %r2528;
	and.b64  	%rd2210, %rd18149, 4294967295;
	add.s64 	%rd2211, %rd2210, %rd2209;
	setp.lt.u64 	%p172, %rd2211, %rd42;
	selp.s64 	%rd2212, -1, 0, %p172;
	cvt.u32.u64 	%r2537, %rd2211;
	sub.s32 	%r5615, %r2537, %r2532;
	and.b64  	%rd2213, %rd18148, 4294967295;
	add.s64 	%rd2214, %rd2213, %rd2212;
	setp.lt.u64 	%p173, %rd2214, %rd40;
	selp.s64 	%rd2215, -1, 0, %p173;
	cvt.u32.u64 	%r2538, %rd2214;
	sub.s32 	%r5614, %r2538, %r2531;
	and.b64  	%rd2216, %rd18147, 4294967295;
	add.s64 	%rd2217, %rd2216, %rd2215;
	setp.lt.u64 	%p174, %rd2217, %rd39;
	selp.s32 	%r2539, -1, 0, %p174;
	cvt.u32.u64 	%r2540, %rd2217;
	sub.s32 	%r5613, %r2540, %r2533;
	add.s32 	%r2541, %r5612, %r2539;
	sub.s32 	%r5612, %r2541, %r2515;
$L__BB0_56:
	setp.gt.u32 	%p175, %r5612, %r2515;
	@%p175 bra 	$L__BB0_69;
	bra.uni 	$L__BB0_70;
$L__BB0_57:
	cvt.u32.u64 	%r2542, %rd39;
	setp.gt.u32 	%p177, %r5613, %r2542;
	@%p177 bra 	$L__BB0_69;
	setp.lt.u32 	%p178, %r5613, %r2542;
	@%p178 bra 	$L__BB0_71;
	cvt.u32.u64 	%r2544, %rd40;
	setp.gt.u32 	%p179, %r5614, %r2544;
	@%p179 bra 	$L__BB0_69;
	setp.lt.u32 	%p180, %r5614, %r2544;
	@%p180 bra 	$L__BB0_71;
	cvt.u32.u64 	%r2546, %rd42;
	setp.gt.u32 	%p181, %r5615, %r2546;
	@%p181 bra 	$L__BB0_69;
	setp.lt.u32 	%p182, %r5615, %r2546;
	@%p182 bra 	$L__BB0_71;
	cvt.u32.u64 	%r2548, %rd41;
	setp.gt.u32 	%p183, %r5616, %r2548;
	@%p183 bra 	$L__BB0_69;
	setp.lt.u32 	%p184, %r5616, %r2548;
	@%p184 bra 	$L__BB0_71;
	cvt.u32.u64 	%r2550, %rd38;
	setp.gt.u32 	%p185, %r5617, %r2550;
	@%p185 bra 	$L__BB0_69;
	setp.lt.u32 	%p186, %r5617, %r2550;
	@%p186 bra 	$L__BB0_71;
	cvt.u32.u64 	%r2552, %rd43;
	setp.gt.u32 	%p187, %r5618, %r2552;
	@%p187 bra 	$L__BB0_69;
	setp.lt.u32 	%p188, %r5618, %r2552;
	setp.lt.u32 	%p189, %r5619, %r63;
	or.pred  	%p190, %p188, %p189;
	@%p190 bra 	$L__BB0_71;
$L__BB0_69:
	cvt.u32.u64 	%r2554, %rd39;
	cvt.u32.u64 	%r2555, %rd41;
	cvt.u32.u64 	%r2556, %rd38;
	cvt.u32.u64 	%r2557, %rd43;
	cvt.u32.u64 	%r2558, %rd40;
	cvt.u32.u64 	%r2559, %rd42;
	setp.lt.u32 	%p191, %r5619, %r63;
	selp.s64 	%rd2218, -1, 0, %p191;
	sub.s32 	%r5619, %r5619, %r63;
	cvt.u64.u32 	%rd2219, %r5618;
	add.s64 	%rd2220, %rd2218, %rd2219;
	setp.lt.u64 	%p192, %rd2220, %rd43;
	selp.s64 	%rd2221, -1, 0, %p192;
	cvt.u32.u64 	%r2560, %rd2220;
	sub.s32 	%r5618, %r2560, %r2557;
	cvt.u64.u32 	%rd2222, %r5617;
	add.s64 	%rd2223, %rd2221, %rd2222;
	setp.lt.u64 	%p193, %rd2223, %rd38;
	selp.s64 	%rd2224, -1, 0, %p193;
	cvt.u32.u64 	%r2561, %rd2223;
	sub.s32 	%r5617, %r2561, %r2556;
	cvt.u64.u32 	%rd2225, %r5616;
	add.s64 	%rd2226, %rd2224, %rd2225;
	setp.lt.u64 	%p194, %rd2226, %rd41;
	selp.s64 	%rd2227, -1, 0, %p194;
	cvt.u32.u64 	%r2562, %rd2226;
	sub.s32 	%r5616, %r2562, %r2555;
	cvt.u64.u32 	%rd2228, %r5615;
	add.s64 	%rd2229, %rd2227, %rd2228;
	setp.lt.u64 	%p195, %rd2229, %rd42;
	selp.s64 	%rd2230, -1, 0, %p195;
	cvt.u32.u64 	%r2563, %rd2229;
	sub.s32 	%r5615, %r2563, %r2559;
	cvt.u64.u32 	%rd2231, %r5614;
	add.s64 	%rd2232, %rd2230, %rd2231;
	setp.lt.u64 	%p196, %rd2232, %rd40;
	selp.s64 	%rd2233, -1, 0, %p196;
	cvt.u32.u64 	%r2564, %rd2232;
	sub.s32 	%r5614, %r2564, %r2558;
	cvt.u64.u32 	%rd2234, %r5613;
	add.s64 	%rd2235, %rd2233, %rd2234;
	setp.lt.u64 	%p197, %rd2235, %rd39;
	selp.s32 	%r2565, -1, 0, %p197;
	cvt.u32.u64 	%r2566, %rd2235;
	sub.s32 	%r5613, %r2566, %r2554;
	add.s32 	%r2567, %r5612, %r2565;
	sub.s32 	%r5612, %r2567, %r2515;
	bra.uni 	$L__BB0_71;
$L__BB0_70:
	setp.lt.u32 	%p176, %r5612, %r2515;
	@%p176 bra 	$L__BB0_71;
	bra.uni 	$L__BB0_57;
$L__BB0_71:
	mul.wide.u32 	%rd2236, %r5619, %r6347;
	cvt.u32.u64 	%r2568, %rd2236;
	shr.u64 	%rd2237, %rd2236, 32;
	mul.wide.u32 	%rd2238, %r5618, %r6347;
	add.s64 	%rd2239, %rd2237, %rd2238;
	shr.u64 	%rd2240, %rd2239, 32;
	mul.wide.u32 	%rd2241, %r5617, %r6347;
	add.s64 	%rd2242, %rd2240, %rd2241;
	shr.u64 	%rd2243, %rd2242, 32;
	mul.wide.u32 	%rd2244, %r5616, %r6347;
	add.s64 	%rd2245, %rd2243, %rd2244;
	shr.u64 	%rd2246, %rd2245, 32;
	mul.wide.u32 	%rd2247, %r5615, %r6347;
	add.s64 	%rd2248, %rd2246, %rd2247;
	shr.u64 	%rd2249, %rd2248, 32;
	mul.wide.u32 	%rd2250, %r5614, %r6347;
	add.s64 	%rd2251, %rd2249, %rd2250;
	shr.u64 	%rd2252, %rd2251, 32;
	mul.wide.u32 	%rd2253, %r5613, %r6347;
	add.s64 	%rd2254, %rd2252, %rd2253;
	shr.u64 	%rd2255, %rd2254, 32;
	mul.wide.u32 	%rd2256, %r5612, %r6347;
	add.s64 	%rd2257, %rd2255, %rd2256;
	shr.u64 	%rd2258, %rd2257, 32;
	and.b64  	%rd2259, %rd2239, 4294967295;
	mul.wide.u32 	%rd2260, %r5619, %r6346;
	add.s64 	%rd2261, %rd2260, %rd2259;
	shr.u64 	%rd2262, %rd2261, 32;
	and.b64  	%rd2263, %rd2242, 4294967295;
	mul.wide.u32 	%rd2264, %r5618, %r6346;
	add.s64 	%rd2265, %rd2262, %rd2263;
	add.s64 	%rd2266, %rd2265, %rd2264;
	shr.u64 	%rd2267, %rd2266, 32;
	and.b64  	%rd2268, %rd2245, 4294967295;
	mul.wide.u32 	%rd2269, %r5617, %r6346;
	add.s64 	%rd2270, %rd2267, %rd2268;
	add.s64 	%rd2271, %rd2270, %rd2269;
	shr.u64 	%rd2272, %rd2271, 32;
	and.b64  	%rd2273, %rd2248, 4294967295;
	mul.wide.u32 	%rd2274, %r5616, %r6346;
	add.s64 	%rd2275, %rd2272, %rd2273;
	add.s64 	%rd2276, %rd2275, %rd2274;
	shr.u64 	%rd2277, %rd2276, 32;
	and.b64  	%rd2278, %rd2251, 4294967295;
	mul.wide.u32 	%rd2279, %r5615, %r6346;
	add.s64 	%rd2280, %rd2277, %rd2278;
	add.s64 	%rd2281, %rd2280, %rd2279;
	shr.u64 	%rd2282, %rd2281, 32;
	and.b64  	%rd2283, %rd2254, 4294967295;
	mul.wide.u32 	%rd2284, %r5614, %r6346;
	add.s64 	%rd2285, %rd2282, %rd2283;
	add.s64 	%rd2286, %rd2285, %rd2284;
	shr.u64 	%rd2287, %rd2286, 32;
	and.b64  	%rd2288, %rd2257, 4294967295;
	mul.wide.u32 	%rd2289, %r5613, %r6346;
	add.s64 	%rd2290, %rd2287, %rd2288;
	add.s64 	%rd2291, %rd2290, %rd2289;
	shr.u64 	%rd2292, %rd2291, 32;
	mul.wide.u32 	%rd2293, %r5612, %r6346;
	add.s64 	%rd2294, %rd2292, %rd2258;
	add.s64 	%rd2295, %rd2294, %rd2293;
	shr.u64 	%rd2296, %rd2295, 32;
	and.b64  	%rd2297, %rd2266, 4294967295;
	mul.wide.u32 	%rd2298, %r5619, %r6345;
	add.s64 	%rd2299, %rd2298, %rd2297;
	shr.u64 	%rd2300, %rd2299, 32;
	and.b64  	%rd2301, %rd2271, 4294967295;
	mul.wide.u32 	%rd2302, %r5618, %r6345;
	add.s64 	%rd2303, %rd2300, %rd2301;
	add.s64 	%rd2304, %rd2303, %rd2302;
	shr.u64 	%rd2305, %rd2304, 32;
	and.b64  	%rd2306, %rd2276, 4294967295;
	mul.wide.u32 	%rd2307, %r5617, %r6345;
	add.s64 	%rd2308, %rd2305, %rd2306;
	add.s64 	%rd2309, %rd2308, %rd2307;
	shr.u64 	%rd2310, %rd2309, 32;
	and.b64  	%rd2311, %rd2281, 4294967295;
	mul.wide.u32 	%rd2312, %r5616, %r6345;
	add.s64 	%rd2313, %rd2310, %rd2311;
	add.s64 	%rd2314, %rd2313, %rd2312;
	shr.u64 	%rd2315, %rd2314, 32;
	and.b64  	%rd2316, %rd2286, 4294967295;
	mul.wide.u32 	%rd2317, %r5615, %r6345;
	add.s64 	%rd2318, %rd2315, %rd2316;
	add.s64 	%rd2319, %rd2318, %rd2317;
	shr.u64 	%rd2320, %rd2319, 32;
	and.b64  	%rd2321, %rd2291, 4294967295;
	mul.wide.u32 	%rd2322, %r5614, %r6345;
	add.s64 	%rd2323, %rd2320, %rd2321;
	add.s64 	%rd2324, %rd2323, %rd2322;
	shr.u64 	%rd2325, %rd2324, 32;
	and.b64  	%rd2326, %rd2295, 4294967295;
	mul.wide.u32 	%rd2327, %r5613, %r6345;
	add.s64 	%rd2328, %rd2325, %rd2326;
	add.s64 	%rd2329, %rd2328, %rd2327;
	shr.u64 	%rd2330, %rd2329, 32;
	mul.wide.u32 	%rd2331, %r5612, %r6345;
	add.s64 	%rd2332, %rd2330, %rd2296;
	add.s64 	%rd2333, %rd2332, %rd2331;
	shr.u64 	%rd2334, %rd2333, 32;
	and.b64  	%rd2335, %rd2304, 4294967295;
	mul.wide.u32 	%rd2336, %r5619, %r6344;
	add.s64 	%rd2337, %rd2336, %rd2335;
	shr.u64 	%rd2338, %rd2337, 32;
	and.b64  	%rd2339, %rd2309, 4294967295;
	mul.wide.u32 	%rd2340, %r5618, %r6344;
	add.s64 	%rd2341, %rd2338, %rd2339;
	add.s64 	%rd2342, %rd2341, %rd2340;
	shr.u64 	%rd2343, %rd2342, 32;
	and.b64  	%rd2344, %rd2314, 4294967295;
	mul.wide.u32 	%rd2345, %r5617, %r6344;
	add.s64 	%rd2346, %rd2343, %rd2344;
	add.s64 	%rd2347, %rd2346, %rd2345;
	shr.u64 	%rd2348, %rd2347, 32;
	and.b64  	%rd2349, %rd2319, 4294967295;
	mul.wide.u32 	%rd2350, %r5616, %r6344;
	add.s64 	%rd2351, %rd2348, %rd2349;
	add.s64 	%rd2352, %rd2351, %rd2350;
	shr.u64 	%rd2353, %rd2352, 32;
	and.b64  	%rd2354, %rd2324, 4294967295;
	mul.wide.u32 	%rd2355, %r5615, %r6344;
	add.s64 	%rd2356, %rd2353, %rd2354;
	add.s64 	%rd2357, %rd2356, %rd2355;
	shr.u64 	%rd2358, %rd2357, 32;
	and.b64  	%rd2359, %rd2329, 4294967295;
	mul.wide.u32 	%rd2360, %r5614, %r6344;
	add.s64 	%rd2361, %rd2358, %rd2359;
	add.s64 	%rd2362, %rd2361, %rd2360;
	shr.u64 	%rd2363, %rd2362, 32;
	and.b64  	%rd2364, %rd2333, 4294967295;
	mul.wide.u32 	%rd2365, %r5613, %r6344;
	add.s64 	%rd2366, %rd2363, %rd2364;
	add.s64 	%rd2367, %rd2366, %rd2365;
	shr.u64 	%rd2368, %rd2367, 32;
	mul.wide.u32 	%rd2369, %r5612, %r6344;
	add.s64 	%rd2370, %rd2368, %rd2334;
	add.s64 	%rd2371, %rd2370, %rd2369;
	shr.u64 	%rd2372, %rd2371, 32;
	and.b64  	%rd2373, %rd2342, 4294967295;
	mul.wide.u32 	%rd2374, %r5619, %r6343;
	add.s64 	%rd2375, %rd2374, %rd2373;
	shr.u64 	%rd2376, %rd2375, 32;
	and.b64  	%rd2377, %rd2347, 4294967295;
	mul.wide.u32 	%rd2378, %r5618, %r6343;
	add.s64 	%rd2379, %rd2376, %rd2377;
	add.s64 	%rd2380, %rd2379, %rd2378;
	shr.u64 	%rd2381, %rd2380, 32;
	and.b64  	%rd2382, %rd2352, 4294967295;
	mul.wide.u32 	%rd2383, %r5617, %r6343;
	add.s64 	%rd2384, %rd2381, %rd2382;
	add.s64 	%rd2385, %rd2384, %rd2383;
	shr.u64 	%rd2386, %rd2385, 32;
	and.b64  	%rd2387, %rd2357, 4294967295;
	mul.wide.u32 	%rd2388, %r5616, %r6343;
	add.s64 	%rd2389, %rd2386, %rd2387;
	add.s64 	%rd2390, %rd2389, %rd2388;
	shr.u64 	%rd2391, %rd2390, 32;
	and.b64  	%rd2392, %rd2362, 4294967295;
	mul.wide.u32 	%rd2393, %r5615, %r6343;
	add.s64 	%rd2394, %rd2391, %rd2392;
	add.s64 	%rd2395, %rd2394, %rd2393;
	shr.u64 	%rd2396, %rd2395, 32;
	and.b64  	%rd2397, %rd2367, 4294967295;
	mul.wide.u32 	%rd2398, %r5614, %r6343;
	add.s64 	%rd2399, %rd2396, %rd2397;
	add.s64 	%rd2400, %rd2399, %rd2398;
	shr.u64 	%rd2401, %rd2400, 32;
	and.b64  	%rd2402, %rd2371, 4294967295;
	mul.wide.u32 	%rd2403, %r5613, %r6343;
	add.s64 	%rd2404, %rd2401, %rd2402;
	add.s64 	%rd2405, %rd2404, %rd2403;
	shr.u64 	%rd2406, %rd2405, 32;
	mul.wide.u32 	%rd2407, %r5612, %r6343;
	add.s64 	%rd2408, %rd2406, %rd2372;
	add.s64 	%rd2409, %rd2408, %rd2407;
	shr.u64 	%rd2410, %rd2409, 32;
	and.b64  	%rd2411, %rd2380, 4294967295;
	mul.wide.u32 	%rd2412, %r5619, %r6342;
	add.s64 	%rd2413, %rd2412, %rd2411;
	shr.u64 	%rd2414, %rd2413, 32;
	and.b64  	%rd2415, %rd2385, 4294967295;
	mul.wide.u32 	%rd2416, %r5618, %r6342;
	add.s64 	%rd2417, %rd2414, %rd2415;
	add.s64 	%rd2418, %rd2417, %rd2416;
	shr.u64 	%rd2419, %rd2418, 32;
	and.b64  	%rd2420, %rd2390, 4294967295;
	mul.wide.u32 	%rd2421, %r5617, %r6342;
	add.s64 	%rd2422, %rd2419, %rd2420;
	add.s64 	%rd2423, %rd2422, %rd2421;
	shr.u64 	%rd2424, %rd2423, 32;
	and.b64  	%rd2425, %rd2395, 4294967295;
	mul.wide.u32 	%rd2426, %r5616, %r6342;
	add.s64 	%rd2427, %rd2424, %rd2425;
	add.s64 	%rd2428, %rd2427, %rd2426;
	shr.u64 	%rd2429, %rd2428, 32;
	and.b64  	%rd2430, %rd2400, 4294967295;
	mul.wide.u32 	%rd2431, %r5615, %r6342;
	add.s64 	%rd2432, %rd2429, %rd2430;
	add.s64 	%rd2433, %rd2432, %rd2431;
	shr.u64 	%rd2434, %rd2433, 32;
	and.b64  	%rd2435, %rd2405, 4294967295;
	mul.wide.u32 	%rd2436, %r5614, %r6342;
	add.s64 	%rd2437, %rd2434, %rd2435;
	add.s64 	%rd2438, %rd2437, %rd2436;
	shr.u64 	%rd2439, %rd2438, 32;
	and.b64  	%rd2440, %rd2409, 4294967295;
	mul.wide.u32 	%rd2441, %r5613, %r6342;
	add.s64 	%rd2442, %rd2439, %rd2440;
	add.s64 	%rd2443, %rd2442, %rd2441;
	shr.u64 	%rd2444, %rd2443, 32;
	mul.wide.u32 	%rd2445, %r5612, %r6342;
	add.s64 	%rd2446, %rd2444, %rd2410;
	add.s64 	%rd2447, %rd2446, %rd2445;
	shr.u64 	%rd2448, %rd2447, 32;
	and.b64  	%rd2449, %rd2418, 4294967295;
	mul.wide.u32 	%rd2450, %r5619, %r6341;
	add.s64 	%rd2451, %rd2450, %rd2449;
	shr.u64 	%rd2452, %rd2451, 32;
	and.b64  	%rd2453, %rd2423, 4294967295;
	mul.wide.u32 	%rd2454, %r5618, %r6341;
	add.s64 	%rd2455, %rd2452, %rd2453;
	add.s64 	%rd2456, %rd2455, %rd2454;
	shr.u64 	%rd2457, %rd2456, 32;
	and.b64  	%rd2458, %rd2428, 4294967295;
	mul.wide.u32 	%rd2459, %r5617, %r6341;
	add.s64 	%rd2460, %rd2457, %rd2458;
	add.s64 	%rd2461, %rd2460, %rd2459;
	shr.u64 	%rd2462, %rd2461, 32;
	and.b64  	%rd2463, %rd2433, 4294967295;
	mul.wide.u32 	%rd2464, %r5616, %r6341;
	add.s64 	%rd2465, %rd2462, %rd2463;
	add.s64 	%rd2466, %rd2465, %rd2464;
	shr.u64 	%rd2467, %rd2466, 32;
	and.b64  	%rd2468, %rd2438, 4294967295;
	mul.wide.u32 	%rd2469, %r5615, %r6341;
	add.s64 	%rd2470, %rd2467, %rd2468;
	add.s64 	%rd2471, %rd2470, %rd2469;
	shr.u64 	%rd2472, %rd2471, 32;
	and.b64  	%rd2473, %rd2443, 4294967295;
	mul.wide.u32 	%rd2474, %r5614, %r6341;
	add.s64 	%rd2475, %rd2472, %rd2473;
	add.s64 	%rd2476, %rd2475, %rd2474;
	shr.u64 	%rd2477, %rd2476, 32;
	and.b64  	%rd2478, %rd2447, 4294967295;
	mul.wide.u32 	%rd2479, %r5613, %r6341;
	add.s64 	%rd2480, %rd2477, %rd2478;
	add.s64 	%rd2481, %rd2480, %rd2479;
	shr.u64 	%rd2482, %rd2481, 32;
	mul.wide.u32 	%rd2483, %r5612, %r6341;
	add.s64 	%rd2484, %rd2482, %rd2448;
	add.s64 	%rd2485, %rd2484, %rd2483;
	shr.u64 	%rd2486, %rd2485, 32;
	and.b64  	%rd2487, %rd2456, 4294967295;
	mul.wide.u32 	%rd2488, %r5619, %r6340;
	add.s64 	%rd2489, %rd2488, %rd2487;
	shr.u64 	%rd2490, %rd2489, 32;
	and.b64  	%rd2491, %rd2461, 4294967295;
	mul.wide.u32 	%rd2492, %r5618, %r6340;
	add.s64 	%rd2493, %rd2490, %rd2491;
	add.s64 	%rd2494, %rd2493, %rd2492;
	shr.u64 	%rd2495, %rd2494, 32;
	and.b64  	%rd2496, %rd2466, 4294967295;
	mul.wide.u32 	%rd2497, %r5617, %r6340;
	add.s64 	%rd2498, %rd2495, %rd2496;
	add.s64 	%rd2499, %rd2498, %rd2497;
	shr.u64 	%rd2500, %rd2499, 32;
	and.b64  	%rd2501, %rd2471, 4294967295;
	mul.wide.u32 	%rd2502, %r5616, %r6340;
	add.s64 	%rd2503, %rd2500, %rd2501;
	add.s64 	%rd2504, %rd2503, %rd2502;
	shr.u64 	%rd2505, %rd2504, 32;
	and.b64  	%rd2506, %rd2476, 4294967295;
	mul.wide.u32 	%rd2507, %r5615, %r6340;
	add.s64 	%rd2508, %rd2505, %rd2506;
	add.s64 	%rd2509, %rd2508, %rd2507;
	shr.u64 	%rd2510, %rd2509, 32;
	and.b64  	%rd2511, %rd2481, 4294967295;
	mul.wide.u32 	%rd2512, %r5614, %r6340;
	add.s64 	%rd2513, %rd2510, %rd2511;
	add.s64 	%rd2514, %rd2513, %rd2512;
	shr.u64 	%rd2515, %rd2514, 32;
	and.b64  	%rd2516, %rd2485, 4294967295;
	mul.wide.u32 	%rd2517, %r5613, %r6340;
	add.s64 	%rd2518, %rd2515, %rd2516;
	add.s64 	%rd2519, %rd2518, %rd2517;
	shr.u64 	%rd2520, %rd2519, 32;
	mul.wide.u32 	%rd2521, %r5612, %r6340;
	add.s64 	%rd2522, %rd2520, %rd2486;
	add.s64 	%rd2523, %rd2522, %rd2521;
	shr.u64 	%rd2524, %rd2523, 32;
	{ .reg .b32 tmp; mov.b64 {tmp, %r2569}, %rd2523; }
	and.b64  	%rd2525, %rd2494, 4294967295;
	mul.lo.s64 	%rd2526, %rd2525, 977;
	cvt.u32.u64 	%r2570, %rd2526;
	shr.u64 	%rd2527, %rd2526, 32;
	and.b64  	%rd2528, %rd2499, 4294967295;
	mad.lo.s64 	%rd2529, %rd2528, 977, %rd2527;
	shr.u64 	%rd2530, %rd2529, 32;
	and.b64  	%rd2531, %rd2504, 4294967295;
	mad.lo.s64 	%rd2532, %rd2531, 977, %rd2530;
	shr.u64 	%rd2533, %rd2532, 32;
	and.b64  	%rd2534, %rd2509, 4294967295;
	mad.lo.s64 	%rd2535, %rd2534, 977, %rd2533;
	shr.u64 	%rd2536, %rd2535, 32;
	and.b64  	%rd2537, %rd2514, 4294967295;
	mad.lo.s64 	%rd2538, %rd2537, 977, %rd2536;
	shr.u64 	%rd2539, %rd2538, 32;
	and.b64  	%rd2540, %rd2519, 4294967295;
	mad.lo.s64 	%rd2541, %rd2540, 977, %rd2539;
	shr.u64 	%rd2542, %rd2541, 32;
	and.b64  	%rd2543, %rd2523, 4294967295;
	mad.lo.s64 	%rd2544, %rd2543, 977, %rd2542;
	shr.u64 	%rd2545, %rd2544, 32;
	mad.lo.s64 	%rd2546, %rd2524, 977, %rd2545;
	{ .reg .b32 tmp; mov.b64 {tmp, %r2571}, %rd2546; }
	add.s32 	%r5636, %r2568, %r2570;
	setp.lt.u32 	%p199, %r5636, %r2568;
	selp.u64 	%rd2547, 1, 0, %p199;
	and.b64  	%rd2548, %rd2261, 4294967295;
	and.b64  	%rd2549, %rd2529, 4294967295;
	add.s64 	%rd2550, %rd2548, %rd2547;
	add.s64 	%rd2551, %rd2550, %rd2549;
	shr.u64 	%rd2552, %rd2551, 32;
	and.b64  	%rd2553, %rd2299, 4294967295;
	and.b64  	%rd2554, %rd2532, 4294967295;
	add.s64 	%rd2555, %rd2552, %rd2553;
	add.s64 	%rd2556, %rd2555, %rd2554;
	shr.u64 	%rd2557, %rd2556, 32;
	and.b64  	%rd2558, %rd2337, 4294967295;
	and.b64  	%rd2559, %rd2535, 4294967295;
	add.s64 	%rd2560, %rd2557, %rd2558;
	add.s64 	%rd2561, %rd2560, %rd2559;
	shr.u64 	%rd2562, %rd2561, 32;
	and.b64  	%rd2563, %rd2375, 4294967295;
	and.b64  	%rd2564, %rd2538, 4294967295;
	add.s64 	%rd2565, %rd2562, %rd2563;
	add.s64 	%rd2566, %rd2565, %rd2564;
	shr.u64 	%rd2567, %rd2566, 32;
	and.b64  	%rd2568, %rd2413, 4294967295;
	and.b64  	%rd2569, %rd2541, 4294967295;
	add.s64 	%rd2570, %rd2567, %rd2568;
	add.s64 	%rd2571, %rd2570, %rd2569;
	shr.u64 	%rd2572, %rd2571, 32;
	and.b64  	%rd2573, %rd2451, 4294967295;
	and.b64  	%rd2574, %rd2544, 4294967295;
	add.s64 	%rd2575, %rd2572, %rd2573;
	add.s64 	%rd2576, %rd2575, %rd2574;
	shr.u64 	%rd2577, %rd2576, 32;
	and.b64  	%rd2578, %rd2489, 4294967295;
	and.b64  	%rd2579, %rd2546, 4294967295;
	add.s64 	%rd2580, %rd2577, %rd2578;
	add.s64 	%rd2581, %rd2580, %rd2579;
	{ .reg .b32 tmp; mov.b64 {tmp, %r2572}, %rd2581; }
	add.s32 	%r2573, %r2572, %r2571;
	and.b64  	%rd2582, %rd2551, 4294967295;
	add.s64 	%rd18159, %rd2582, %rd2525;
	shr.u64 	%rd2583, %rd18159, 32;
	and.b64  	%rd2584, %rd2556, 4294967295;
	add.s64 	%rd2585, %rd2583, %rd2584;
	add.s64 	%rd18158, %rd2585, %rd2528;
	shr.u64 	%rd2586, %rd18158, 32;
	and.b64  	%rd2587, %rd2561, 4294967295;
	add.s64 	%rd2588, %rd2586, %rd2587;
	add.s64 	%rd18157, %rd2588, %rd2531;
	shr.u64 	%rd2589, %rd18157, 32;
	and.b64  	%rd2590, %rd2566, 4294967295;
	add.s64 	%rd2591, %rd2589, %rd2590;
	add.s64 	%rd18156, %rd2591, %rd2534;
	shr.u64 	%rd2592, %rd18156, 32;
	and.b64  	%rd2593, %rd2571, 4294967295;
	add.s64 	%rd2594, %rd2592, %rd2593;
	add.s64 	%rd18155, %rd2594, %rd2537;
	shr.u64 	%rd2595, %rd18155, 32;
	and.b64  	%rd2596, %rd2576, 4294967295;
	add.s64 	%rd2597, %rd2595, %rd2596;
	add.s64 	%rd18154, %rd2597, %rd2540;
	shr.u64 	%rd2598, %rd18154, 32;
	and.b64  	%rd2599, %rd2581, 4294967295;
	add.s64 	%rd2600, %rd2598, %rd2599;
	add.s64 	%rd18153, %rd2600, %rd2543;
	{ .reg .b32 tmp; mov.b64 {tmp, %r2574}, %rd18153; }
	add.s32 	%r2575, %r2573, %r2574;
	add.s32 	%r105, %r2575, %r2569;
	setp.eq.s32 	%p200, %r105, 0;
	mov.pred 	%p2966, 0;
	@%p200 bra 	$L__BB0_73;
	cvt.u64.u32 	%rd2601, %r105;
	mul.wide.u32 	%rd2602, %r105, 977;
	cvt.u32.u64 	%r2576, %rd2602;
	shr.u64 	%rd2603, %rd2602, 32;
	add.s64 	%rd2604, %rd2603, %rd2601;
	shr.u64 	%rd2605, %rd2604, 32;
	add.s32 	%r106, %r5636, %r2576;
	setp.lt.u32 	%p201, %r106, %r5636;
	selp.u64 	%rd2606, 1, 0, %p201;
	and.b64  	%rd2607, %rd18159, 4294967295;
	and.b64  	%rd2608, %rd2604, 4294967295;
	add.s64 	%rd2609, %rd2607, %rd2606;
	add.s64 	%rd18159, %rd2609, %rd2608;
	shr.u64 	%rd2610, %rd18159, 32;
	and.b64  	%rd2611, %rd18158, 4294967295;
	add.s64 	%rd2612, %rd2610, %rd2611;
	add.s64 	%rd18158, %rd2612, %rd2605;
	shr.u64 	%rd2613, %rd18158, 32;
	and.b64  	%rd2614, %rd18157, 4294967295;
	add.s64 	%rd18157, %rd2613, %rd2614;
	shr.u64 	%rd2615, %rd18157, 32;
	and.b64  	%rd2616, %rd18156, 4294967295;
	add.s64 	%rd18156, %rd2615, %rd2616;
	shr.u64 	%rd2617, %rd18156, 32;
	and.b64  	%rd2618, %rd18155, 4294967295;
	add.s64 	%rd18155, %rd2617, %rd2618;
	shr.u64 	%rd2619, %rd18155, 32;
	and.b64  	%rd2620, %rd18154, 4294967295;
	add.s64 	%rd18154, %rd2619, %rd2620;
	shr.u64 	%rd2621, %rd18154, 32;
	and.b64  	%rd2622, %rd18153, 4294967295;
	add.s64 	%rd18153, %rd2621, %rd2622;
	setp.gt.u64 	%p2966, %rd18153, 4294967295;
	mov.u32 	%r5636, %r106;
$L__BB0_73:
	ld.const.u32 	%rd65, [const_p+16];
	ld.const.u32 	%rd66, [const_p+4];
	ld.const.u32 	%r108, [const_p];
	cvt.u32.u64 	%r5635, %rd18159;
	cvt.u32.u64 	%r5634, %rd18158;
	cvt.u32.u64 	%r5633, %rd18157;
	cvt.u32.u64 	%r5632, %rd18156;
	cvt.u32.u64 	%r5631, %rd18155;
	cvt.u32.u64 	%r5630, %rd18154;
	cvt.u32.u64 	%r5629, %rd18153;
	ld.const.u32 	%r2577, [const_p+28];
	setp.lt.u32 	%p202, %r2577, %r5629;
	or.pred  	%p203, %p2966, %p202;
	@%p203 bra 	$L__BB0_87;
	setp.gt.u32 	%p204, %r2577, %r5629;
	@%p204 bra 	$L__BB0_88;
	cvt.u32.u64 	%r2578, %rd39;
	setp.lt.u32 	%p205, %r2578, %r5630;
	@%p205 bra 	$L__BB0_87;
	cvt.u32.u64 	%r2579, %rd39;
	setp.gt.u32 	%p206, %r2579, %r5630;
	@%p206 bra 	$L__BB0_88;
	cvt.u32.u64 	%r2580, %rd40;
	setp.lt.u32 	%p207, %r2580, %r5631;
	@%p207 bra 	$L__BB0_87;
	cvt.u32.u64 	%r2581, %rd40;
	setp.gt.u32 	%p208, %r2581, %r5631;
	@%p208 bra 	$L__BB0_88;
	cvt.u32.u64 	%r2582, %rd65;
	setp.lt.u32 	%p209, %r2582, %r5632;
	@%p209 bra 	$L__BB0_87;
	cvt.u32.u64 	%r2583, %rd65;
	setp.gt.u32 	%p210, %r2583, %r5632;
	@%p210 bra 	$L__BB0_88;
	cvt.u32.u64 	%r2584, %rd41;
	setp.lt.u32 	%p211, %r2584, %r5633;
	@%p211 bra 	$L__BB0_87;
	cvt.u32.u64 	%r2585, %rd41;
	setp.gt.u32 	%p212, %r2585, %r5633;
	@%p212 bra 	$L__BB0_88;
	cvt.u32.u64 	%r2586, %rd38;
	setp.lt.u32 	%p213, %r2586, %r5634;
	@%p213 bra 	$L__BB0_87;
	cvt.u32.u64 	%r2587, %rd38;
	setp.gt.u32 	%p214, %r2587, %r5634;
	@%p214 bra 	$L__BB0_88;
	cvt.u32.u64 	%r2588, %rd66;
	setp.lt.u32 	%p215, %r2588, %r5635;
	@%p215 bra 	$L__BB0_87;
	cvt.u32.u64 	%r2589, %rd66;
	setp.gt.u32 	%p216, %r2589, %r5635;
	setp.lt.u32 	%p217, %r5636, %r108;
	or.pred  	%p218, %p216, %p217;
	@%p218 bra 	$L__BB0_88;
$L__BB0_87:
	cvt.u32.u64 	%r2590, %rd41;
	cvt.u32.u64 	%r2591, %rd38;
	cvt.u32.u64 	%r2592, %rd66;
	cvt.u32.u64 	%r2593, %rd40;
	cvt.u32.u64 	%r2594, %rd65;
	cvt.u32.u64 	%r2595, %rd39;
	setp.lt.u32 	%p219, %r5636, %r108;
	selp.s64 	%rd2624, -1, 0, %p219;
	sub.s32 	%r5636, %r5636, %r108;
	and.b64  	%rd2625, %rd18159, 4294967295;
	add.s64 	%rd2626, %rd2625, %rd2624;
	setp.lt.u64 	%p220, %rd2626, %rd66;
	selp.s64 	%rd2627, -1, 0, %p220;
	cvt.u32.u64 	%r2596, %rd2626;
	sub.s32 	%r5635, %r2596, %r2592;
	and.b64  	%rd2628, %rd18158, 4294967295;
	add.s64 	%rd2629, %rd2628, %rd2627;
	setp.lt.u64 	%p221, %rd2629, %rd38;
	selp.s64 	%rd2630, -1, 0, %p221;
	cvt.u32.u64 	%r2597, %rd2629;
	sub.s32 	%r5634, %r2597, %r2591;
	and.b64  	%rd2631, %rd18157, 4294967295;
	add.s64 	%rd2632, %rd2631, %rd2630;
	setp.lt.u64 	%p222, %rd2632, %rd41;
	selp.s64 	%rd2633, -1, 0, %p222;
	cvt.u32.u64 	%r2598, %rd2632;
	sub.s32 	%r5633, %r2598, %r2590;
	and.b64  	%rd2634, %rd18156, 4294967295;
	add.s64 	%rd2635, %rd2634, %rd2633;
	setp.lt.u64 	%p223, %rd2635, %rd65;
	selp.s64 	%rd2636, -1, 0, %p223;
	cvt.u32.u64 	%r2599, %rd2635;
	sub.s32 	%r5632, %r2599, %r2594;
	and.b64  	%rd2637, %rd18155, 4294967295;
	add.s64 	%rd2638, %rd2637, %rd2636;
	setp.lt.u64 	%p224, %rd2638, %rd40;
	selp.s64 	%rd2639, -1, 0, %p224;
	cvt.u32.u64 	%r2600, %rd2638;
	sub.s32 	%r5631, %r2600, %r2593;
	and.b64  	%rd2640, %rd18154, 4294967295;
	add.s64 	%rd2641, %rd2640, %rd2639;
	setp.lt.u64 	%p225, %rd2641, %rd39;
	selp.s32 	%r2601, -1, 0, %p225;
	cvt.u32.u64 	%r2602, %rd2641;
	sub.s32 	%r5630, %r2602, %r2595;
	add.s32 	%r2603, %r5629, %r2601;
	sub.s32 	%r5629, %r2603, %r2577;
$L__BB0_88:
	setp.gt.u32 	%p226, %r5629, %r2577;
	@%p226 bra 	$L__BB0_101;
	bra.uni 	$L__BB0_102;
$L__BB0_89:
	cvt.u32.u64 	%r2604, %rd39;
	setp.gt.u32 	%p228, %r5630, %r2604;
	@%p228 bra 	$L__BB0_101;
	setp.lt.u32 	%p229, %r5630, %r2604;
	@%p229 bra 	$L__BB0_103;
	cvt.u32.u64 	%r2606, %rd40;
	setp.gt.u32 	%p230, %r5631, %r2606;
	@%p230 bra 	$L__BB0_101;
	setp.lt.u32 	%p231, %r5631, %r2606;
	@%p231 bra 	$L__BB0_103;
	cvt.u32.u64 	%r2608, %rd65;
	setp.gt.u32 	%p232, %r5632, %r2608;
	@%p232 bra 	$L__BB0_101;
	setp.lt.u32 	%p233, %r5632, %r2608;
	@%p233 bra 	$L__BB0_103;
	cvt.u32.u64 	%r2610, %rd41;
	setp.gt.u32 	%p234, %r5633, %r2610;
	@%p234 bra 	$L__BB0_101;
	setp.lt.u32 	%p235, %r5633, %r2610;
	@%p235 bra 	$L__BB0_103;
	cvt.u32.u64 	%r2612, %rd38;
	setp.gt.u32 	%p236, %r5634, %r2612;
	@%p236 bra 	$L__BB0_101;
	setp.lt.u32 	%p237, %r5634, %r2612;
	@%p237 bra 	$L__BB0_103;
	cvt.u32.u64 	%r2614, %rd66;
	setp.gt.u32 	%p238, %r5635, %r2614;
	@%p238 bra 	$L__BB0_101;
	setp.lt.u32 	%p239, %r5635, %r2614;
	setp.lt.u32 	%p240, %r5636, %r108;
	or.pred  	%p241, %p239, %p240;
	@%p241 bra 	$L__BB0_103;
$L__BB0_101:
	cvt.u32.u64 	%r2616, %rd39;
	cvt.u32.u64 	%r2617, %rd41;
	cvt.u32.u64 	%r2618, %rd38;
	cvt.u32.u64 	%r2619, %rd66;
	cvt.u32.u64 	%r2620, %rd40;
	cvt.u32.u64 	%r2621, %rd65;
	setp.lt.u32 	%p242, %r5636, %r108;
	selp.s64 	%rd2642, -1, 0, %p242;
	sub.s32 	%r5636, %r5636, %r108;
	cvt.u64.u32 	%rd2643, %r5635;
	add.s64 	%rd2644, %rd2642, %rd2643;
	setp.lt.u64 	%p243, %rd2644, %rd66;
	selp.s64 	%rd2645, -1, 0, %p243;
	cvt.u32.u64 	%r2622, %rd2644;
	sub.s32 	%r5635, %r2622, %r2619;
	cvt.u64.u32 	%rd2646, %r5634;
	add.s64 	%rd2647, %rd2645, %rd2646;
	setp.lt.u64 	%p244, %rd2647, %rd38;
	selp.s64 	%rd2648, -1, 0, %p244;
	cvt.u32.u64 	%r2623, %rd2647;
	sub.s32 	%r5634, %r2623, %r2618;
	cvt.u64.u32 	%rd2649, %r5633;
	add.s64 	%rd2650, %rd2648, %rd2649;
	setp.lt.u64 	%p245, %rd2650, %rd41;
	selp.s64 	%rd2651, -1, 0, %p245;
	cvt.u32.u64 	%r2624, %rd2650;
	sub.s32 	%r5633, %r2624, %r2617;
	cvt.u64.u32 	%rd2652, %r5632;
	add.s64 	%rd2653, %rd2651, %rd2652;
	setp.lt.u64 	%p246, %rd2653, %rd65;
	selp.s64 	%rd2654, -1, 0, %p246;
	cvt.u32.u64 	%r2625, %rd2653;
	sub.s32 	%r5632, %r2625, %r2621;
	cvt.u64.u32 	%rd2655, %r5631;
	add.s64 	%rd2656, %rd2654, %rd2655;
	setp.lt.u64 	%p247, %rd2656, %rd40;
	selp.s64 	%rd2657, -1, 0, %p247;
	cvt.u32.u64 	%r2626, %rd2656;
	sub.s32 	%r5631, %r2626, %r2620;
	cvt.u64.u32 	%rd2658, %r5630;
	add.s64 	%rd2659, %rd2657, %rd2658;
	setp.lt.u64 	%p248, %rd2659, %rd39;
	selp.s32 	%r2627, -1, 0, %p248;
	cvt.u32.u64 	%r2628, %rd2659;
	sub.s32 	%r5630, %r2628, %r2616;
	add.s32 	%r2629, %r5629, %r2627;
	sub.s32 	%r5629, %r2629, %r2577;
	bra.uni 	$L__BB0_103;
$L__BB0_102:
	setp.lt.u32 	%p227, %r5629, %r2577;
	@%p227 bra 	$L__BB0_103;
	bra.uni 	$L__BB0_89;
$L__BB0_103:
	shl.b32 	%r2630, %r5636, 2;
	shr.u32 	%r2631, %r5636, 30;
	cvt.u64.u32 	%rd2660, %r2631;
	mul.wide.u32 	%rd2661, %r5635, 4;
	or.b64  	%rd2662, %rd2661, %rd2660;
	shr.u64 	%rd2663, %rd2661, 32;
	mul.wide.u32 	%rd2664, %r5634, 4;
	or.b64  	%rd2665, %rd2664, %rd2663;
	shr.u64 	%rd2666, %rd2664, 32;
	mul.wide.u32 	%rd2667, %r5633, 4;
	or.b64  	%rd2668, %rd2667, %rd2666;
	shr.u64 	%rd2669, %rd2667, 32;
	mul.wide.u32 	%rd2670, %r5632, 4;
	add.s64 	%rd2671, %rd2670, %rd2669;
	shr.u64 	%rd2672, %rd2671, 32;
	mul.wide.u32 	%rd2673, %r5631, 4;
	add.s64 	%rd2674, %rd2673, %rd2672;
	shr.u64 	%rd2675, %rd2674, 32;
	mul.wide.u32 	%rd2676, %r5630, 4;
	add.s64 	%rd2677, %rd2676, %rd2675;
	shr.u64 	%rd2678, %rd2677, 32;
	mul.wide.u32 	%rd2679, %r5629, 4;
	add.s64 	%rd2680, %rd2679, %rd2678;
	shr.u64 	%rd2681, %rd2680, 32;
	{ .reg .b32 tmp; mov.b64 {tmp, %r2632}, %rd2680; }
	mad.lo.s32 	%r5653, %r2632, 977, %r2630;
	setp.lt.u32 	%p250, %r5653, %r2630;
	selp.u64 	%rd2682, 1, 0, %p250;
	and.b64  	%rd2683, %rd2662, 4294967295;
	add.s64 	%rd2684, %rd2683, %rd2682;
	shr.u64 	%rd2685, %rd2684, 32;
	and.b64  	%rd2686, %rd2665, 4294967295;
	add.s64 	%rd2687, %rd2685, %rd2686;
	shr.u64 	%rd2688, %rd2687, 32;
	and.b64  	%rd2689, %rd2668, 4294967295;
	add.s64 	%rd2690, %rd2688, %rd2689;
	shr.u64 	%rd2691, %rd2690, 32;
	and.b64  	%rd2692, %rd2671, 4294967295;
	add.s64 	%rd2693, %rd2691, %rd2692;
	shr.u64 	%rd2694, %rd2693, 32;
	and.b64  	%rd2695, %rd2674, 4294967295;
	add.s64 	%rd2696, %rd2694, %rd2695;
	shr.u64 	%rd2697, %rd2696, 32;
	and.b64  	%rd2698, %rd2677, 4294967295;
	add.s64 	%rd2699, %rd2697, %rd2698;
	shr.u64 	%rd2700, %rd2699, 32;
	and.b64  	%rd2701, %rd2680, 4294967295;
	add.s64 	%rd2702, %rd2700, %rd2701;
	{ .reg .b32 tmp; mov.b64 {tmp, %r2633}, %rd2702; }
	and.b64  	%rd2703, %rd2684, 4294967295;
	add.s64 	%rd18166, %rd2703, %rd2681;
	shr.u64 	%rd2704, %rd18166, 32;
	and.b64  	%rd2705, %rd2687, 4294967295;
	add.s64 	%rd18165, %rd2704, %rd2705;
	shr.u64 	%rd2706, %rd18165, 32;
	and.b64  	%rd2707, %rd2690, 4294967295;
	add.s64 	%rd18164, %rd2706, %rd2707;
	shr.u64 	%rd2708, %rd18164, 32;
	and.b64  	%rd2709, %rd2693, 4294967295;
	add.s64 	%rd18163, %rd2708, %rd2709;
	shr.u64 	%rd2710, %rd18163, 32;
	and.b64  	%rd2711, %rd2696, 4294967295;
	add.s64 	%rd18162, %rd2710, %rd2711;
	shr.u64 	%rd2712, %rd18162, 32;
	and.b64  	%rd2713, %rd2699, 4294967295;
	add.s64 	%rd18161, %rd2712, %rd2713;
	shr.u64 	%rd2714, %rd18161, 32;
	and.b64  	%rd2715, %rd2702, 4294967295;
	add.s64 	%rd18160, %rd2714, %rd2715;
	{ .reg .b32 tmp; mov.b64 {tmp, %r2634}, %rd18160; }
	add.s32 	%r150, %r2633, %r2634;
	setp.eq.s32 	%p251, %r150, 0;
	mov.pred 	%p2967, 0;
	@%p251 bra 	$L__BB0_105;
	mad.lo.s32 	%r151, %r150, 977, %r5653;
	setp.lt.u32 	%p252, %r151, %r5653;
	selp.u64 	%rd2716, 1, 0, %p252;
	and.b64  	%rd2717, %rd18166, 4294967295;
	cvt.u64.u32 	%rd2718, %r150;
	add.s64 	%rd2719, %rd2717, %rd2716;
	add.s64 	%rd18166, %rd2719, %rd2718;
	shr.u64 	%rd2720, %rd18166, 32;
	and.b64  	%rd2721, %rd18165, 4294967295;
	add.s64 	%rd18165, %rd2720, %rd2721;
	shr.u64 	%rd2722, %rd18165, 32;
	and.b64  	%rd2723, %rd18164, 4294967295;
	add.s64 	%rd18164, %rd2722, %rd2723;
	shr.u64 	%rd2724, %rd18164, 32;
	and.b64  	%rd2725, %rd18163, 4294967295;
	add.s64 	%rd18163, %rd2724, %rd2725;
	shr.u64 	%rd2726, %rd18163, 32;
	and.b64  	%rd2727, %rd18162, 4294967295;
	add.s64 	%rd18162, %rd2726, %rd2727;
	shr.u64 	%rd2728, %rd18162, 32;
	and.b64  	%rd2729, %rd18161, 4294967295;
	add.s64 	%rd18161, %rd2728, %rd2729;
	shr.u64 	%rd2730, %rd18161, 32;
	and.b64  	%rd2731, %rd18160, 4294967295;
	add.s64 	%rd18160, %rd2730, %rd2731;
	setp.gt.u64 	%p2967, %rd18160, 4294967295;
	mov.u32 	%r5653, %r151;
$L__BB0_105:
	cvt.u32.u64 	%r5652, %rd18166;
	cvt.u32.u64 	%r5651, %rd18165;
	cvt.u32.u64 	%r5650, %rd18164;
	cvt.u32.u64 	%r5649, %rd18163;
	cvt.u32.u64 	%r5648, %rd18162;
	cvt.u32.u64 	%r5647, %rd18161;
	cvt.u32.u64 	%r5646, %rd18160;
	setp.lt.u32 	%p253, %r2577, %r5646;
	or.pred  	%p254, %p2967, %p253;
	@%p254 bra 	$L__BB0_119;
	setp.gt.u32 	%p255, %r2577, %r5646;
	@%p255 bra 	$L__BB0_120;
	cvt.u32.u64 	%r2635, %rd39;
	setp.lt.u32 	%p256, %r2635, %r5647;
	@%p256 bra 	$L__BB0_119;
	cvt.u32.u64 	%r2636, %rd39;
	setp.gt.u32 	%p257, %r2636, %r5647;
	@%p257 bra 	$L__BB0_120;
	cvt.u32.u64 	%r2637, %rd40;
	setp.lt.u32 	%p258, %r2637, %r5648;
	@%p258 bra 	$L__BB0_119;
	cvt.u32.u64 	%r2638, %rd40;
	setp.gt.u32 	%p259, %r2638, %r5648;
	@%p259 bra 	$L__BB0_120;
	cvt.u32.u64 	%r2639, %rd65;
	setp.lt.u32 	%p260, %r2639, %r5649;
	@%p260 bra 	$L__BB0_119;
	cvt.u32.u64 	%r2640, %rd65;
	setp.gt.u32 	%p261, %r2640, %r5649;
	@%p261 bra 	$L__BB0_120;
	cvt.u32.u64 	%r2641, %rd41;
	setp.lt.u32 	%p262, %r2641, %r5650;
	@%p262 bra 	$L__BB0_119;
	cvt.u32.u64 	%r2642, %rd41;
	setp.gt.u32 	%p263, %r2642, %r5650;
	@%p263 bra 	$L__BB0_120;
	cvt.u32.u64 	%r2643, %rd38;
	setp.lt.u32 	%p264, %r2643, %r5651;
	@%p264 bra 	$L__BB0_119;
	cvt.u32.u64 	%r2644, %rd38;
	setp.gt.u32 	%p265, %r2644, %r5651;
	@%p265 bra 	$L__BB0_120;
	cvt.u32.u64 	%r2645, %rd66;
	setp.lt.u32 	%p266, %r2645, %r5652;
	@%p266 bra 	$L__BB0_119;
	cvt.u32.u64 	%r2646, %rd66;
	setp.gt.u32 	%p267, %r2646, %r5652;
	setp.lt.u32 	%p268, %r5653, %r108;
	or.pred  	%p269, %p267, %p268;
	@%p269 bra 	$L__BB0_120;
$L__BB0_119:
	cvt.u32.u64 	%r2647, %rd41;
	cvt.u32.u64 	%r2648, %rd38;
	cvt.u32.u64 	%r2649, %rd66;
	cvt.u32.u64 	%r2650, %rd40;
	cvt.u32.u64 	%r2651, %rd65;
	cvt.u32.u64 	%r2652, %rd39;
	setp.lt.u32 	%p270, %r5653, %r108;
	selp.s64 	%rd2733, -1, 0, %p270;
	sub.s32 	%r5653, %r5653, %r108;
	and.b64  	%rd2734, %rd18166, 4294967295;
	add.s64 	%rd2735, %rd2734, %rd2733;
	setp.lt.u64 	%p271, %rd2735, %rd66;
	selp.s64 	%rd2736, -1, 0, %p271;
	cvt.u32.u64 	%r2653, %rd2735;
	sub.s32 	%r5652, %r2653, %r2649;
	and.b64  	%rd2737, %rd18165, 4294967295;
	add.s64 	%rd2738, %rd2737, %rd2736;
	setp.lt.u64 	%p272, %rd2738, %rd38;
	selp.s64 	%rd2739, -1, 0, %p272;
	cvt.u32.u64 	%r2654, %rd2738;
	sub.s32 	%r5651, %r2654, %r2648;
	and.b64  	%rd2740, %rd18164, 4294967295;
	add.s64 	%rd2741, %rd2740, %rd2739;
	setp.lt.u64 	%p273, %rd2741, %rd41;
	selp.s64 	%rd2742, -1, 0, %p273;
	cvt.u32.u64 	%r2655, %rd2741;
	sub.s32 	%r5650, %r2655, %r2647;
	and.b64  	%rd2743, %rd18163, 4294967295;
	add.s64 	%rd2744, %rd2743, %rd2742;
	setp.lt.u64 	%p274, %rd2744, %rd65;
	selp.s64 	%rd2745, -1, 0, %p274;
	cvt.u32.u64 	%r2656, %rd2744;
	sub.s32 	%r5649, %r2656, %r2651;
	and.b64  	%rd2746, %rd18162, 4294967295;
	add.s64 	%rd2747, %rd2746, %rd2745;
	setp.lt.u64 	%p275, %rd2747, %rd40;
	selp.s64 	%rd2748, -1, 0, %p275;
	cvt.u32.u64 	%r2657, %rd2747;
	sub.s32 	%r5648, %r2657, %r2650;
	and.b64  	%rd2749, %rd18161, 4294967295;
	add.s64 	%rd2750, %rd2749, %rd2748;
	setp.lt.u64 	%p276, %rd2750, %rd39;
	selp.s32 	%r2658, -1, 0, %p276;
	cvt.u32.u64 	%r2659, %rd2750;
	sub.s32 	%r5647, %r2659, %r2652;
	add.s32 	%r2660, %r5646, %r2658;
	sub.s32 	%r5646, %r2660, %r2577;
$L__BB0_120:
	setp.gt.u32 	%p277, %r5646, %r2577;
	@%p277 bra 	$L__BB0_133;
	bra.uni 	$L__BB0_134;
$L__BB0_121:
	cvt.u32.u64 	%r2661, %rd39;
	setp.gt.u32 	%p279, %r5647, %r2661;
	@%p279 bra 	$L__BB0_133;
	setp.lt.u32 	%p280, %r5647, %r2661;
	@%p280 bra 	$L__BB0_135;
	cvt.u32.u64 	%r2663, %rd40;
	setp.gt.u32 	%p281, %r5648, %r2663;
	@%p281 bra 	$L__BB0_133;
	setp.lt.u32 	%p282, %r5648, %r2663;
	@%p282 bra 	$L__BB0_135;
	cvt.u32.u64 	%r2665, %rd65;
	setp.gt.u32 	%p283, %r5649, %r2665;
	@%p283 bra 	$L__BB0_133;
	setp.lt.u32 	%p284, %r5649, %r2665;
	@%p284 bra 	$L__BB0_135;
	cvt.u32.u64 	%r2667, %rd41;
	setp.gt.u32 	%p285, %r5650, %r2667;
	@%p285 bra 	$L__BB0_133;
	setp.lt.u32 	%p286, %r5650, %r2667;
	@%p286 bra 	$L__BB0_135;
	cvt.u32.u64 	%r2669, %rd38;
	setp.gt.u32 	%p287, %r5651, %r2669;
	@%p287 bra 	$L__BB0_133;
	setp.lt.u32 	%p288, %r5651, %r2669;
	@%p288 bra 	$L__BB0_135;
	cvt.u32.u64 	%r2671, %rd66;
	setp.gt.u32 	%p289, %r5652, %r2671;
	@%p289 bra 	$L__BB0_133;
	setp.lt.u32 	%p290, %r5652, %r2671;
	setp.lt.u32 	%p291, %r5653, %r108;
	or.pred  	%p292, %p290, %p291;
	@%p292 bra 	$L__BB0_135;
$L__BB0_133:
	cvt.u32.u64 	%r2673, %rd39;
	cvt.u32.u64 	%r2674, %rd41;
	cvt.u32.u64 	%r2675, %rd38;
	cvt.u32.u64 	%r2676, %rd66;
	cvt.u32.u64 	%r2677, %rd40;
	cvt.u32.u64 	%r2678, %rd65;
	setp.lt.u32 	%p293, %r5653, %r108;
	selp.s64 	%rd2751, -1, 0, %p293;
	sub.s32 	%r5653, %r5653, %r108;
	cvt.u64.u32 	%rd2752, %r5652;
	add.s64 	%rd2753, %rd2751, %rd2752;
	setp.lt.u64 	%p294, %rd2753, %rd66;
	selp.s64 	%rd2754, -1, 0, %p294;
	cvt.u32.u64 	%r2679, %rd2753;
	sub.s32 	%r5652, %r2679, %r2676;
	cvt.u64.u32 	%rd2755, %r5651;
	add.s64 	%rd2756, %rd2754, %rd2755;
	setp.lt.u64 	%p295, %rd2756, %rd38;
	selp.s64 	%rd2757, -1, 0, %p295;
	cvt.u32.u64 	%r2680, %rd2756;
	sub.s32 	%r5651, %r2680, %r2675;
	cvt.u64.u32 	%rd2758, %r5650;
	add.s64 	%rd2759, %rd2757, %rd2758;
	setp.lt.u64 	%p296, %rd2759, %rd41;
	selp.s64 	%rd2760, -1, 0, %p296;
	cvt.u32.u64 	%r2681, %rd2759;
	sub.s32 	%r5650, %r2681, %r2674;
	cvt.u64.u32 	%rd2761, %r5649;
	add.s64 	%rd2762, %rd2760, %rd2761;
	setp.lt.u64 	%p297, %rd2762, %rd65;
	selp.s64 	%rd2763, -1, 0, %p297;
	cvt.u32.u64 	%r2682, %rd2762;
	sub.s32 	%r5649, %r2682, %r2678;
	cvt.u64.u32 	%rd2764, %r5648;
	add.s64 	%rd2765, %rd2763, %rd2764;
	setp.lt.u64 	%p298, %rd2765, %rd40;
	selp.s64 	%rd2766, -1, 0, %p298;
	cvt.u32.u64 	%r2683, %rd2765;
	sub.s32 	%r5648, %r2683, %r2677;
	cvt.u64.u32 	%rd2767, %r5647;
	add.s64 	%rd2768, %rd2766, %rd2767;
	setp.lt.u64 	%p299, %rd2768, %rd39;
	selp.s32 	%r2684, -1, 0, %p299;
	cvt.u32.u64 	%r2685, %rd2768;
	sub.s32 	%r5647, %r2685, %r2673;
	add.s32 	%r2686, %r5646, %r2684;
	sub.s32 	%r5646, %r2686, %r2577;
	bra.uni 	$L__BB0_135;
$L__BB0_134:
	setp.lt.u32 	%p278, %r5646, %r2577;
	@%p278 bra 	$L__BB0_135;
	bra.uni 	$L__BB0_121;
$L__BB0_135:
	mul.wide.u32 	%rd2769, %r5619, %r5619;
	cvt.u32.u64 	%r2687, %rd2769;
	shr.u64 	%rd2770, %rd2769, 32;
	mul.wide.u32 	%rd2771, %r5618, %r5619;
	add.s64 	%rd2772, %rd2770, %rd2771;
	shr.u64 	%rd2773, %rd2772, 32;
	mul.wide.u32 	%rd2774, %r5617, %r5619;
	add.s64 	%rd2775, %rd2773, %rd2774;
	shr.u64 	%rd2776, %rd2775, 32;
	mul.wide.u32 	%rd2777, %r5616, %r5619;
	add.s64 	%rd2778, %rd2776, %rd2777;
	shr.u64 	%rd2779, %rd2778, 32;
	mul.wide.u32 	%rd2780, %r5615, %r5619;
	add.s64 	%rd2781, %rd2779, %rd2780;
	shr.u64 	%rd2782, %rd2781, 32;
	mul.wide.u32 	%rd2783, %r5614, %r5619;
	add.s64 	%rd2784, %rd2782, %rd2783;
	shr.u64 	%rd2785, %rd2784, 32;
	mul.wide.u32 	%rd2786, %r5613, %r5619;
	add.s64 	%rd2787, %rd2785, %rd2786;
	shr.u64 	%rd2788, %rd2787, 32;
	mul.wide.u32 	%rd2789, %r5612, %r5619;
	add.s64 	%rd2790, %rd2788, %rd2789;
	shr.u64 	%rd2791, %rd2790, 32;
	and.b64  	%rd2792, %rd2772, 4294967295;
	add.s64 	%rd2793, %rd2771, %rd2792;
	shr.u64 	%rd2794, %rd2793, 32;
	and.b64  	%rd2795, %rd2775, 4294967295;
	mul.wide.u32 	%rd2796, %r5618, %r5618;
	add.s64 	%rd2797, %rd2794, %rd2795;
	add.s64 	%rd2798, %rd2797, %rd2796;
	shr.u64 	%rd2799, %rd2798, 32;
	and.b64  	%rd2800, %rd2778, 4294967295;
	mul.wide.u32 	%rd2801, %r5617, %r5618;
	add.s64 	%rd2802, %rd2799, %rd2800;
	add.s64 	%rd2803, %rd2802, %rd2801;
	shr.u64 	%rd2804, %rd2803, 32;
	and.b64  	%rd2805, %rd2781, 4294967295;
	mul.wide.u32 	%rd2806, %r5616, %r5618;
	add.s64 	%rd2807, %rd2804, %rd2805;
	add.s64 	%rd2808, %rd2807, %rd2806;
	shr.u64 	%rd2809, %rd2808, 32;
	and.b64  	%rd2810, %rd2784, 4294967295;
	mul.wide.u32 	%rd2811, %r5615, %r5618;
	add.s64 	%rd2812, %rd2809, %rd2810;
	add.s64 	%rd2813, %rd2812, %rd2811;
	shr.u64 	%rd2814, %rd2813, 32;
	and.b64  	%rd2815, %rd2787, 4294967295;
	mul.wide.u32 	%rd2816, %r5614, %r5618;
	add.s64 	%rd2817, %rd2814, %rd2815;
	add.s64 	%rd2818, %rd2817, %rd2816;
	shr.u64 	%rd2819, %rd2818, 32;
	and.b64  	%rd2820, %rd2790, 4294967295;
	mul.wide.u32 	%rd2821, %r5613, %r5618;
	add.s64 	%rd2822, %rd2819, %rd2820;
	add.s64 	%rd2823, %rd2822, %rd2821;
	shr.u64 	%rd2824, %rd2823, 32;
	mul.wide.u32 	%rd2825, %r5612, %r5618;
	add.s64 	%rd2826, %rd2824, %rd2791;
	add.s64 	%rd2827, %rd2826, %rd2825;
	shr.u64 	%rd2828, %rd2827, 32;
	and.b64  	%rd2829, %rd2798, 4294967295;
	add.s64 	%rd2830, %rd2774, %rd2829;
	shr.u64 	%rd2831, %rd2830, 32;
	and.b64  	%rd2832, %rd2803, 4294967295;
	add.s64 	%rd2833, %rd2831, %rd2832;
	add.s64 	%rd2834, %rd2833, %rd2801;
	shr.u64 	%rd2835, %rd2834, 32;
	and.b64  	%rd2836, %rd2808, 4294967295;
	mul.wide.u32 	%rd2837, %r5617, %r5617;
	add.s64 	%rd2838, %rd2835, %rd2836;
	add.s64 	%rd2839, %rd2838, %rd2837;
	shr.u64 	%rd2840, %rd2839, 32;
	and.b64  	%rd2841, %rd2813, 4294967295;
	mul.wide.u32 	%rd2842, %r5616, %r5617;
	add.s64 	%rd2843, %rd2840, %rd2841;
	add.s64 	%rd2844, %rd2843, %rd2842;
	shr.u64 	%rd2845, %rd2844, 32;
	and.b64  	%rd2846, %rd2818, 4294967295;
	mul.wide.u32 	%rd2847, %r5615, %r5617;
	add.s64 	%rd2848, %rd2845, %rd2846;
	add.s64 	%rd2849, %rd2848, %rd2847;
	shr.u64 	%rd2850, %rd2849, 32;
	and.b64  	%rd2851, %rd2823, 4294967295;
	mul.wide.u32 	%rd2852, %r5614, %r5617;
	add.s64 	%rd2853, %rd2850, %rd2851;
	add.s64 	%rd2854, %rd2853, %rd2852;
	shr.u64 	%rd2855, %rd2854, 32;
	and.b64  	%rd2856, %rd2827, 4294967295;
	mul.wide.u32 	%rd2857, %r5613, %r5617;
	add.s64 	%rd2858, %rd2855, %rd2856;
	add.s64 	%rd2859, %rd2858, %rd2857;
	shr.u64 	%rd2860, %rd2859, 32;
	mul.wide.u32 	%rd2861, %r5612, %r5617;
	add.s64 	%rd2862, %rd2860, %rd2828;
	add.s64 	%rd2863, %rd2862, %rd2861;
	shr.u64 	%rd2864, %rd2863, 32;
	and.b64  	%rd2865, %rd2834, 4294967295;
	add.s64 	%rd2866, %rd2777, %rd2865;
	shr.u64 	%rd2867, %rd2866, 32;
	and.b64  	%rd2868, %rd2839, 4294967295;
	add.s64 	%rd2869, %rd2867, %rd2868;
	add.s64 	%rd2870, %rd2869, %rd2806;
	shr.u64 	%rd2871, %rd2870, 32;
	and.b64  	%rd2872, %rd2844, 4294967295;
	add.s64 	%rd2873, %rd2871, %rd2872;
	add.s64 	%rd2874, %rd2873, %rd2842;
	shr.u64 	%rd2875, %rd2874, 32;
	and.b64  	%rd2876, %rd2849, 4294967295;
	mul.wide.u32 	%rd2877, %r5616, %r5616;
	add.s64 	%rd2878, %rd2875, %rd2876;
	add.s64 	%rd2879, %rd2878, %rd2877;
	shr.u64 	%rd2880, %rd2879, 32;
	and.b64  	%rd2881, %rd2854, 4294967295;
	mul.wide.u32 	%rd2882, %r5615, %r5616;
	add.s64 	%rd2883, %rd2880, %rd2881;
	add.s64 	%rd2884, %rd2883, %rd2882;
	shr.u64 	%rd2885, %rd2884, 32;
	and.b64  	%rd2886, %rd2859, 4294967295;
	mul.wide.u32 	%rd2887, %r5614, %r5616;
	add.s64 	%rd2888, %rd2885, %rd2886;
	add.s64 	%rd2889, %rd2888, %rd2887;
	shr.u64 	%rd2890, %rd2889, 32;
	and.b64  	%rd2891, %rd2863, 4294967295;
	mul.wide.u32 	%rd2892, %r5613, %r5616;
	add.s64 	%rd2893, %rd2890, %rd2891;
	add.s64 	%rd2894, %rd2893, %rd2892;
	shr.u64 	%rd2895, %rd2894, 32;
	mul.wide.u32 	%rd2896, %r5612, %r5616;
	add.s64 	%rd2897, %rd2895, %rd2864;
	add.s64 	%rd2898, %rd2897, %rd2896;
	shr.u64 	%rd2899, %rd2898, 32;
	and.b64  	%rd2900, %rd2870, 4294967295;
	add.s64 	%rd2901, %rd2780, %rd2900;
	shr.u64 	%rd2902, %rd2901, 32;
	and.b64  	%rd2903, %rd2874, 4294967295;
	add.s64 	%rd2904, %rd2902, %rd2903;
	add.s64 	%rd2905, %rd2904, %rd2811;
	shr.u64 	%rd2906, %rd2905, 32;
	and.b64  	%rd2907, %rd2879, 4294967295;
	add.s64 	%rd2908, %rd2906, %rd2907;
	add.s64 	%rd2909, %rd2908, %rd2847;
	shr.u64 	%rd2910, %rd2909, 32;
	and.b64  	%rd2911, %rd2884, 4294967295;
	add.s64 	%rd2912, %rd2910, %rd2911;
	add.s64 	%rd2913, %rd2912, %rd2882;
	shr.u64 	%rd2914, %rd2913, 32;
	and.b64  	%rd2915, %rd2889, 4294967295;
	mul.wide.u32 	%rd2916, %r5615, %r5615;
	add.s64 	%rd2917, %rd2914, %rd2915;
	add.s64 	%rd2918, %rd2917, %rd2916;
	shr.u64 	%rd2919, %rd2918, 32;
	and.b64  	%rd2920, %rd2894, 4294967295;
	mul.wide.u32 	%rd2921, %r5614, %r5615;
	add.s64 	%rd2922, %rd2919, %rd2920;
	add.s64 	%rd2923, %rd2922, %rd2921;
	shr.u64 	%rd2924, %rd2923, 32;
	and.b64  	%rd2925, %rd2898, 4294967295;
	mul.wide.u32 	%rd2926, %r5613, %r5615;
	add.s64 	%rd2927, %rd2924, %rd2925;
	add.s64 	%rd2928, %rd2927, %rd2926;
	shr.u64 	%rd2929, %rd2928, 32;
	mul.wide.u32 	%rd2930, %r5612, %r5615;
	add.s64 	%rd2931, %rd2929, %rd2899;
	add.s64 	%rd2932, %rd2931, %rd2930;
	shr.u64 	%rd2933, %rd2932, 32;
	and.b64  	%rd2934, %rd2905, 4294967295;
	add.s64 	%rd2935, %rd2783, %rd2934;
	shr.u64 	%rd2936, %rd2935, 32;
	and.b64  	%rd2937, %rd2909, 4294967295;
	add.s64 	%rd2938, %rd2936, %rd2937;
	add.s64 	%rd2939, %rd2938, %rd2816;
	shr.u64 	%rd2940, %rd2939, 32;
	and.b64  	%rd2941, %rd2913, 4294967295;
	add.s64 	%rd2942, %rd2940, %rd2941;
	add.s64 	%rd2943, %rd2942, %rd2852;
	shr.u64 	%rd2944, %rd2943, 32;
	and.b64  	%rd2945, %rd2918, 4294967295;
	add.s64 	%rd2946, %rd2944, %rd2945;
	add.s64 	%rd2947, %rd2946, %rd2887;
	shr.u64 	%rd2948, %rd2947, 32;
	and.b64  	%rd2949, %rd2923, 4294967295;
	add.s64 	%rd2950, %rd2948, %rd2949;
	add.s64 	%rd2951, %rd2950, %rd2921;
	shr.u64 	%rd2952, %rd2951, 32;
	and.b64  	%rd2953, %rd2928, 4294967295;
	mul.wide.u32 	%rd2954, %r5614, %r5614;
	add.s64 	%rd2955, %rd2952, %rd2953;
	add.s64 	%rd2956, %rd2955, %rd2954;
	shr.u64 	%rd2957, %rd2956, 32;
	and.b64  	%rd2958, %rd2932, 4294967295;
	mul.wide.u32 	%rd2959, %r5613, %r5614;
	add.s64 	%rd2960, %rd2957, %rd2958;
	add.s64 	%rd2961, %rd2960, %rd2959;
	shr.u64 	%rd2962, %rd2961, 32;
	mul.wide.u32 	%rd2963, %r5612, %r5614;
	add.s64 	%rd2964, %rd2962, %rd2933;
	add.s64 	%rd2965, %rd2964, %rd2963;
	shr.u64 	%rd2966, %rd2965, 32;
	and.b64  	%rd2967, %rd2939, 4294967295;
	add.s64 	%rd2968, %rd2786, %rd2967;
	shr.u64 	%rd2969, %rd2968, 32;
	and.b64  	%rd2970, %rd2943, 4294967295;
	add.s64 	%rd2971, %rd2969, %rd2970;
	add.s64 	%rd2972, %rd2971, %rd2821;
	shr.u64 	%rd2973, %rd2972, 32;
	and.b64  	%rd2974, %rd2947, 4294967295;
	add.s64 	%rd2975, %rd2973, %rd2974;
	add.s64 	%rd2976, %rd2975, %rd2857;
	shr.u64 	%rd2977, %rd2976, 32;
	and.b64  	%rd2978, %rd2951, 4294967295;
	add.s64 	%rd2979, %rd2977, %rd2978;
	add.s64 	%rd2980, %rd2979, %rd2892;
	shr.u64 	%rd2981, %rd2980, 32;
	and.b64  	%rd2982, %rd2956, 4294967295;
	add.s64 	%rd2983, %rd2981, %rd2982;
	add.s64 	%rd2984, %rd2983, %rd2926;
	shr.u64 	%rd2985, %rd2984, 32;
	and.b64  	%rd2986, %rd2961, 4294967295;
	add.s64 	%rd2987, %rd2985, %rd2986;
	add.s64 	%rd2988, %rd2987, %rd2959;
	shr.u64 	%rd2989, %rd2988, 32;
	and.b64  	%rd2990, %rd2965, 4294967295;
	mul.wide.u32 	%rd2991, %r5613, %r5613;
	add.s64 	%rd2992, %rd2989, %rd2990;
	add.s64 	%rd2993, %rd2992, %rd2991;
	shr.u64 	%rd2994, %rd2993, 32;
	mul.wide.u32 	%rd2995, %r5612, %r5613;
	add.s64 	%rd2996, %rd2994, %rd2966;
	add.s64 	%rd2997, %rd2996, %rd2995;
	shr.u64 	%rd2998, %rd2997, 32;
	and.b64  	%rd2999, %rd2972, 4294967295;
	add.s64 	%rd3000, %rd2789, %rd2999;
	shr.u64 	%rd3001, %rd3000, 32;
	and.b64  	%rd3002, %rd2976, 4294967295;
	add.s64 	%rd3003, %rd3001, %rd3002;
	add.s64 	%rd3004, %rd3003, %rd2825;
	shr.u64 	%rd3005, %rd3004, 32;
	and.b64  	%rd3006, %rd2980, 4294967295;
	add.s64 	%rd3007, %rd3005, %rd3006;
	add.s64 	%rd3008, %rd3007, %rd2861;
	shr.u64 	%rd3009, %rd3008, 32;
	and.b64  	%rd3010, %rd2984, 4294967295;
	add.s64 	%rd3011, %rd3009, %rd3010;
	add.s64 	%rd3012, %rd3011, %rd2896;
	shr.u64 	%rd3013, %rd3012, 32;
	and.b64  	%rd3014, %rd2988, 4294967295;
	add.s64 	%rd3015, %rd3013, %rd3014;
	add.s64 	%rd3016, %rd3015, %rd2930;
	shr.u64 	%rd3017, %rd3016, 32;
	and.b64  	%rd3018, %rd2993, 4294967295;
	add.s64 	%rd3019, %rd3017, %rd3018;
	add.s64 	%rd3020, %rd3019, %rd2963;
	shr.u64 	%rd3021, %rd3020, 32;
	and.b64  	%rd3022, %rd2997, 4294967295;
	add.s64 	%rd3023, %rd3021, %rd3022;
	add.s64 	%rd3024, %rd3023, %rd2995;
	shr.u64 	%rd3025, %rd3024, 32;
	mul.wide.u32 	%rd3026, %r5612, %r5612;
	add.s64 	%rd3027, %rd3025, %rd2998;
	add.s64 	%rd3028, %rd3027, %rd3026;
	shr.u64 	%rd3029, %rd3028, 32;
	{ .reg .b32 tmp; mov.b64 {tmp, %r2688}, %rd3028; }
	and.b64  	%rd3030, %rd3004, 4294967295;
	mul.lo.s64 	%rd3031, %rd3030, 977;
	cvt.u32.u64 	%r2689, %rd3031;
	shr.u64 	%rd3032, %rd3031, 32;
	and.b64  	%rd3033, %rd3008, 4294967295;
	mad.lo.s64 	%rd3034, %rd3033, 977, %rd3032;
	shr.u64 	%rd3035, %rd3034, 32;
	and.b64  	%rd3036, %rd3012, 4294967295;
	mad.lo.s64 	%rd3037, %rd3036, 977, %rd3035;
	shr.u64 	%rd3038, %rd3037, 32;
	and.b64  	%rd3039, %rd3016, 4294967295;
	mad.lo.s64 	%rd3040, %rd3039, 977, %rd3038;
	shr.u64 	%rd3041, %rd3040, 32;
	and.b64  	%rd3042, %rd3020, 4294967295;
	mad.lo.s64 	%rd3043, %rd3042, 977, %rd3041;
	shr.u64 	%rd3044, %rd3043, 32;
	and.b64  	%rd3045, %rd3024, 4294967295;
	mad.lo.s64 	%rd3046, %rd3045, 977, %rd3044;
	shr.u64 	%rd3047, %rd3046, 32;
	and.b64  	%rd3048, %rd3028, 4294967295;
	mad.lo.s64 	%rd3049, %rd3048, 977, %rd3047;
	shr.u64 	%rd3050, %rd3049, 32;
	mad.lo.s64 	%rd3051, %rd3029, 977, %rd3050;
	{ .reg .b32 tmp; mov.b64 {tmp, %r2690}, %rd3051; }
	add.s32 	%r5670, %r2687, %r2689;
	setp.lt.u32 	%p301, %r5670, %r2687;
	selp.u64 	%rd3052, 1, 0, %p301;
	and.b64  	%rd3053, %rd2793, 4294967295;
	and.b64  	%rd3054, %rd3034, 4294967295;
	add.s64 	%rd3055, %rd3053, %rd3052;
	add.s64 	%rd3056, %rd3055, %rd3054;
	shr.u64 	%rd3057, %rd3056, 32;
	and.b64  	%rd3058, %rd2830, 4294967295;
	and.b64  	%rd3059, %rd3037, 4294967295;
	add.s64 	%rd3060, %rd3057, %rd3058;
	add.s64 	%rd3061, %rd3060, %rd3059;
	shr.u64 	%rd3062, %rd3061, 32;
	and.b64  	%rd3063, %rd2866, 4294967295;
	and.b64  	%rd3064, %rd3040, 4294967295;
	add.s64 	%rd3065, %rd3062, %rd3063;
	add.s64 	%rd3066, %rd3065, %rd3064;
	shr.u64 	%rd3067, %rd3066, 32;
	and.b64  	%rd3068, %rd2901, 4294967295;
	and.b64  	%rd3069, %rd3043, 4294967295;
	add.s64 	%rd3070, %rd3067, %rd3068;
	add.s64 	%rd3071, %rd3070, %rd3069;
	shr.u64 	%rd3072, %rd3071, 32;
	and.b64  	%rd3073, %rd2935, 4294967295;
	and.b64  	%rd3074, %rd3046, 4294967295;
	add.s64 	%rd3075, %rd3072, %rd3073;
	add.s64 	%rd3076, %rd3075, %rd3074;
	shr.u64 	%rd3077, %rd3076, 32;
	and.b64  	%rd3078, %rd2968, 4294967295;
	and.b64  	%rd3079, %rd3049, 4294967295;
	add.s64 	%rd3080, %rd3077, %rd3078;
	add.s64 	%rd3081, %rd3080, %rd3079;
	shr.u64 	%rd3082, %rd3081, 32;
	and.b64  	%rd3083, %rd3000, 4294967295;
	and.b64  	%rd3084, %rd3051, 4294967295;
	add.s64 	%rd3085, %rd3082, %rd3083;
	add.s64 	%rd3086, %rd3085, %rd3084;
	{ .reg .b32 tmp; mov.b64 {tmp, %r2691}, %rd3086; }
	add.s32 	%r2692, %r2691, %r2690;
	and.b64  	%rd3087, %rd3056, 4294967295;
	add.s64 	%rd18173, %rd3087, %rd3030;
	shr.u64 	%rd3088, %rd18173, 32;
	and.b64  	%rd3089, %rd3061, 4294967295;
	add.s64 	%rd3090, %rd3088, %rd3089;
	add.s64 	%rd18172, %rd3090, %rd3033;
	shr.u64 	%rd3091, %rd18172, 32;
	and.b64  	%rd3092, %rd3066, 4294967295;
	add.s64 	%rd3093, %rd3091, %rd3092;
	add.s64 	%rd18171, %rd3093, %rd3036;
	shr.u64 	%rd3094, %rd18171, 32;
	and.b64  	%rd3095, %rd3071, 4294967295;
	add.s64 	%rd3096, %rd3094, %rd3095;
	add.s64 	%rd18170, %rd3096, %rd3039;
	shr.u64 	%rd3097, %rd18170, 32;
	and.b64  	%rd3098, %rd3076, 4294967295;
	add.s64 	%rd3099, %rd3097, %rd3098;
	add.s64 	%rd18169, %rd3099, %rd3042;
	shr.u64 	%rd3100, %rd18169, 32;
	and.b64  	%rd3101, %rd3081, 4294967295;
	add.s64 	%rd3102, %rd3100, %rd3101;
	add.s64 	%rd18168, %rd3102, %rd3045;
	shr.u64 	%rd3103, %rd18168, 32;
	and.b64  	%rd3104, %rd3086, 4294967295;
	add.s64 	%rd3105, %rd3103, %rd3104;
	add.s64 	%rd18167, %rd3105, %rd3048;
	{ .reg .b32 tmp; mov.b64 {tmp, %r2693}, %rd18167; }
	add.s32 	%r2694, %r2692, %r2693;
	add.s32 	%r193, %r2694, %r2688;
	setp.eq.s32 	%p302, %r193, 0;
	mov.pred 	%p2968, 0;
	@%p302 bra 	$L__BB0_137;
	cvt.u64.u32 	%rd3106, %r193;
	mul.wide.u32 	%rd3107, %r193, 977;
	cvt.u32.u64 	%r2695, %rd3107;
	shr.u64 	%rd3108, %rd3107, 32;
	add.s64 	%rd3109, %rd3108, %rd3106;
	shr.u64 	%rd3110, %rd3109, 32;
	add.s32 	%r194, %r5670, %r2695;
	setp.lt.u32 	%p303, %r194, %r5670;
	selp.u64 	%rd3111, 1, 0, %p303;
	and.b64  	%rd3112, %rd18173, 4294967295;
	and.b64  	%rd3113, %rd3109, 4294967295;
	add.s64 	%rd3114, %rd3112, %rd3111;
	add.s64 	%rd18173, %rd3114, %rd3113;
	shr.u64 	%rd3115, %rd18173, 32;
	and.b64  	%rd3116, %rd18172, 4294967295;
	add.s64 	%rd3117, %rd3115, %rd3116;
	add.s64 	%rd18172, %rd3117, %rd3110;
	shr.u64 	%rd3118, %rd18172, 32;
	and.b64  	%rd3119, %rd18171, 4294967295;
	add.s64 	%rd18171, %rd3118, %rd3119;
	shr.u64 	%rd3120, %rd18171, 32;
	and.b64  	%rd3121, %rd18170, 4294967295;
	add.s64 	%rd18170, %rd3120, %rd3121;
	shr.u64 	%rd3122, %rd18170, 32;
	and.b64  	%rd3123, %rd18169, 4294967295;
	add.s64 	%rd18169, %rd3122, %rd3123;
	shr.u64 	%rd3124, %rd18169, 32;
	and.b64  	%rd3125, %rd18168, 4294967295;
	add.s64 	%rd18168, %rd3124, %rd3125;
	shr.u64 	%rd3126, %rd18168, 32;
	and.b64  	%rd3127, %rd18167, 4294967295;
	add.s64 	%rd18167, %rd3126, %rd3127;
	setp.gt.u64 	%p2968, %rd18167, 4294967295;
	mov.u32 	%r5670, %r194;
$L__BB0_137:
	ld.const.u32 	%rd109, [const_p+8];
	ld.const.u32 	%rd110, [const_p+24];
	ld.const.u32 	%rd111, [const_p+20];
	ld.const.u32 	%rd112, [const_p+12];
	ld.const.u32 	%rd113, [const_p+16];
	ld.const.u32 	%rd114, [const_p+4];
	ld.const.u32 	%r196, [const_p];
	cvt.u32.u64 	%r5669, %rd18173;
	cvt.u32.u64 	%r5668, %rd18172;
	cvt.u32.u64 	%r5667, %rd18171;
	cvt.u32.u64 	%r5666, %rd18170;
	cvt.u32.u64 	%r5665, %rd18169;
	cvt.u32.u64 	%r5664, %rd18168;
	cvt.u32.u64 	%r5663, %rd18167;
	ld.const.u32 	%r2696, [const_p+28];
	setp.lt.u32 	%p304, %r2696, %r5663;
	or.pred  	%p305, %p2968, %p304;
	@%p305 bra 	$L__BB0_151;
	setp.gt.u32 	%p306, %r2696, %r5663;
	@%p306 bra 	$L__BB0_152;
	cvt.u32.u64 	%r2697, %rd110;
	setp.lt.u32 	%p307, %r2697, %r5664;
	@%p307 bra 	$L__BB0_151;
	cvt.u32.u64 	%r2698, %rd110;
	setp.gt.u32 	%p308, %r2698, %r5664;
	@%p308 bra 	$L__BB0_152;
	cvt.u32.u64 	%r2699, %rd111;
	setp.lt.u32 	%p309, %r2699, %r5665;
	@%p309 bra 	$L__BB0_151;
	cvt.u32.u64 	%r2700, %rd111;
	setp.gt.u32 	%p310, %r2700, %r5665;
	@%p310 bra 	$L__BB0_152;
	cvt.u32.u64 	%r2701, %rd113;
	setp.lt.u32 	%p311, %r2701, %r5666;
	@%p311 bra 	$L__BB0_151;
	cvt.u32.u64 	%r2702, %rd113;
	setp.gt.u32 	%p312, %r2702, %r5666;
	@%p312 bra 	$L__BB0_152;
	cvt.u32.u64 	%r2703, %rd112;
	setp.lt.u32 	%p313, %r2703, %r5667;
	@%p313 bra 	$L__BB0_151;
	cvt.u32.u64 	%r2704, %rd112;
	setp.gt.u32 	%p314, %r2704, %r5667;
	@%p314 bra 	$L__BB0_152;
	cvt.u32.u64 	%r2705, %rd109;
	setp.lt.u32 	%p315, %r2705, %r5668;
	@%p315 bra 	$L__BB0_151;
	cvt.u32.u64 	%r2706, %rd109;
	setp.gt.u32 	%p316, %r2706, %r5668;
	@%p316 bra 	$L__BB0_152;
	cvt.u32.u64 	%r2707, %rd114;
	setp.lt.u32 	%p317, %r2707, %r5669;
	@%p317 bra 	$L__BB0_151;
	cvt.u32.u64 	%r2708, %rd114;
	setp.gt.u32 	%p318, %r2708, %r5669;
	setp.lt.u32 	%p319, %r5670, %r196;
	or.pred  	%p320, %p318, %p319;
	@%p320 bra 	$L__BB0_152;
$L__BB0_151:
	cvt.u32.u64 	%r2709, %rd112;
	cvt.u32.u64 	%r2710, %rd109;
	cvt.u32.u64 	%r2711, %rd114;
	cvt.u32.u64 	%r2712, %rd111;
	cvt.u32.u64 	%r2713, %rd113;
	cvt.u32.u64 	%r2714, %rd110;
	setp.lt.u32 	%p321, %r5670, %r196;
	selp.s64 	%rd3129, -1, 0, %p321;
	sub.s32 	%r5670, %r5670, %r196;
	and.b64  	%rd3130, %rd18173, 4294967295;
	add.s64 	%rd3131, %rd3130, %rd3129;
	setp.lt.u64 	%p322, %rd3131, %rd114;
	selp.s64 	%rd3132, -1, 0, %p322;
	cvt.u32.u64 	%r2715, %rd3131;
	sub.s32 	%r5669, %r2715, %r2711;
	and.b64  	%rd3133, %rd18172, 4294967295;
	add.s64 	%rd3134, %rd3133, %rd3132;
	setp.lt.u64 	%p323, %rd3134, %rd109;
	selp.s64 	%rd3135, -1, 0, %p323;
	cvt.u32.u64 	%r2716, %rd3134;
	sub.s32 	%r5668, %r2716, %r2710;
	and.b64  	%rd3136, %rd18171, 4294967295;
	add.s64 	%rd3137, %rd3136, %rd3135;
	setp.lt.u64 	%p324, %rd3137, %rd112;
	selp.s64 	%rd3138, -1, 0, %p324;
	cvt.u32.u64 	%r2717, %rd3137;
	sub.s32 	%r5667, %r2717, %r2709;
	and.b64  	%rd3139, %rd18170, 4294967295;
	add.s64 	%rd3140, %rd3139, %rd3138;
	setp.lt.u64 	%p325, %rd3140, %rd113;
	selp.s64 	%rd3141, -1, 0, %p325;
	cvt.u32.u64 	%r2718, %rd3140;
	sub.s32 	%r5666, %r2718, %r2713;
	and.b64  	%rd3142, %rd18169, 4294967295;
	add.s64 	%rd3143, %rd3142, %rd3141;
	setp.lt.u64 	%p326, %rd3143, %rd111;
	selp.s64 	%rd3144, -1, 0, %p326;
	cvt.u32.u64 	%r2719, %rd3143;
	sub.s32 	%r5665, %r2719, %r2712;
	and.b64  	%rd3145, %rd18168, 4294967295;
	add.s64 	%rd3146, %rd3145, %rd3144;
	setp.lt.u64 	%p327, %rd3146, %rd110;
	selp.s32 	%r2720, -1, 0, %p327;
	cvt.u32.u64 	%r2721, %rd3146;
	sub.s32 	%r5664, %r2721, %r2714;
	add.s32 	%r2722, %r5663, %r2720;
	sub.s32 	%r5663, %r2722, %r2696;
$L__BB0_152:
	setp.gt.u32 	%p328, %r5663, %r2696;
	@%p328 bra 	$L__BB0_165;
	bra.uni 	$L__BB0_166;
$L__BB0_153:
	cvt.u32.u64 	%r2723, %rd110;
	setp.gt.u32 	%p330, %r5664, %r2723;
	@%p330 bra 	$L__BB0_165;
	setp.lt.u32 	%p331, %r5664, %r2723;
	@%p331 bra 	$L__BB0_167;
	cvt.u32.u64 	%r2725, %rd111;
	setp.gt.u32 	%p332, %r5665, %r2725;
	@%p332 bra 	$L__BB0_165;
	setp.lt.u32 	%p333, %r5665, %r2725;
	@%p333 bra 	$L__BB0_167;
	cvt.u32.u64 	%r2727, %rd113;
	setp.gt.u32 	%p334, %r5666, %r2727;
	@%p334 bra 	$L__BB0_165;
	setp.lt.u32 	%p335, %r5666, %r2727;
	@%p335 bra 	$L__BB0_167;
	cvt.u32.u64 	%r2729, %rd112;
	setp.gt.u32 	%p336, %r5667, %r2729;
	@%p336 bra 	$L__BB0_165;
	setp.lt.u32 	%p337, %r5667, %r2729;
	@%p337 bra 	$L__BB0_167;
	cvt.u32.u64 	%r2731, %rd109;
	setp.gt.u32 	%p338, %r5668, %r2731;
	@%p338 bra 	$L__BB0_165;
	setp.lt.u32 	%p339, %r5668, %r2731;
	@%p339 bra 	$L__BB0_167;
	cvt.u32.u64 	%r2733, %rd114;
	setp.gt.u32 	%p340, %r5669, %r2733;
	@%p340 bra 	$L__BB0_165;
	setp.lt.u32 	%p341, %r5669, %r2733;
	setp.lt.u32 	%p342, %r5670, %r196;
	or.pred  	%p343, %p341, %p342;
	@%p343 bra 	$L__BB0_167;
$L__BB0_165:
	cvt.u32.u64 	%r2735, %rd110;
	cvt.u32.u64 	%r2736, %rd112;
	cvt.u32.u64 	%r2737, %rd109;
	cvt.u32.u64 	%r2738, %rd114;
	cvt.u32.u64 	%r2739, %rd111;
	cvt.u32.u64 	%r2740, %rd113;
	setp.lt.u32 	%p344, %r5670, %r196;
	selp.s64 	%rd3147, -1, 0, %p344;
	sub.s32 	%r5670, %r5670, %r196;
	cvt.u64.u32 	%rd3148, %r5669;
	add.s64 	%rd3149, %rd3147, %rd3148;
	setp.lt.u64 	%p345, %rd3149, %rd114;
	selp.s64 	%rd3150, -1, 0, %p345;
	cvt.u32.u64 	%r2741, %rd3149;
	sub.s32 	%r5669, %r2741, %r2738;
	cvt.u64.u32 	%rd3151, %r5668;
	add.s64 	%rd3152, %rd3150, %rd3151;
	setp.lt.u64 	%p346, %rd3152, %rd109;
	selp.s64 	%rd3153, -1, 0, %p346;
	cvt.u32.u64 	%r2742, %rd3152;
	sub.s32 	%r5668, %r2742, %r2737;
	cvt.u64.u32 	%rd3154, %r5667;
	add.s64 	%rd3155, %rd3153, %rd3154;
	setp.lt.u64 	%p347, %rd3155, %rd112;
	selp.s64 	%rd3156, -1, 0, %p347;
	cvt.u32.u64 	%r2743, %rd3155;
	sub.s32 	%r5667, %r2743, %r2736;
	cvt.u64.u32 	%rd3157, %r5666;
	add.s64 	%rd3158, %rd3156, %rd3157;
	setp.lt.u64 	%p348, %rd3158, %rd113;
	selp.s64 	%rd3159, -1, 0, %p348;
	cvt.u32.u64 	%r2744, %rd3158;
	sub.s32 	%r5666, %r2744, %r2740;
	cvt.u64.u32 	%rd3160, %r5665;
	add.s64 	%rd3161, %rd3159, %rd3160;
	setp.lt.u64 	%p349, %rd3161, %rd111;
	selp.s64 	%rd3162, -1, 0, %p349;
	cvt.u32.u64 	%r2745, %rd3161;
	sub.s32 	%r5665, %r2745, %r2739;
	cvt.u64.u32 	%rd3163, %r5664;
	add.s64 	%rd3164, %rd3162, %rd3163;
	setp.lt.u64 	%p350, %rd3164, %rd110;
	selp.s32 	%r2746, -1, 0, %p350;
	cvt.u32.u64 	%r2747, %rd3164;
	sub.s32 	%r5664, %r2747, %r2735;
	add.s32 	%r2748, %r5663, %r2746;
	sub.s32 	%r5663, %r2748, %r2696;
	bra.uni 	$L__BB0_167;
$L__BB0_166:
	setp.lt.u32 	%p329, %r5663, %r2696;
	@%p329 bra 	$L__BB0_167;
	bra.uni 	$L__BB0_153;
$L__BB0_167:
	shl.b32 	%r2749, %r5670, 3;
	shr.u32 	%r2750, %r5670, 29;
	cvt.u64.u32 	%rd3165, %r2750;
	mul.wide.u32 	%rd3166, %r5669, 8;
	or.b64  	%rd3167, %rd3166, %rd3165;
	shr.u64 	%rd3168, %rd3166, 32;
	mul.wide.u32 	%rd3169, %r5668, 8;
	or.b64  	%rd3170, %rd3169, %rd3168;
	shr.u64 	%rd3171, %rd3169, 32;
	mul.wide.u32 	%rd3172, %r5667, 8;
	or.b64  	%rd3173, %rd3172, %rd3171;
	shr.u64 	%rd3174, %rd3172, 32;
	mul.wide.u32 	%rd3175, %r5666, 8;
	add.s64 	%rd3176, %rd3175, %rd3174;
	shr.u64 	%rd3177, %rd3176, 32;
	mul.wide.u32 	%rd3178, %r5665, 8;
	add.s64 	%rd3179, %rd3178, %rd3177;
	shr.u64 	%rd3180, %rd3179, 32;
	mul.wide.u32 	%rd3181, %r5664, 8;
	add.s64 	%rd3182, %rd3181, %rd3180;
	shr.u64 	%rd3183, %rd3182, 32;
	mul.wide.u32 	%rd3184, %r5663, 8;
	add.s64 	%rd3185, %rd3184, %rd3183;
	shr.u64 	%rd3186, %rd3185, 32;
	{ .reg .b32 tmp; mov.b64 {tmp, %r2751}, %rd3185; }
	mad.lo.s32 	%r5687, %r2751, 977, %r2749;
	setp.lt.u32 	%p352, %r5687, %r2749;
	selp.u64 	%rd3187, 1, 0, %p352;
	and.b64  	%rd3188, %rd3167, 4294967295;
	add.s64 	%rd3189, %rd3188, %rd3187;
	shr.u64 	%rd3190, %rd3189, 32;
	and.b64  	%rd3191, %rd3170, 4294967295;
	add.s64 	%rd3192, %rd3190, %rd3191;
	shr.u64 	%rd3193, %rd3192, 32;
	and.b64  	%rd3194, %rd3173, 4294967295;
	add.s64 	%rd3195, %rd3193, %rd3194;
	shr.u64 	%rd3196, %rd3195, 32;
	and.b64  	%rd3197, %rd3176, 4294967295;
	add.s64 	%rd3198, %rd3196, %rd3197;
	shr.u64 	%rd3199, %rd3198, 32;
	and.b64  	%rd3200, %rd3179, 4294967295;
	add.s64 	%rd3201, %rd3199, %rd3200;
	shr.u64 	%rd3202, %rd3201, 32;
	and.b64  	%rd3203, %rd3182, 4294967295;
	add.s64 	%rd3204, %rd3202, %rd3203;
	shr.u64 	%rd3205, %rd3204, 32;
	and.b64  	%rd3206, %rd3185, 4294967295;
	add.s64 	%rd3207, %rd3205, %rd3206;
	{ .reg .b32 tmp; mov.b64 {tmp, %r2752}, %rd3207; }
	and.b64  	%rd3208, %rd3189, 4294967295;
	add.s64 	%rd18180, %rd3208, %rd3186;
	shr.u64 	%rd3209, %rd18180, 32;
	and.b64  	%rd3210, %rd3192, 4294967295;
	add.s64 	%rd18179, %rd3209, %rd3210;
	shr.u64 	%rd3211, %rd18179, 32;
	and.b64  	%rd3212, %rd3195, 4294967295;
	add.s64 	%rd18178, %rd3211, %rd3212;
	shr.u64 	%rd3213, %rd18178, 32;
	and.b64  	%rd3214, %rd3198, 4294967295;
	add.s64 	%rd18177, %rd3213, %rd3214;
	shr.u64 	%rd3215, %rd18177, 32;
	and.b64  	%rd3216, %rd3201, 4294967295;
	add.s64 	%rd18176, %rd3215, %rd3216;
	shr.u64 	%rd3217, %rd18176, 32;
	and.b64  	%rd3218, %rd3204, 4294967295;
	add.s64 	%rd18175, %rd3217, %rd3218;
	shr.u64 	%rd3219, %rd18175, 32;
	and.b64  	%rd3220, %rd3207, 4294967295;
	add.s64 	%rd18174, %rd3219, %rd3220;
	{ .reg .b32 tmp; mov.b64 {tmp, %r2753}, %rd18174; }
	add.s32 	%r238, %r2752, %r2753;
	setp.eq.s32 	%p353, %r238, 0;
	mov.pred 	%p2969, 0;
	@%p353 bra 	$L__BB0_169;
	mad.lo.s32 	%r239, %r238, 977, %r5687;
	setp.lt.u32 	%p354, %r239, %r5687;
	selp.u64 	%rd3221, 1, 0, %p354;
	and.b64  	%rd3222, %rd18180, 4294967295;
	cvt.u64.u32 	%rd3223, %r238;
	add.s64 	%rd3224, %rd3222, %rd3221;
	add.s64 	%rd18180, %rd3224, %rd3223;
	shr.u64 	%rd3225, %rd18180, 32;
	and.b64  	%rd3226, %rd18179, 4294967295;
	add.s64 	%rd18179, %rd3225, %rd3226;
	shr.u64 	%rd3227, %rd18179, 32;
	and.b64  	%rd3228, %rd18178, 4294967295;
	add.s64 	%rd18178, %rd3227, %rd3228;
	shr.u64 	%rd3229, %rd18178, 32;
	and.b64  	%rd3230, %rd18177, 4294967295;
	add.s64 	%rd18177, %rd3229, %rd3230;
	shr.u64 	%rd3231, %rd18177, 32;
	and.b64  	%rd3232, %rd18176, 4294967295;
	add.s64 	%rd18176, %rd3231, %rd3232;
	shr.u64 	%rd3233, %rd18176, 32;
	and.b64  	%rd3234, %rd18175, 4294967295;
	add.s64 	%rd18175, %rd3233, %rd3234;
	shr.u64 	%rd3235, %rd18175, 32;
	and.b64  	%rd3236, %rd18174, 4294967295;
	add.s64 	%rd18174, %rd3235, %rd3236;
	setp.gt.u64 	%p2969, %rd18174, 4294967295;
	mov.u32 	%r5687, %r239;
$L__BB0_169:
	cvt.u32.u64 	%r5686, %rd18180;
	cvt.u32.u64 	%r5685, %rd18179;
	cvt.u32.u64 	%r5684, %rd18178;
	cvt.u32.u64 	%r5683, %rd18177;
	cvt.u32.u64 	%r5682, %rd18176;
	cvt.u32.u64 	%r5681, %rd18175;
	cvt.u32.u64 	%r5680, %rd18174;
	setp.lt.u32 	%p355, %r2696, %r5680;
	or.pred  	%p356, %p2969, %p355;
	@%p356 bra 	$L__BB0_183;
	setp.gt.u32 	%p357, %r2696, %r5680;
	@%p357 bra 	$L__BB0_184;
	cvt.u32.u64 	%r2754, %rd110;
	setp.lt.u32 	%p358, %r2754, %r5681;
	@%p358 bra 	$L__BB0_183;
	cvt.u32.u64 	%r2755, %rd110;
	setp.gt.u32 	%p359, %r2755, %r5681;
	@%p359 bra 	$L__BB0_184;
	cvt.u32.u64 	%r2756, %rd111;
	setp.lt.u32 	%p360, %r2756, %r5682;
	@%p360 bra 	$L__BB0_183;
	cvt.u32.u64 	%r2757, %rd111;
	setp.gt.u32 	%p361, %r2757, %r5682;
	@%p361 bra 	$L__BB0_184;
	cvt.u32.u64 	%r2758, %rd113;
	setp.lt.u32 	%p362, %r2758, %r5683;
	@%p362 bra 	$L__BB0_183;
	cvt.u32.u64 	%r2759, %rd113;
	setp.gt.u32 	%p363, %r2759, %r5683;
	@%p363 bra 	$L__BB0_184;
	cvt.u32.u64 	%r2760, %rd112;
	setp.lt.u32 	%p364, %r2760, %r5684;
	@%p364 bra 	$L__BB0_183;
	cvt.u32.u64 	%r2761, %rd112;
	setp.gt.u32 	%p365, %r2761, %r5684;
	@%p365 bra 	$L__BB0_184;
	cvt.u32.u64 	%r2762, %rd109;
	setp.lt.u32 	%p366, %r2762, %r5685;
	@%p366 bra 	$L__BB0_183;
	cvt.u32.u64 	%r2763, %rd109;
	setp.gt.u32 	%p367, %r2763, %r5685;
	@%p367 bra 	$L__BB0_184;
	cvt.u32.u64 	%r2764, %rd114;
	setp.lt.u32 	%p368, %r2764, %r5686;
	@%p368 bra 	$L__BB0_183;
	cvt.u32.u64 	%r2765, %rd114;
	setp.gt.u32 	%p369, %r2765, %r5686;
	setp.lt.u32 	%p370, %r5687, %r196;
	or.pred  	%p371, %p369, %p370;
	@%p371 bra 	$L__BB0_184;
$L__BB0_183:
	cvt.u32.u64 	%r2766, %rd112;
	cvt.u32.u64 	%r2767, %rd109;
	cvt.u32.u64 	%r2768, %rd114;
	cvt.u32.u64 	%r2769, %rd111;
	cvt.u32.u64 	%r2770, %rd113;
	cvt.u32.u64 	%r2771, %rd110;
	setp.lt.u32 	%p372, %r5687, %r196;
	selp.s64 	%rd3238, -1, 0, %p372;
	sub.s32 	%r5687, %r5687, %r196;
	and.b64  	%rd3239, %rd18180, 4294967295;
	add.s64 	%rd3240, %rd3239, %rd3238;
	setp.lt.u64 	%p373, %rd3240, %rd114;
	selp.s64 	%rd3241, -1, 0, %p373;
	cvt.u32.u64 	%r2772, %rd3240;
	sub.s32 	%r5686, %r2772, %r2768;
	and.b64  	%rd3242, %rd18179, 4294967295;
	add.s64 	%rd3243, %rd3242, %rd3241;
	setp.lt.u64 	%p374, %rd3243, %rd109;
	selp.s64 	%rd3244, -1, 0, %p374;
	cvt.u32.u64 	%r2773, %rd3243;
	sub.s32 	%r5685, %r2773, %r2767;
	and.b64  	%rd3245, %rd18178, 4294967295;
	add.s64 	%rd3246, %rd3245, %rd3244;
	setp.lt.u64 	%p375, %rd3246, %rd112;
	selp.s64 	%rd3247, -1, 0, %p375;
	cvt.u32.u64 	%r2774, %rd3246;
	sub.s32 	%r5684, %r2774, %r2766;
	and.b64  	%rd3248, %rd18177, 4294967295;
	add.s64 	%rd3249, %rd3248, %rd3247;
	setp.lt.u64 	%p376, %rd3249, %rd113;
	selp.s64 	%rd3250, -1, 0, %p376;
	cvt.u32.u64 	%r2775, %rd3249;
	sub.s32 	%r5683, %r2775, %r2770;
	and.b64  	%rd3251, %rd18176, 4294967295;
	add.s64 	%rd3252, %rd3251, %rd3250;
	setp.lt.u64 	%p377, %rd3252, %rd111;
	selp.s64 	%rd3253, -1, 0, %p377;
	cvt.u32.u64 	%r2776, %rd3252;
	sub.s32 	%r5682, %r2776, %r2769;
	and.b64  	%rd3254, %rd18175, 4294967295;
	add.s64 	%rd3255, %rd3254, %rd3253;
	setp.lt.u64 	%p378, %rd3255, %rd110;
	selp.s32 	%r2777, -1, 0, %p378;
	cvt.u32.u64 	%r2778, %rd3255;
	sub.s32 	%r5681, %r2778, %r2771;
	add.s32 	%r2779, %r5680, %r2777;
	sub.s32 	%r5680, %r2779, %r2696;
$L__BB0_184:
	setp.gt.u32 	%p379, %r5680, %r2696;
	@%p379 bra 	$L__BB0_197;
	bra.uni 	$L__BB0_198;
$L__BB0_185:
	cvt.u32.u64 	%r2780, %rd110;
	setp.gt.u32 	%p381, %r5681, %r2780;
	@%p381 bra 	$L__BB0_197;
	setp.lt.u32 	%p382, %r5681, %r2780;
	@%p382 bra 	$L__BB0_199;
	cvt.u32.u64 	%r2782, %rd111;
	setp.gt.u32 	%p383, %r5682, %r2782;
	@%p383 bra 	$L__BB0_197;
	setp.lt.u32 	%p384, %r5682, %r2782;
	@%p384 bra 	$L__BB0_199;
	cvt.u32.u64 	%r2784, %rd113;
	setp.gt.u32 	%p385, %r5683, %r2784;
	@%p385 bra 	$L__BB0_197;
	setp.lt.u32 	%p386, %r5683, %r2784;
	@%p386 bra 	$L__BB0_199;
	cvt.u32.u64 	%r2786, %rd112;
	setp.gt.u32 	%p387, %r5684, %r2786;
	@%p387 bra 	$L__BB0_197;
	setp.lt.u32 	%p388, %r5684, %r2786;
	@%p388 bra 	$L__BB0_199;
	cvt.u32.u64 	%r2788, %rd109;
	setp.gt.u32 	%p389, %r5685, %r2788;
	@%p389 bra 	$L__BB0_197;
	setp.lt.u32 	%p390, %r5685, %r2788;
	@%p390 bra 	$L__BB0_199;
	cvt.u32.u64 	%r2790, %rd114;
	setp.gt.u32 	%p391, %r5686, %r2790;
	@%p391 bra 	$L__BB0_197;
	setp.lt.u32 	%p392, %r5686, %r2790;
	setp.lt.u32 	%p393, %r5687, %r196;
	or.pred  	%p394, %p392, %p393;
	@%p394 bra 	$L__BB0_199;
$L__BB0_197:
	cvt.u32.u64 	%r2792, %rd110;
	cvt.u32.u64 	%r2793, %rd112;
	cvt.u32.u64 	%r2794, %rd109;
	cvt.u32.u64 	%r2795, %rd114;
	cvt.u32.u64 	%r2796, %rd111;
	cvt.u32.u64 	%r2797, %rd113;
	setp.lt.u32 	%p395, %r5687, %r196;
	selp.s64 	%rd3256, -1, 0, %p395;
	sub.s32 	%r5687, %r5687, %r196;
	cvt.u64.u32 	%rd3257, %r5686;
	add.s64 	%rd3258, %rd3256, %rd3257;
	setp.lt.u64 	%p396, %rd3258, %rd114;
	selp.s64 	%rd3259, -1, 0, %p396;
	cvt.u32.u64 	%r2798, %rd3258;
	sub.s32 	%r5686, %r2798, %r2795;
	cvt.u64.u32 	%rd3260, %r5685;
	add.s64 	%rd3261, %rd3259, %rd3260;
	setp.lt.u64 	%p397, %rd3261, %rd109;
	selp.s64 	%rd3262, -1, 0, %p397;
	cvt.u32.u64 	%r2799, %rd3261;
	sub.s32 	%r5685, %r2799, %r2794;
	cvt.u64.u32 	%rd3263, %r5684;
	add.s64 	%rd3264, %rd3262, %rd3263;
	setp.lt.u64 	%p398, %rd3264, %rd112;
	selp.s64 	%rd3265, -1, 0, %p398;
	cvt.u32.u64 	%r2800, %rd3264;
	sub.s32 	%r5684, %r2800, %r2793;
	cvt.u64.u32 	%rd3266, %r5683;
	add.s64 	%rd3267, %rd3265, %rd3266;
	setp.lt.u64 	%p399, %rd3267, %rd113;
	selp.s64 	%rd3268, -1, 0, %p399;
	cvt.u32.u64 	%r2801, %rd3267;
	sub.s32 	%r5683, %r2801, %r2797;
	cvt.u64.u32 	%rd3269, %r5682;
	add.s64 	%rd3270, %rd3268, %rd3269;
	setp.lt.u64 	%p400, %rd3270, %rd111;
	selp.s64 	%rd3271, -1, 0, %p400;
	cvt.u32.u64 	%r2802, %rd3270;
	sub.s32 	%r5682, %r2802, %r2796;
	cvt.u64.u32 	%rd3272, %r5681;
	add.s64 	%rd3273, %rd3271, %rd3272;
	setp.lt.u64 	%p401, %rd3273, %rd110;
	selp.s32 	%r2803, -1, 0, %p401;
	cvt.u32.u64 	%r2804, %rd3273;
	sub.s32 	%r5681, %r2804, %r2792;
	add.s32 	%r2805, %r5680, %r2803;
	sub.s32 	%r5680, %r2805, %r2696;
	bra.uni 	$L__BB0_199;
$L__BB0_198:
	setp.lt.u32 	%p380, %r5680, %r2696;
	@%p380 bra 	$L__BB0_199;
	bra.uni 	$L__BB0_185;
$L__BB0_199:
	mul.wide.u32 	%rd3274, %r6347, %r6347;
	cvt.u32.u64 	%r2806, %rd3274;
	shr.u64 	%rd3275, %rd3274, 32;
	mul.wide.u32 	%rd3276, %r6346, %r6347;
	add.s64 	%rd3277, %rd3275, %rd3276;
	shr.u64 	%rd3278, %rd3277, 32;
	mul.wide.u32 	%rd3279, %r6345, %r6347;
	add.s64 	%rd3280, %rd3278, %rd3279;
	shr.u64 	%rd3281, %rd3280, 32;
	mul.wide.u32 	%rd3282, %r6344, %r6347;
	add.s64 	%rd3283, %rd3281, %rd3282;
	shr.u64 	%rd3284, %rd3283, 32;
	mul.wide.u32 	%rd3285, %r6343, %r6347;
	add.s64 	%rd3286, %rd3284, %rd3285;
	shr.u64 	%rd3287, %rd3286, 32;
	mul.wide.u32 	%rd3288, %r6342, %r6347;
	add.s64 	%rd3289, %rd3287, %rd3288;
	shr.u64 	%rd3290, %rd3289, 32;
	mul.wide.u32 	%rd3291, %r6341, %r6347;
	add.s64 	%rd3292, %rd3290, %rd3291;
	shr.u64 	%rd3293, %rd3292, 32;
	mul.wide.u32 	%rd3294, %r6340, %r6347;
	add.s64 	%rd3295, %rd3293, %rd3294;
	shr.u64 	%rd3296, %rd3295, 32;
	and.b64  	%rd3297, %rd3277, 4294967295;
	add.s64 	%rd3298, %rd3276, %rd3297;
	shr.u64 	%rd3299, %rd3298, 32;
	and.b64  	%rd3300, %rd3280, 4294967295;
	mul.wide.u32 	%rd3301, %r6346, %r6346;
	add.s64 	%rd3302, %rd3299, %rd3300;
	add.s64 	%rd3303, %rd3302, %rd3301;
	shr.u64 	%rd3304, %rd3303, 32;
	and.b64  	%rd3305, %rd3283, 4294967295;
	mul.wide.u32 	%rd3306, %r6345, %r6346;
	add.s64 	%rd3307, %rd3304, %rd3305;
	add.s64 	%rd3308, %rd3307, %rd3306;
	shr.u64 	%rd3309, %rd3308, 32;
	and.b64  	%rd3310, %rd3286, 4294967295;
	mul.wide.u32 	%rd3311, %r6344, %r6346;
	add.s64 	%rd3312, %rd3309, %rd3310;
	add.s64 	%rd3313, %rd3312, %rd3311;
	shr.u64 	%rd3314, %rd3313, 32;
	and.b64  	%rd3315, %rd3289, 4294967295;
	mul.wide.u32 	%rd3316, %r6343, %r6346;
	add.s64 	%rd3317, %rd3314, %rd3315;
	add.s64 	%rd3318, %rd3317, %rd3316;
	shr.u64 	%rd3319, %rd3318, 32;
	and.b64  	%rd3320, %rd3292, 4294967295;
	mul.wide.u32 	%rd3321, %r6342, %r6346;
	add.s64 	%rd3322, %rd3319, %rd3320;
	add.s64 	%rd3323, %rd3322, %rd3321;
	shr.u64 	%rd3324, %rd3323, 32;
	and.b64  	%rd3325, %rd3295, 4294967295;
	mul.wide.u32 	%rd3326, %r6341, %r6346;
	add.s64 	%rd3327, %rd3324, %rd3325;
	add.s64 	%rd3328, %rd3327, %rd3326;
	shr.u64 	%rd3329, %rd3328, 32;
	mul.wide.u32 	%rd3330, %r6340, %r6346;
	add.s64 	%rd3331, %rd3329, %rd3296;
	add.s64 	%rd3332, %rd3331, %rd3330;
	shr.u64 	%rd3333, %rd3332, 32;
	and.b64  	%rd3334, %rd3303, 4294967295;
	add.s64 	%rd3335, %rd3279, %rd3334;
	shr.u64 	%rd3336, %rd3335, 32;
	and.b64  	%rd3337, %rd3308, 4294967295;
	add.s64 	%rd3338, %rd3336, %rd3337;
	add.s64 	%rd3339, %rd3338, %rd3306;
	shr.u64 	%rd3340, %rd3339, 32;
	and.b64  	%rd3341, %rd3313, 4294967295;
	mul.wide.u32 	%rd3342, %r6345, %r6345;
	add.s64 	%rd3343, %rd3340, %rd3341;
	add.s64 	%rd3344, %rd3343, %rd3342;
	shr.u64 	%rd3345, %rd3344, 32;
	and.b64  	%rd3346, %rd3318, 4294967295;
	mul.wide.u32 	%rd3347, %r6344, %r6345;
	add.s64 	%rd3348, %rd3345, %rd3346;
	add.s64 	%rd3349, %rd3348, %rd3347;
	shr.u64 	%rd3350, %rd3349, 32;
	and.b64  	%rd3351, %rd3323, 4294967295;
	mul.wide.u32 	%rd3352, %r6343, %r6345;
	add.s64 	%rd3353, %rd3350, %rd3351;
	add.s64 	%rd3354, %rd3353, %rd3352;
	shr.u64 	%rd3355, %rd3354, 32;
	and.b64  	%rd3356, %rd3328, 4294967295;
	mul.wide.u32 	%rd3357, %r6342, %r6345;
	add.s64 	%rd3358, %rd3355, %rd3356;
	add.s64 	%rd3359, %rd3358, %rd3357;
	shr.u64 	%rd3360, %rd3359, 32;
	and.b64  	%rd3361, %rd3332, 4294967295;
	mul.wide.u32 	%rd3362, %r6341, %r6345;
	add.s64 	%rd3363, %rd3360, %rd3361;
	add.s64 	%rd3364, %rd3363, %rd3362;
	shr.u64 	%rd3365, %rd3364, 32;
	mul.wide.u32 	%rd3366, %r6340, %r6345;
	add.s64 	%rd3367, %rd3365, %rd3333;
	add.s64 	%rd3368, %rd3367, %rd3366;
	shr.u64 	%rd3369, %rd3368, 32;
	and.b64  	%rd3370, %rd3339, 4294967295;
	add.s64 	%rd3371, %rd3282, %rd3370;
	shr.u64 	%rd3372, %rd3371, 32;
	and.b64  	%rd3373, %rd3344, 4294967295;
	add.s64 	%rd3374, %rd3372, %rd3373;
	add.s64 	%rd3375, %rd3374, %rd3311;
	shr.u64 	%rd3376, %rd3375, 32;
	and.b64  	%rd3377, %rd3349, 4294967295;
	add.s64 	%rd3378, %rd3376, %rd3377;
	add.s64 	%rd3379, %rd3378, %rd3347;
	shr.u64 	%rd3380, %rd3379, 32;
	and.b64  	%rd3381, %rd3354, 4294967295;
	mul.wide.u32 	%rd3382, %r6344, %r6344;
	add.s64 	%rd3383, %rd3380, %rd3381;
	add.s64 	%rd3384, %rd3383, %rd3382;
	shr.u64 	%rd3385, %rd3384, 32;
	and.b64  	%rd3386, %rd3359, 4294967295;
	mul.wide.u32 	%rd3387, %r6343, %r6344;
	add.s64 	%rd3388, %rd3385, %rd3386;
	add.s64 	%rd3389, %rd3388, %rd3387;
	shr.u64 	%rd3390, %rd3389, 32;
	and.b64  	%rd3391, %rd3364, 4294967295;
	mul.wide.u32 	%rd3392, %r6342, %r6344;
	add.s64 	%rd3393, %rd3390, %rd3391;
	add.s64 	%rd3394, %rd3393, %rd3392;
	shr.u64 	%rd3395, %rd3394, 32;
	and.b64  	%rd3396, %rd3368, 4294967295;
	mul.wide.u32 	%rd3397, %r6341, %r6344;
	add.s64 	%rd3398, %rd3395, %rd3396;
	add.s64 	%rd3399, %rd3398, %rd3397;
	shr.u64 	%rd3400, %rd3399, 32;
	mul.wide.u32 	%rd3401, %r6340, %r6344;
	add.s64 	%rd3402, %rd3400, %rd3369;
	add.s64 	%rd3403, %rd3402, %rd3401;
	shr.u64 	%rd3404, %rd3403, 32;
	and.b64  	%rd3405, %rd3375, 4294967295;
	add.s64 	%rd3406, %rd3285, %rd3405;
	shr.u64 	%rd3407, %rd3406, 32;
	and.b64  	%rd3408, %rd3379, 4294967295;
	add.s64 	%rd3409, %rd3407, %rd3408;
	add.s64 	%rd3410, %rd3409, %rd3316;
	shr.u64 	%rd3411, %rd3410, 32;
	and.b64  	%rd3412, %rd3384, 4294967295;
	add.s64 	%rd3413, %rd3411, %rd3412;
	add.s64 	%rd3414, %rd3413, %rd3352;
	shr.u64 	%rd3415, %rd3414, 32;
	and.b64  	%rd3416, %rd3389, 4294967295;
	add.s64 	%rd3417, %rd3415, %rd3416;
	add.s64 	%rd3418, %rd3417, %rd3387;
	shr.u64 	%rd3419, %rd3418, 32;
	and.b64  	%rd3420, %rd3394, 4294967295;
	mul.wide.u32 	%rd3421, %r6343, %r6343;
	add.s64 	%rd3422, %rd3419, %rd3420;
	add.s64 	%rd3423, %rd3422, %rd3421;
	shr.u64 	%rd3424, %rd3423, 32;
	and.b64  	%rd3425, %rd3399, 4294967295;
	mul.wide.u32 	%rd3426, %r6342, %r6343;
	add.s64 	%rd3427, %rd3424, %rd3425;
	add.s64 	%rd3428, %rd3427, %rd3426;
	shr.u64 	%rd3429, %rd3428, 32;
	and.b64  	%rd3430, %rd3403, 4294967295;
	mul.wide.u32 	%rd3431, %r6341, %r6343;
	add.s64 	%rd3432, %rd3429, %rd3430;
	add.s64 	%rd3433, %rd3432, %rd3431;
	shr.u64 	%rd3434, %rd3433, 32;
	mul.wide.u32 	%rd3435, %r6340, %r6343;
	add.s64 	%rd3436, %rd3434, %rd3404;
	add.s64 	%rd3437, %rd3436, %rd3435;
	shr.u64 	%rd3438, %rd3437, 32;
	and.b64  	%rd3439, %rd3410, 4294967295;
	add.s64 	%rd3440, %rd3288, %rd3439;
	shr.u64 	%rd3441, %rd3440, 32;
	and.b64  	%rd3442, %rd3414, 4294967295;
	add.s64 	%rd3443, %rd3441, %rd3442;
	add.s64 	%rd3444, %rd3443, %rd3321;
	shr.u64 	%rd3445, %rd3444, 32;
	and.b64  	%rd3446, %rd3418, 4294967295;
	add.s64 	%rd3447, %rd3445, %rd3446;
	add.s64 	%rd3448, %rd3447, %rd3357;
	shr.u64 	%rd3449, %rd3448, 32;
	and.b64  	%rd3450, %rd3423, 4294967295;
	add.s64 	%rd3451, %rd3449, %rd3450;
	add.s64 	%rd3452, %rd3451, %rd3392;
	shr.u64 	%rd3453, %rd3452, 32;
	and.b64  	%rd3454, %rd3428, 4294967295;
	add.s64 	%rd3455, %rd3453, %rd3454;
	add.s64 	%rd3456, %rd3455, %rd3426;
	shr.u64 	%rd3457, %rd3456, 32;
	and.b64  	%rd3458, %rd3433, 4294967295;
	mul.wide.u32 	%rd3459, %r6342, %r6342;
	add.s64 	%rd3460, %rd3457, %rd3458;
	add.s64 	%rd3461, %rd3460, %rd3459;
	shr.u64 	%rd3462, %rd3461, 32;
	and.b64  	%rd3463, %rd3437, 4294967295;
	mul.wide.u32 	%rd3464, %r6341, %r6342;
	add.s64 	%rd3465, %rd3462, %rd3463;
	add.s64 	%rd3466, %rd3465, %rd3464;
	shr.u64 	%rd3467, %rd3466, 32;
	mul.wide.u32 	%rd3468, %r6340, %r6342;
	add.s64 	%rd3469, %rd3467, %rd3438;
	add.s64 	%rd3470, %rd3469, %rd3468;
	shr.u64 	%rd3471, %rd3470, 32;
	and.b64  	%rd3472, %rd3444, 4294967295;
	add.s64 	%rd3473, %rd3291, %rd3472;
	shr.u64 	%rd3474, %rd3473, 32;
	and.b64  	%rd3475, %rd3448, 4294967295;
	add.s64 	%rd3476, %rd3474, %rd3475;
	add.s64 	%rd3477, %rd3476, %rd3326;
	shr.u64 	%rd3478, %rd3477, 32;
	and.b64  	%rd3479, %rd3452, 4294967295;
	add.s64 	%rd3480, %rd3478, %rd3479;
	add.s64 	%rd3481, %rd3480, %rd3362;
	shr.u64 	%rd3482, %rd3481, 32;
	and.b64  	%rd3483, %rd3456, 4294967295;
	add.s64 	%rd3484, %rd3482, %rd3483;
	add.s64 	%rd3485, %rd3484, %rd3397;
	shr.u64 	%rd3486, %rd3485, 32;
	and.b64  	%rd3487, %rd3461, 4294967295;
	add.s64 	%rd3488, %rd3486, %rd3487;
	add.s64 	%rd3489, %rd3488, %rd3431;
	shr.u64 	%rd3490, %rd3489, 32;
	and.b64  	%rd3491, %rd3466, 4294967295;
	add.s64 	%rd3492, %rd3490, %rd3491;
	add.s64 	%rd3493, %rd3492, %rd3464;
	shr.u64 	%rd3494, %rd3493, 32;
	and.b64  	%rd3495, %rd3470, 4294967295;
	mul.wide.u32 	%rd3496, %r6341, %r6341;
	add.s64 	%rd3497, %rd3494, %rd3495;
	add.s64 	%rd3498, %rd3497, %rd3496;
	shr.u64 	%rd3499, %rd3498, 32;
	mul.wide.u32 	%rd3500, %r6340, %r6341;
	add.s64 	%rd3501, %rd3499, %rd3471;
	add.s64 	%rd3502, %rd3501, %rd3500;
	shr.u64 	%rd3503, %rd3502, 32;
	and.b64  	%rd3504, %rd3477, 4294967295;
	add.s64 	%rd3505, %rd3294, %rd3504;
	shr.u64 	%rd3506, %rd3505, 32;
	and.b64  	%rd3507, %rd3481, 4294967295;
	add.s64 	%rd3508, %rd3506, %rd3507;
	add.s64 	%rd3509, %rd3508, %rd3330;
	shr.u64 	%rd3510, %rd3509, 32;
	and.b64  	%rd3511, %rd3485, 4294967295;
	add.s64 	%rd3512, %rd3510, %rd3511;
	add.s64 	%rd3513, %rd3512, %rd3366;
	shr.u64 	%rd3514, %rd3513, 32;
	and.b64  	%rd3515, %rd3489, 4294967295;
	add.s64 	%rd3516, %rd3514, %rd3515;
	add.s64 	%rd3517, %rd3516, %rd3401;
	shr.u64 	%rd3518, %rd3517, 32;
	and.b64  	%rd3519, %rd3493, 4294967295;
	add.s64 	%rd3520, %rd3518, %rd3519;
	add.s64 	%rd3521, %rd3520, %rd3435;
	shr.u64 	%rd3522, %rd3521, 32;
	and.b64  	%rd3523, %rd3498, 4294967295;
	add.s64 	%rd3524, %rd3522, %rd3523;
	add.s64 	%rd3525, %rd3524, %rd3468;
	shr.u64 	%rd3526, %rd3525, 32;
	and.b64  	%rd3527, %rd3502, 4294967295;
	add.s64 	%rd3528, %rd3526, %rd3527;
	add.s64 	%rd3529, %rd3528, %rd3500;
	shr.u64 	%rd3530, %rd3529, 32;
	mul.wide.u32 	%rd3531, %r6340, %r6340;
	add.s64 	%rd3532, %rd3530, %rd3503;
	add.s64 	%rd3533, %rd3532, %rd3531;
	shr.u64 	%rd3534, %rd3533, 32;
	{ .reg .b32 tmp; mov.b64 {tmp, %r2807}, %rd3533; }
	and.b64  	%rd3535, %rd3509, 4294967295;
	mul.lo.s64 	%rd3536, %rd3535, 977;
	cvt.u32.u64 	%r2808, %rd3536;
	shr.u64 	%rd3537, %rd3536, 32;
	and.b64  	%rd3538, %rd3513, 4294967295;
	mad.lo.s64 	%rd3539, %rd3538, 977, %rd3537;
	shr.u64 	%rd3540, %rd3539, 32;
	and.b64  	%rd3541, %rd3517, 4294967295;
	mad.lo.s64 	%rd3542, %rd3541, 977, %rd3540;
	shr.u64 	%rd3543, %rd3542, 32;
	and.b64  	%rd3544, %rd3521, 4294967295;
	mad.lo.s64 	%rd3545, %rd3544, 977, %rd3543;
	shr.u64 	%rd3546, %rd3545, 32;
	and.b64  	%rd3547, %rd3525, 4294967295;
	mad.lo.s64 	%rd3548, %rd3547, 977, %rd3546;
	shr.u64 	%rd3549, %rd3548, 32;
	and.b64  	%rd3550, %rd3529, 4294967295;
	mad.lo.s64 	%rd3551, %rd3550, 977, %rd3549;
	shr.u64 	%rd3552, %rd3551, 32;
	and.b64  	%rd3553, %rd3533, 4294967295;
	mad.lo.s64 	%rd3554, %rd3553, 977, %rd3552;
	shr.u64 	%rd3555, %rd3554, 32;
	mad.lo.s64 	%rd3556, %rd3534, 977, %rd3555;
	{ .reg .b32 tmp; mov.b64 {tmp, %r2809}, %rd3556; }
	add.s32 	%r5704, %r2806, %r2808;
	setp.lt.u32 	%p403, %r5704, %r2806;
	selp.u64 	%rd3557, 1, 0, %p403;
	and.b64  	%rd3558, %rd3298, 4294967295;
	and.b64  	%rd3559, %rd3539, 4294967295;
	add.s64 	%rd3560, %rd3558, %rd3557;
	add.s64 	%rd3561, %rd3560, %rd3559;
	shr.u64 	%rd3562, %rd3561, 32;
	and.b64  	%rd3563, %rd3335, 4294967295;
	and.b64  	%rd3564, %rd3542, 4294967295;
	add.s64 	%rd3565, %rd3562, %rd3563;
	add.s64 	%rd3566, %rd3565, %rd3564;
	shr.u64 	%rd3567, %rd3566, 32;
	and.b64  	%rd3568, %rd3371, 4294967295;
	and.b64  	%rd3569, %rd3545, 4294967295;
	add.s64 	%rd3570, %rd3567, %rd3568;
	add.s64 	%rd3571, %rd3570, %rd3569;
	shr.u64 	%rd3572, %rd3571, 32;
	and.b64  	%rd3573, %rd3406, 4294967295;
	and.b64  	%rd3574, %rd3548, 4294967295;
	add.s64 	%rd3575, %rd3572, %rd3573;
	add.s64 	%rd3576, %rd3575, %rd3574;
	shr.u64 	%rd3577, %rd3576, 32;
	and.b64  	%rd3578, %rd3440, 4294967295;
	and.b64  	%rd3579, %rd3551, 4294967295;
	add.s64 	%rd3580, %rd3577, %rd3578;
	add.s64 	%rd3581, %rd3580, %rd3579;
	shr.u64 	%rd3582, %rd3581, 32;
	and.b64  	%rd3583, %rd3473, 4294967295;
	and.b64  	%rd3584, %rd3554, 4294967295;
	add.s64 	%rd3585, %rd3582, %rd3583;
	add.s64 	%rd3586, %rd3585, %rd3584;
	shr.u64 	%rd3587, %rd3586, 32;
	and.b64  	%rd3588, %rd3505, 4294967295;
	and.b64  	%rd3589, %rd3556, 4294967295;
	add.s64 	%rd3590, %rd3587, %rd3588;
	add.s64 	%rd3591, %rd3590, %rd3589;
	{ .reg .b32 tmp; mov.b64 {tmp, %r2810}, %rd3591; }
	add.s32 	%r2811, %r2810, %r2809;
	and.b64  	%rd3592, %rd3561, 4294967295;
	add.s64 	%rd18187, %rd3592, %rd3535;
	shr.u64 	%rd3593, %rd18187, 32;
	and.b64  	%rd3594, %rd3566, 4294967295;
	add.s64 	%rd3595, %rd3593, %rd3594;
	add.s64 	%rd18186, %rd3595, %rd3538;
	shr.u64 	%rd3596, %rd18186, 32;
	and.b64  	%rd3597, %rd3571, 4294967295;
	add.s64 	%rd3598, %rd3596, %rd3597;
	add.s64 	%rd18185, %rd3598, %rd3541;
	shr.u64 	%rd3599, %rd18185, 32;
	and.b64  	%rd3600, %rd3576, 4294967295;
	add.s64 	%rd3601, %rd3599, %rd3600;
	add.s64 	%rd18184, %rd3601, %rd3544;
	shr.u64 	%rd3602, %rd18184, 32;
	and.b64  	%rd3603, %rd3581, 4294967295;
	add.s64 	%rd3604, %rd3602, %rd3603;
	add.s64 	%rd18183, %rd3604, %rd3547;
	shr.u64 	%rd3605, %rd18183, 32;
	and.b64  	%rd3606, %rd3586, 4294967295;
	add.s64 	%rd3607, %rd3605, %rd3606;
	add.s64 	%rd18182, %rd3607, %rd3550;
	shr.u64 	%rd3608, %rd18182, 32;
	and.b64  	%rd3609, %rd3591, 4294967295;
	add.s64 	%rd3610, %rd3608, %rd3609;
	add.s64 	%rd18181, %rd3610, %rd3553;
	{ .reg .b32 tmp; mov.b64 {tmp, %r2812}, %rd18181; }
	add.s32 	%r2813, %r2811, %r2812;
	add.s32 	%r281, %r2813, %r2807;
	setp.eq.s32 	%p404, %r281, 0;
	mov.pred 	%p2970, 0;
	@%p404 bra 	$L__BB0_201;
	cvt.u64.u32 	%rd3611, %r281;
	mul.wide.u32 	%rd3612, %r281, 977;
	cvt.u32.u64 	%r2814, %rd3612;
	shr.u64 	%rd3613, %rd3612, 32;
	add.s64 	%rd3614, %rd3613, %rd3611;
	shr.u64 	%rd3615, %rd3614, 32;
	add.s32 	%r282, %r5704, %r2814;
	setp.lt.u32 	%p405, %r282, %r5704;
	selp.u64 	%rd3616, 1, 0, %p405;
	and.b64  	%rd3617, %rd18187, 4294967295;
	and.b64  	%rd3618, %rd3614, 4294967295;
	add.s64 	%rd3619, %rd3617, %rd3616;
	add.s64 	%rd18187, %rd3619, %rd3618;
	shr.u64 	%rd3620, %rd18187, 32;
	and.b64  	%rd3621, %rd18186, 4294967295;
	add.s64 	%rd3622, %rd3620, %rd3621;
	add.s64 	%rd18186, %rd3622, %rd3615;
	shr.u64 	%rd3623, %rd18186, 32;
	and.b64  	%rd3624, %rd18185, 4294967295;
	add.s64 	%rd18185, %rd3623, %rd3624;
	shr.u64 	%rd3625, %rd18185, 32;
	and.b64  	%rd3626, %rd18184, 4294967295;
	add.s64 	%rd18184, %rd3625, %rd3626;
	shr.u64 	%rd3627, %rd18184, 32;
	and.b64  	%rd3628, %rd18183, 4294967295;
	add.s64 	%rd18183, %rd3627, %rd3628;
	shr.u64 	%rd3629, %rd18183, 32;
	and.b64  	%rd3630, %rd18182, 4294967295;
	add.s64 	%rd18182, %rd3629, %rd3630;
	shr.u64 	%rd3631, %rd18182, 32;
	and.b64  	%rd3632, %rd18181, 4294967295;
	add.s64 	%rd18181, %rd3631, %rd3632;
	setp.gt.u64 	%p2970, %rd18181, 4294967295;
	mov.u32 	%r5704, %r282;
$L__BB0_201:
	ld.const.u32 	%rd157, [const_p+8];
	ld.const.u32 	%rd158, [const_p+24];
	ld.const.u32 	%rd159, [const_p+20];
	ld.const.u32 	%rd160, [const_p+12];
	ld.const.u32 	%rd161, [const_p+16];
	ld.const.u32 	%rd162, [const_p+4];
	ld.const.u32 	%r284, [const_p];
	cvt.u32.u64 	%r5703, %rd18187;
	cvt.u32.u64 	%r5702, %rd18186;
	cvt.u32.u64 	%r5701, %rd18185;
	cvt.u32.u64 	%r5700, %rd18184;
	cvt.u32.u64 	%r5699, %rd18183;
	cvt.u32.u64 	%r5698, %rd18182;
	cvt.u32.u64 	%r5697, %rd18181;
	ld.const.u32 	%r2815, [const_p+28];
	setp.lt.u32 	%p406, %r2815, %r5697;
	or.pred  	%p407, %p2970, %p406;
	@%p407 bra 	$L__BB0_215;
	setp.gt.u32 	%p408, %r2815, %r5697;
	@%p408 bra 	$L__BB0_216;
	cvt.u32.u64 	%r2816, %rd158;
	setp.lt.u32 	%p409, %r2816, %r5698;
	@%p409 bra 	$L__BB0_215;
	cvt.u32.u64 	%r2817, %rd158;
	setp.gt.u32 	%p410, %r2817, %r5698;
	@%p410 bra 	$L__BB0_216;
	cvt.u32.u64 	%r2818, %rd159;
	setp.lt.u32 	%p411, %r2818, %r5699;
	@%p411 bra 	$L__BB0_215;
	cvt.u32.u64 	%r2819, %rd159;
	setp.gt.u32 	%p412, %r2819, %r5699;
	@%p412 bra 	$L__BB0_216;
	cvt.u32.u64 	%r2820, %rd161;
	setp.lt.u32 	%p413, %r2820, %r5700;
	@%p413 bra 	$L__BB0_215;
	cvt.u32.u64 	%r2821, %rd161;
	setp.gt.u32 	%p414, %r2821, %r5700;
	@%p414 bra 	$L__BB0_216;
	cvt.u32.u64 	%r2822, %rd160;
	setp.lt.u32 	%p415, %r2822, %r5701;
	@%p415 bra 	$L__BB0_215;
	cvt.u32.u64 	%r2823, %rd160;
	setp.gt.u32 	%p416, %r2823, %r5701;
	@%p416 bra 	$L__BB0_216;
	cvt.u32.u64 	%r2824, %rd157;
	setp.lt.u32 	%p417, %r2824, %r5702;
	@%p417 bra 	$L__BB0_215;
	cvt.u32.u64 	%r2825, %rd157;
	setp.gt.u32 	%p418, %r2825, %r5702;
	@%p418 bra 	$L__BB0_216;
	cvt.u32.u64 	%r2826, %rd162;
	setp.lt.u32 	%p419, %r2826, %r5703;
	@%p419 bra 	$L__BB0_215;
	cvt.u32.u64 	%r2827, %rd162;
	setp.gt.u32 	%p420, %r2827, %r5703;
	setp.lt.u32 	%p421, %r5704, %r284;
	or.pred  	%p422, %p420, %p421;
	@%p422 bra 	$L__BB0_216;
$L__BB0_215:
	cvt.u32.u64 	%r2828, %rd160;
	cvt.u32.u64 	%r2829, %rd157;
	cvt.u32.u64 	%r2830, %rd162;
	cvt.u32.u64 	%r2831, %rd159;
	cvt.u32.u64 	%r2832, %rd161;
	cvt.u32.u64 	%r2833, %rd158;
	setp.lt.u32 	%p423, %r5704, %r284;
	selp.s64 	%rd3634, -1, 0, %p423;
	sub.s32 	%r5704, %r5704, %r284;
	and.b64  	%rd3635, %rd18187, 4294967295;
	add.s64 	%rd3636, %rd3635, %rd3634;
	setp.lt.u64 	%p424, %rd3636, %rd162;
	selp.s64 	%rd3637, -1, 0, %p424;
	cvt.u32.u64 	%r2834, %rd3636;
	sub.s32 	%r5703, %r2834, %r2830;
	and.b64  	%rd3638, %rd18186, 4294967295;
	add.s64 	%rd3639, %rd3638, %rd3637;
	setp.lt.u64 	%p425, %rd3639, %rd157;
	selp.s64 	%rd3640, -1, 0, %p425;
	cvt.u32.u64 	%r2835, %rd3639;
	sub.s32 	%r5702, %r2835, %r2829;
	and.b64  	%rd3641, %rd18185, 4294967295;
	add.s64 	%rd3642, %rd3641, %rd3640;
	setp.lt.u64 	%p426, %rd3642, %rd160;
	selp.s64 	%rd3643, -1, 0, %p426;
	cvt.u32.u64 	%r2836, %rd3642;
	sub.s32 	%r5701, %r2836, %r2828;
	and.b64  	%rd3644, %rd18184, 4294967295;
	add.s64 	%rd3645, %rd3644, %rd3643;
	setp.lt.u64 	%p427, %rd3645, %rd161;
	selp.s64 	%rd3646, -1, 0, %p427;
	cvt.u32.u64 	%r2837, %rd3645;
	sub.s32 	%r5700, %r2837, %r2832;
	and.b64  	%rd3647, %rd18183, 4294967295;
	add.s64 	%rd3648, %rd3647, %rd3646;
	setp.lt.u64 	%p428, %rd3648, %rd159;
	selp.s64 	%rd3649, -1, 0, %p428;
	cvt.u32.u64 	%r2838, %rd3648;
	sub.s32 	%r5699, %r2838, %r2831;
	and.b64  	%rd3650, %rd18182, 4294967295;
	add.s64 	%rd3651, %rd3650, %rd3649;
	setp.lt.u64 	%p429, %rd3651, %rd158;
	selp.s32 	%r2839, -1, 0, %p429;
	cvt.u32.u64 	%r2840, %rd3651;
	sub.s32 	%r5698, %r2840, %r2833;
	add.s32 	%r2841, %r5697, %r2839;
	sub.s32 	%r5697, %r2841, %r2815;
$L__BB0_216:
	setp.gt.u32 	%p430, %r5697, %r2815;
	@%p430 bra 	$L__BB0_229;
	bra.uni 	$L__BB0_230;
$L__BB0_217:
	cvt.u32.u64 	%r2842, %rd158;
	setp.gt.u32 	%p432, %r5698, %r2842;
	@%p432 bra 	$L__BB0_229;
	setp.lt.u32 	%p433, %r5698, %r2842;
	@%p433 bra 	$L__BB0_231;
	cvt.u32.u64 	%r2844, %rd159;
	setp.gt.u32 	%p434, %r5699, %r2844;
	@%p434 bra 	$L__BB0_229;
	setp.lt.u32 	%p435, %r5699, %r2844;
	@%p435 bra 	$L__BB0_231;
	cvt.u32.u64 	%r2846, %rd161;
	setp.gt.u32 	%p436, %r5700, %r2846;
	@%p436 bra 	$L__BB0_229;
	setp.lt.u32 	%p437, %r5700, %r2846;
	@%p437 bra 	$L__BB0_231;
	cvt.u32.u64 	%r2848, %rd160;
	setp.gt.u32 	%p438, %r5701, %r2848;
	@%p438 bra 	$L__BB0_229;
	setp.lt.u32 	%p439, %r5701, %r2848;
	@%p439 bra 	$L__BB0_231;
	cvt.u32.u64 	%r2850, %rd157;
	setp.gt.u32 	%p440, %r5702, %r2850;
	@%p440 bra 	$L__BB0_229;
	setp.lt.u32 	%p441, %r5702, %r2850;
	@%p441 bra 	$L__BB0_231;
	cvt.u32.u64 	%r2852, %rd162;
	setp.gt.u32 	%p442, %r5703, %r2852;
	@%p442 bra 	$L__BB0_229;
	setp.lt.u32 	%p443, %r5703, %r2852;
	setp.lt.u32 	%p444, %r5704, %r284;
	or.pred  	%p445, %p443, %p444;
	@%p445 bra 	$L__BB0_231;
$L__BB0_229:
	cvt.u32.u64 	%r2854, %rd158;
	cvt.u32.u64 	%r2855, %rd160;
	cvt.u32.u64 	%r2856, %rd157;
	cvt.u32.u64 	%r2857, %rd162;
	cvt.u32.u64 	%r2858, %rd159;
	cvt.u32.u64 	%r2859, %rd161;
	setp.lt.u32 	%p446, %r5704, %r284;
	selp.s64 	%rd3652, -1, 0, %p446;
	sub.s32 	%r5704, %r5704, %r284;
	cvt.u64.u32 	%rd3653, %r5703;
	add.s64 	%rd3654, %rd3652, %rd3653;
	setp.lt.u64 	%p447, %rd3654, %rd162;
	selp.s64 	%rd3655, -1, 0, %p447;
	cvt.u32.u64 	%r2860, %rd3654;
	sub.s32 	%r5703, %r2860, %r2857;
	cvt.u64.u32 	%rd3656, %r5702;
	add.s64 	%rd3657, %rd3655, %rd3656;
	setp.lt.u64 	%p448, %rd3657, %rd157;
	selp.s64 	%rd3658, -1, 0, %p448;
	cvt.u32.u64 	%r2861, %rd3657;
	sub.s32 	%r5702, %r2861, %r2856;
	cvt.u64.u32 	%rd3659, %r5701;
	add.s64 	%rd3660, %rd3658, %rd3659;
	setp.lt.u64 	%p449, %rd3660, %rd160;
	selp.s64 	%rd3661, -1, 0, %p449;
	cvt.u32.u64 	%r2862, %rd3660;
	sub.s32 	%r5701, %r2862, %r2855;
	cvt.u64.u32 	%rd3662, %r5700;
	add.s64 	%rd3663, %rd3661, %rd3662;
	setp.lt.u64 	%p450, %rd3663, %rd161;
	selp.s64 	%rd3664, -1, 0, %p450;
	cvt.u32.u64 	%r2863, %rd3663;
	sub.s32 	%r5700, %r2863, %r2859;
	cvt.u64.u32 	%rd3665, %r5699;
	add.s64 	%rd3666, %rd3664, %rd3665;
	setp.lt.u64 	%p451, %rd3666, %rd159;
	selp.s64 	%rd3667, -1, 0, %p451;
	cvt.u32.u64 	%r2864, %rd3666;
	sub.s32 	%r5699, %r2864, %r2858;
	cvt.u64.u32 	%rd3668, %r5698;
	add.s64 	%rd3669, %rd3667, %rd3668;
	setp.lt.u64 	%p452, %rd3669, %rd158;
	selp.s32 	%r2865, -1, 0, %p452;
	cvt.u32.u64 	%r2866, %rd3669;
	sub.s32 	%r5698, %r2866, %r2854;
	add.s32 	%r2867, %r5697, %r2865;
	sub.s32 	%r5697, %r2867, %r2815;
	bra.uni 	$L__BB0_231;
$L__BB0_230:
	setp.lt.u32 	%p431, %r5697, %r2815;
	@%p431 bra 	$L__BB0_231;
	bra.uni 	$L__BB0_217;
$L__BB0_231:
	mul.wide.u32 	%rd3670, %r5704, 3;
	cvt.u32.u64 	%r2868, %rd3670;
	shr.u64 	%rd3671, %rd3670, 32;
	mul.wide.u32 	%rd3672, %r5703, 3;
	add.s64 	%rd3673, %rd3672, %rd3671;
	shr.u64 	%rd3674, %rd3673, 32;
	mul.wide.u32 	%rd3675, %r5702, 3;
	add.s64 	%rd3676, %rd3675, %rd3674;
	shr.u64 	%rd3677, %rd3676, 32;
	mul.wide.u32 	%rd3678, %r5701, 3;
	add.s64 	%rd3679, %rd3678, %rd3677;
	shr.u64 	%rd3680, %rd3679, 32;
	mul.wide.u32 	%rd3681, %r5700, 3;
	add.s64 	%rd3682, %rd3681, %rd3680;
	shr.u64 	%rd3683, %rd3682, 32;
	mul.wide.u32 	%rd3684, %r5699, 3;
	add.s64 	%rd3685, %rd3684, %rd3683;
	shr.u64 	%rd3686, %rd3685, 32;
	mul.wide.u32 	%rd3687, %r5698, 3;
	add.s64 	%rd3688, %rd3687, %rd3686;
	shr.u64 	%rd3689, %rd3688, 32;
	mul.wide.u32 	%rd3690, %r5697, 3;
	add.s64 	%rd3691, %rd3690, %rd3689;
	shr.u64 	%rd3692, %rd3691, 32;
	{ .reg .b32 tmp; mov.b64 {tmp, %r2869}, %rd3691; }
	mul.lo.s32 	%r2870, %r2869, 977;
	add.s32 	%r5721, %r2870, %r2868;
	setp.lt.u32 	%p454, %r5721, %r2870;
	selp.u64 	%rd3693, 1, 0, %p454;
	and.b64  	%rd3694, %rd3673, 4294967295;
	add.s64 	%rd3695, %rd3694, %rd3693;
	shr.u64 	%rd3696, %rd3695, 32;
	and.b64  	%rd3697, %rd3676, 4294967295;
	add.s64 	%rd3698, %rd3696, %rd3697;
	shr.u64 	%rd3699, %rd3698, 32;
	and.b64  	%rd3700, %rd3679, 4294967295;
	add.s64 	%rd3701, %rd3699, %rd3700;
	shr.u64 	%rd3702, %rd3701, 32;
	and.b64  	%rd3703, %rd3682, 4294967295;
	add.s64 	%rd3704, %rd3702, %rd3703;
	shr.u64 	%rd3705, %rd3704, 32;
	and.b64  	%rd3706, %rd3685, 4294967295;
	add.s64 	%rd3707, %rd3705, %rd3706;
	shr.u64 	%rd3708, %rd3707, 32;
	and.b64  	%rd3709, %rd3688, 4294967295;
	add.s64 	%rd3710, %rd3708, %rd3709;
	shr.u64 	%rd3711, %rd3710, 32;
	and.b64  	%rd3712, %rd3691, 4294967295;
	add.s64 	%rd3713, %rd3711, %rd3712;
	{ .reg .b32 tmp; mov.b64 {tmp, %r2871}, %rd3713; }
	and.b64  	%rd3714, %rd3695, 4294967295;
	add.s64 	%rd18194, %rd3714, %rd3692;
	shr.u64 	%rd3715, %rd18194, 32;
	and.b64  	%rd3716, %rd3698, 4294967295;
	add.s64 	%rd18193, %rd3715, %rd3716;
	shr.u64 	%rd3717, %rd18193, 32;
	and.b64  	%rd3718, %rd3701, 4294967295;
	add.s64 	%rd18192, %rd3717, %rd3718;
	shr.u64 	%rd3719, %rd18192, 32;
	and.b64  	%rd3720, %rd3704, 4294967295;
	add.s64 	%rd18191, %rd3719, %rd3720;
	shr.u64 	%rd3721, %rd18191, 32;
	and.b64  	%rd3722, %rd3707, 4294967295;
	add.s64 	%rd18190, %rd3721, %rd3722;
	shr.u64 	%rd3723, %rd18190, 32;
	and.b64  	%rd3724, %rd3710, 4294967295;
	add.s64 	%rd18189, %rd3723, %rd3724;
	shr.u64 	%rd3725, %rd18189, 32;
	and.b64  	%rd3726, %rd3713, 4294967295;
	add.s64 	%rd18188, %rd3725, %rd3726;
	{ .reg .b32 tmp; mov.b64 {tmp, %r2872}, %rd18188; }
	add.s32 	%r326, %r2871, %r2872;
	setp.eq.s32 	%p455, %r326, 0;
	mov.pred 	%p2971, 0;
	@%p455 bra 	$L__BB0_233;
	mad.lo.s32 	%r327, %r326, 977, %r5721;
	setp.lt.u32 	%p456, %r327, %r5721;
	selp.u64 	%rd3727, 1, 0, %p456;
	and.b64  	%rd3728, %rd18194, 4294967295;
	cvt.u64.u32 	%rd3729, %r326;
	add.s64 	%rd3730, %rd3728, %rd3727;
	add.s64 	%rd18194, %rd3730, %rd3729;
	shr.u64 	%rd3731, %rd18194, 32;
	and.b64  	%rd3732, %rd18193, 4294967295;
	add.s64 	%rd18193, %rd3731, %rd3732;
	shr.u64 	%rd3733, %rd18193, 32;
	and.b64  	%rd3734, %rd18192, 4294967295;
	add.s64 	%rd18192, %rd3733, %rd3734;
	shr.u64 	%rd3735, %rd18192, 32;
	and.b64  	%rd3736, %rd18191, 4294967295;
	add.s64 	%rd18191, %rd3735, %rd3736;
	shr.u64 	%rd3737, %rd18191, 32;
	and.b64  	%rd3738, %rd18190, 4294967295;
	add.s64 	%rd18190, %rd3737, %rd3738;
	shr.u64 	%rd3739, %rd18190, 32;
	and.b64  	%rd3740, %rd18189, 4294967295;
	add.s64 	%rd18189, %rd3739, %rd3740;
	shr.u64 	%rd3741, %rd18189, 32;
	and.b64  	%rd3742, %rd18188, 4294967295;
	add.s64 	%rd18188, %rd3741, %rd3742;
	setp.gt.u64 	%p2971, %rd18188, 4294967295;
	mov.u32 	%r5721, %r327;
$L__BB0_233:
	cvt.u32.u64 	%r5720, %rd18194;
	cvt.u32.u64 	%r5719, %rd18193;
	cvt.u32.u64 	%r5718, %rd18192;
	cvt.u32.u64 	%r5717, %rd18191;
	cvt.u32.u64 	%r5716, %rd18190;
	cvt.u32.u64 	%r5715, %rd18189;
	cvt.u32.u64 	%r5714, %rd18188;
	setp.lt.u32 	%p457, %r2815, %r5714;
	or.pred  	%p458, %p2971, %p457;
	@%p458 bra 	$L__BB0_247;
	setp.gt.u32 	%p459, %r2815, %r5714;
	@%p459 bra 	$L__BB0_248;
	cvt.u32.u64 	%r2873, %rd158;
	setp.lt.u32 	%p460, %r2873, %r5715;
	@%p460 bra 	$L__BB0_247;
	cvt.u32.u64 	%r2874, %rd158;
	setp.gt.u32 	%p461, %r2874, %r5715;
	@%p461 bra 	$L__BB0_248;
	cvt.u32.u64 	%r2875, %rd159;
	setp.lt.u32 	%p462, %r2875, %r5716;
	@%p462 bra 	$L__BB0_247;
	cvt.u32.u64 	%r2876, %rd159;
	setp.gt.u32 	%p463, %r2876, %r5716;
	@%p463 bra 	$L__BB0_248;
	cvt.u32.u64 	%r2877, %rd161;
	setp.lt.u32 	%p464, %r2877, %r5717;
	@%p464 bra 	$L__BB0_247;
	cvt.u32.u64 	%r2878, %rd161;
	setp.gt.u32 	%p465, %r2878, %r5717;
	@%p465 bra 	$L__BB0_248;
	cvt.u32.u64 	%r2879, %rd160;
	setp.lt.u32 	%p466, %r2879, %r5718;
	@%p466 bra 	$L__BB0_247;
	cvt.u32.u64 	%r2880, %rd160;
	setp.gt.u32 	%p467, %r2880, %r5718;
	@%p467 bra 	$L__BB0_248;
	cvt.u32.u64 	%r2881, %rd157;
	setp.lt.u32 	%p468, %r2881, %r5719;
	@%p468 bra 	$L__BB0_247;
	cvt.u32.u64 	%r2882, %rd157;
	setp.gt.u32 	%p469, %r2882, %r5719;
	@%p469 bra 	$L__BB0_248;
	cvt.u32.u64 	%r2883, %rd162;
	setp.lt.u32 	%p470, %r2883, %r5720;
	@%p470 bra 	$L__BB0_247;
	cvt.u32.u64 	%r2884, %rd162;
	setp.gt.u32 	%p471, %r2884, %r5720;
	setp.lt.u32 	%p472, %r5721, %r284;
	or.pred  	%p473, %p471, %p472;
	@%p473 bra 	$L__BB0_248;
$L__BB0_247:
	cvt.u32.u64 	%r2885, %rd160;
	cvt.u32.u64 	%r2886, %rd157;
	cvt.u32.u64 	%r2887, %rd162;
	cvt.u32.u64 	%r2888, %rd159;
	cvt.u32.u64 	%r2889, %rd161;
	cvt.u32.u64 	%r2890, %rd158;
	setp.lt.u32 	%p474, %r5721, %r284;
	selp.s64 	%rd3744, -1, 0, %p474;
	sub.s32 	%r5721, %r5721, %r284;
	and.b64  	%rd3745, %rd18194, 4294967295;
	add.s64 	%rd3746, %rd3745, %rd3744;
	setp.lt.u64 	%p475, %rd3746, %rd162;
	selp.s64 	%rd3747, -1, 0, %p475;
	cvt.u32.u64 	%r2891, %rd3746;
	sub.s32 	%r5720, %r2891, %r2887;
	and.b64  	%rd3748, %rd18193, 4294967295;
	add.s64 	%rd3749, %rd3748, %rd3747;
	setp.lt.u64 	%p476, %rd3749, %rd157;
	selp.s64 	%rd3750, -1, 0, %p476;
	cvt.u32.u64 	%r2892, %rd3749;
	sub.s32 	%r5719, %r2892, %r2886;
	and.b64  	%rd3751, %rd18192, 4294967295;
	add.s64 	%rd3752, %rd3751, %rd3750;
	setp.lt.u64 	%p477, %rd3752, %rd160;
	selp.s64 	%rd3753, -1, 0, %p477;
	cvt.u32.u64 	%r2893, %rd3752;
	sub.s32 	%r5718, %r2893, %r2885;
	and.b64  	%rd3754, %rd18191, 4294967295;
	add.s64 	%rd3755, %rd3754, %rd3753;
	setp.lt.u64 	%p478, %rd3755, %rd161;
	selp.s64 	%rd3756, -1, 0, %p478;
	cvt.u32.u64 	%r2894, %rd3755;
	sub.s32 	%r5717, %r2894, %r2889;
	and.b64  	%rd3757, %rd18190, 4294967295;
	add.s64 	%rd3758, %rd3757, %rd3756;
	setp.lt.u64 	%p479, %rd3758, %rd159;
	selp.s64 	%rd3759, -1, 0, %p479;
	cvt.u32.u64 	%r2895, %rd3758;
	sub.s32 	%r5716, %r2895, %r2888;
	and.b64  	%rd3760, %rd18189, 4294967295;
	add.s64 	%rd3761, %rd3760, %rd3759;
	setp.lt.u64 	%p480, %rd3761, %rd158;
	selp.s32 	%r2896, -1, 0, %p480;
	cvt.u32.u64 	%r2897, %rd3761;
	sub.s32 	%r5715, %r2897, %r2890;
	add.s32 	%r2898, %r5714, %r2896;
	sub.s32 	%r5714, %r2898, %r2815;
$L__BB0_248:
	setp.gt.u32 	%p481, %r5714, %r2815;
	@%p481 bra 	$L__BB0_261;
	bra.uni 	$L__BB0_262;
$L__BB0_249:
	cvt.u32.u64 	%r2899, %rd158;
	setp.gt.u32 	%p483, %r5715, %r2899;
	@%p483 bra 	$L__BB0_261;
	setp.lt.u32 	%p484, %r5715, %r2899;
	@%p484 bra 	$L__BB0_263;
	cvt.u32.u64 	%r2901, %rd159;
	setp.gt.u32 	%p485, %r5716, %r2901;
	@%p485 bra 	$L__BB0_261;
	setp.lt.u32 	%p486, %r5716, %r2901;
	@%p486 bra 	$L__BB0_263;
	cvt.u32.u64 	%r2903, %rd161;
	setp.gt.u32 	%p487, %r5717, %r2903;
	@%p487 bra 	$L__BB0_261;
	setp.lt.u32 	%p488, %r5717, %r2903;
	@%p488 bra 	$L__BB0_263;
	cvt.u32.u64 	%r2905, %rd160;
	setp.gt.u32 	%p489, %r5718, %r2905;
	@%p489 bra 	$L__BB0_261;
	setp.lt.u32 	%p490, %r5718, %r2905;
	@%p490 bra 	$L__BB0_263;
	cvt.u32.u64 	%r2907, %rd157;
	setp.gt.u32 	%p491, %r5719, %r2907;
	@%p491 bra 	$L__BB0_261;
	setp.lt.u32 	%p492, %r5719, %r2907;
	@%p492 bra 	$L__BB0_263;
	cvt.u32.u64 	%r2909, %rd162;
	setp.gt.u32 	%p493, %r5720, %r2909;
	@%p493 bra 	$L__BB0_261;
	setp.lt.u32 	%p494, %r5720, %r2909;
	setp.lt.u32 	%p495, %r5721, %r284;
	or.pred  	%p496, %p494, %p495;
	@%p496 bra 	$L__BB0_263;
$L__BB0_261:
	cvt.u32.u64 	%r2911, %rd158;
	cvt.u32.u64 	%r2912, %rd160;
	cvt.u32.u64 	%r2913, %rd157;
	cvt.u32.u64 	%r2914, %rd162;
	cvt.u32.u64 	%r2915, %rd159;
	cvt.u32.u64 	%r2916, %rd161;
	setp.lt.u32 	%p497, %r5721, %r284;
	selp.s64 	%rd3762, -1, 0, %p497;
	sub.s32 	%r5721, %r5721, %r284;
	cvt.u64.u32 	%rd3763, %r5720;
	add.s64 	%rd3764, %rd3762, %rd3763;
	setp.lt.u64 	%p498, %rd3764, %rd162;
	selp.s64 	%rd3765, -1, 0, %p498;
	cvt.u32.u64 	%r2917, %rd3764;
	sub.s32 	%r5720, %r2917, %r2914;
	cvt.u64.u32 	%rd3766, %r5719;
	add.s64 	%rd3767, %rd3765, %rd3766;
	setp.lt.u64 	%p499, %rd3767, %rd157;
	selp.s64 	%rd3768, -1, 0, %p499;
	cvt.u32.u64 	%r2918, %rd3767;
	sub.s32 	%r5719, %r2918, %r2913;
	cvt.u64.u32 	%rd3769, %r5718;
	add.s64 	%rd3770, %rd3768, %rd3769;
	setp.lt.u64 	%p500, %rd3770, %rd160;
	selp.s64 	%rd3771, -1, 0, %p500;
	cvt.u32.u64 	%r2919, %rd3770;
	sub.s32 	%r5718, %r2919, %r2912;
	cvt.u64.u32 	%rd3772, %r5717;
	add.s64 	%rd3773, %rd3771, %rd3772;
	setp.lt.u64 	%p501, %rd3773, %rd161;
	selp.s64 	%rd3774, -1, 0, %p501;
	cvt.u32.u64 	%r2920, %rd3773;
	sub.s32 	%r5717, %r2920, %r2916;
	cvt.u64.u32 	%rd3775, %r5716;
	add.s64 	%rd3776, %rd3774, %rd3775;
	setp.lt.u64 	%p502, %rd3776, %rd159;
	selp.s64 	%rd3777, -1, 0, %p502;
	cvt.u32.u64 	%r2921, %rd3776;
	sub.s32 	%r5716, %r2921, %r2915;
	cvt.u64.u32 	%rd3778, %r5715;
	add.s64 	%rd3779, %rd3777, %rd3778;
	setp.lt.u64 	%p503, %rd3779, %rd158;
	selp.s32 	%r2922, -1, 0, %p503;
	cvt.u32.u64 	%r2923, %rd3779;
	sub.s32 	%r5715, %r2923, %r2911;
	add.s32 	%r2924, %r5714, %r2922;
	sub.s32 	%r5714, %r2924, %r2815;
	bra.uni 	$L__BB0_263;
$L__BB0_262:
	setp.lt.u32 	%p482, %r5714, %r2815;
	@%p482 bra 	$L__BB0_263;
	bra.uni 	$L__BB0_249;
$L__BB0_263:
	mul.wide.u32 	%rd3780, %r5721, %r5721;
	cvt.u32.u64 	%r2925, %rd3780;
	shr.u64 	%rd3781, %rd3780, 32;
	mul.wide.u32 	%rd3782, %r5720, %r5721;
	add.s64 	%rd3783, %rd3781, %rd3782;
	shr.u64 	%rd3784, %rd3783, 32;
	mul.wide.u32 	%rd3785, %r5719, %r5721;
	add.s64 	%rd3786, %rd3784, %rd3785;
	shr.u64 	%rd3787, %rd3786, 32;
	mul.wide.u32 	%rd3788, %r5718, %r5721;
	add.s64 	%rd3789, %rd3787, %rd3788;
	shr.u64 	%rd3790, %rd3789, 32;
	mul.wide.u32 	%rd3791, %r5717, %r5721;
	add.s64 	%rd3792, %rd3790, %rd3791;
	shr.u64 	%rd3793, %rd3792, 32;
	mul.wide.u32 	%rd3794, %r5716, %r5721;
	add.s64 	%rd3795, %rd3793, %rd3794;
	shr.u64 	%rd3796, %rd3795, 32;
	mul.wide.u32 	%rd3797, %r5715, %r5721;
	add.s64 	%rd3798, %rd3796, %rd3797;
	shr.u64 	%rd3799, %rd3798, 32;
	mul.wide.u32 	%rd3800, %r5714, %r5721;
	add.s64 	%rd3801, %rd3799, %rd3800;
	shr.u64 	%rd3802, %rd3801, 32;
	and.b64  	%rd3803, %rd3783, 4294967295;
	add.s64 	%rd3804, %rd3782, %rd3803;
	shr.u64 	%rd3805, %rd3804, 32;
	and.b64  	%rd3806, %rd3786, 4294967295;
	mul.wide.u32 	%rd3807, %r5720, %r5720;
	add.s64 	%rd3808, %rd3805, %rd3806;
	add.s64 	%rd3809, %rd3808, %rd3807;
	shr.u64 	%rd3810, %rd3809, 32;
	and.b64  	%rd3811, %rd3789, 4294967295;
	mul.wide.u32 	%rd3812, %r5719, %r5720;
	add.s64 	%rd3813, %rd3810, %rd3811;
	add.s64 	%rd3814, %rd3813, %rd3812;
	shr.u64 	%rd3815, %rd3814, 32;
	and.b64  	%rd3816, %rd3792, 4294967295;
	mul.wide.u32 	%rd3817, %r5718, %r5720;
	add.s64 	%rd3818, %rd3815, %rd3816;
	add.s64 	%rd3819, %rd3818, %rd3817;
	shr.u64 	%rd3820, %rd3819, 32;
	and.b64  	%rd3821, %rd3795, 4294967295;
	mul.wide.u32 	%rd3822, %r5717, %r5720;
	add.s64 	%rd3823, %rd3820, %rd3821;
	add.s64 	%rd3824, %rd3823, %rd3822;
	shr.u64 	%rd3825, %rd3824, 32;
	and.b64  	%rd3826, %rd3798, 4294967295;
	mul.wide.u32 	%rd3827, %r5716, %r5720;
	add.s64 	%rd3828, %rd3825, %rd3826;
	add.s64 	%rd3829, %rd3828, %rd3827;
	shr.u64 	%rd3830, %rd3829, 32;
	and.b64  	%rd3831, %rd3801, 4294967295;
	mul.wide.u32 	%rd3832, %r5715, %r5720;
	add.s64 	%rd3833, %rd3830, %rd3831;
	add.s64 	%rd3834, %rd3833, %rd3832;
	shr.u64 	%rd3835, %rd3834, 32;
	mul.wide.u32 	%rd3836, %r5714, %r5720;
	add.s64 	%rd3837, %rd3835, %rd3802;
	add.s64 	%rd3838, %rd3837, %rd3836;
	shr.u64 	%rd3839, %rd3838, 32;
	and.b64  	%rd3840, %rd3809, 4294967295;
	add.s64 	%rd3841, %rd3785, %rd3840;
	shr.u64 	%rd3842, %rd3841, 32;
	and.b64  	%rd3843, %rd3814, 4294967295;
	add.s64 	%rd3844, %rd3842, %rd3843;
	add.s64 	%rd3845, %rd3844, %rd3812;
	shr.u64 	%rd3846, %rd3845, 32;
	and.b64  	%rd3847, %rd3819, 4294967295;
	mul.wide.u32 	%rd3848, %r5719, %r5719;
	add.s64 	%rd3849, %rd3846, %rd3847;
	add.s64 	%rd3850, %rd3849, %rd3848;
	shr.u64 	%rd3851, %rd3850, 32;
	and.b64  	%rd3852, %rd3824, 4294967295;
	mul.wide.u32 	%rd3853, %r5718, %r5719;
	add.s64 	%rd3854, %rd3851, %rd3852;
	add.s64 	%rd3855, %rd3854, %rd3853;
	shr.u64 	%rd3856, %rd3855, 32;
	and.b64  	%rd3857, %rd3829, 4294967295;
	mul.wide.u32 	%rd3858, %r5717, %r5719;
	add.s64 	%rd3859, %rd3856, %rd3857;
	add.s64 	%rd3860, %rd3859, %rd3858;
	shr.u64 	%rd3861, %rd3860, 32;
	and.b64  	%rd3862, %rd3834, 4294967295;
	mul.wide.u32 	%rd3863, %r5716, %r5719;
	add.s64 	%rd3864, %rd3861, %rd3862;
	add.s64 	%rd3865, %rd3864, %rd3863;
	shr.u64 	%rd3866, %rd3865, 32;
	and.b64  	%rd3867, %rd3838, 4294967295;
	mul.wide.u32 	%rd3868, %r5715, %r5719;
	add.s64 	%rd3869, %rd3866, %rd3867;
	add.s64 	%rd3870, %rd3869, %rd3868;
	shr.u64 	%rd3871, %rd3870, 32;
	mul.wide.u32 	%rd3872, %r5714, %r5719;
	add.s64 	%rd3873, %rd3871, %rd3839;
	add.s64 	%rd3874, %rd3873, %rd3872;
	shr.u64 	%rd3875, %rd3874, 32;
	and.b64  	%rd3876, %rd3845, 4294967295;
	add.s64 	%rd3877, %rd3788, %rd3876;
	shr.u64 	%rd3878, %rd3877, 32;
	and.b64  	%rd3879, %rd3850, 4294967295;
	add.s64 	%rd3880, %rd3878, %rd3879;
	add.s64 	%rd3881, %rd3880, %rd3817;
	shr.u64 	%rd3882, %rd3881, 32;
	and.b64  	%rd3883, %rd3855, 4294967295;
	add.s64 	%rd3884, %rd3882, %rd3883;
	add.s64 	%rd3885, %rd3884, %rd3853;
	shr.u64 	%rd3886, %rd3885, 32;
	and.b64  	%rd3887, %rd3860, 4294967295;
	mul.wide.u32 	%rd3888, %r5718, %r5718;
	add.s64 	%rd3889, %rd3886, %rd3887;
	add.s64 	%rd3890, %rd3889, %rd3888;
	shr.u64 	%rd3891, %rd3890, 32;
	and.b64  	%rd3892, %rd3865, 4294967295;
	mul.wide.u32 	%rd3893, %r5717, %r5718;
	add.s64 	%rd3894, %rd3891, %rd3892;
	add.s64 	%rd3895, %rd3894, %rd3893;
	shr.u64 	%rd3896, %rd3895, 32;
	and.b64  	%rd3897, %rd3870, 4294967295;
	mul.wide.u32 	%rd3898, %r5716, %r5718;
	add.s64 	%rd3899, %rd3896, %rd3897;
	add.s64 	%rd3900, %rd3899, %rd3898;
	shr.u64 	%rd3901, %rd3900, 32;
	and.b64  	%rd3902, %rd3874, 4294967295;
	mul.wide.u32 	%rd3903, %r5715, %r5718;
	add.s64 	%rd3904, %rd3901, %rd3902;
	add.s64 	%rd3905, %rd3904, %rd3903;
	shr.u64 	%rd3906, %rd3905, 32;
	mul.wide.u32 	%rd3907, %r5714, %r5718;
	add.s64 	%rd3908, %rd3906, %rd3875;
	add.s64 	%rd3909, %rd3908, %rd3907;
	shr.u64 	%rd3910, %rd3909, 32;
	and.b64  	%rd3911, %rd3881, 4294967295;
	add.s64 	%rd3912, %rd3791, %rd3911;
	shr.u64 	%rd3913, %rd3912, 32;
	and.b64  	%rd3914, %rd3885, 4294967295;
	add.s64 	%rd3915, %rd3913, %rd3914;
	add.s64 	%rd3916, %rd3915, %rd3822;
	shr.u64 	%rd3917, %rd3916, 32;
	and.b64  	%rd3918, %rd3890, 4294967295;
	add.s64 	%rd3919, %rd3917, %rd3918;
	add.s64 	%rd3920, %rd3919, %rd3858;
	shr.u64 	%rd3921, %rd3920, 32;
	and.b64  	%rd3922, %rd3895, 4294967295;
	add.s64 	%rd3923, %rd3921, %rd3922;
	add.s64 	%rd3924, %rd3923, %rd3893;
	shr.u64 	%rd3925, %rd3924, 32;
	and.b64  	%rd3926, %rd3900, 4294967295;
	mul.wide.u32 	%rd3927, %r5717, %r5717;
	add.s64 	%rd3928, %rd3925, %rd3926;
	add.s64 	%rd3929, %rd3928, %rd3927;
	shr.u64 	%rd3930, %rd3929, 32;
	and.b64  	%rd3931, %rd3905, 4294967295;
	mul.wide.u32 	%rd3932, %r5716, %r5717;
	add.s64 	%rd3933, %rd3930, %rd3931;
	add.s64 	%rd3934, %rd3933, %rd3932;
	shr.u64 	%rd3935, %rd3934, 32;
	and.b64  	%rd3936, %rd3909, 4294967295;
	mul.wide.u32 	%rd3937, %r5715, %r5717;
	add.s64 	%rd3938, %rd3935, %rd3936;
	add.s64 	%rd3939, %rd3938, %rd3937;
	shr.u64 	%rd3940, %rd3939, 32;
	mul.wide.u32 	%rd3941, %r5714, %r5717;
	add.s64 	%rd3942, %rd3940, %rd3910;
	add.s64 	%rd3943, %rd3942, %rd3941;
	shr.u64 	%rd3944, %rd3943, 32;
	and.b64  	%rd3945, %rd3916, 4294967295;
	add.s64 	%rd3946, %rd3794, %rd3945;
	shr.u64 	%rd3947, %rd3946, 32;
	and.b64  	%rd3948, %rd3920, 4294967295;
	add.s64 	%rd3949, %rd3947, %rd3948;
	add.s64 	%rd3950, %rd3949, %rd3827;
	shr.u64 	%rd3951, %rd3950, 32;
	and.b64  	%rd3952, %rd3924, 4294967295;
	add.s64 	%rd3953, %rd3951, %rd3952;
	add.s64 	%rd3954, %rd3953, %rd3863;
	shr.u64 	%rd3955, %rd3954, 32;
	and.b64  	%rd3956, %rd3929, 4294967295;
	add.s64 	%rd3957, %rd3955, %rd3956;
	add.s64 	%rd3958, %rd3957, %rd3898;
	shr.u64 	%rd3959, %rd3958, 32;
	and.b64  	%rd3960, %rd3934, 4294967295;
	add.s64 	%rd3961, %rd3959, %rd3960;
	add.s64 	%rd3962, %rd3961, %rd3932;
	shr.u64 	%rd3963, %rd3962, 32;
	and.b64  	%rd3964, %rd3939, 4294967295;
	mul.wide.u32 	%rd3965, %r5716, %r5716;
	add.s64 	%rd3966, %rd3963, %rd3964;
	add.s64 	%rd3967, %rd3966, %rd3965;
	shr.u64 	%rd3968, %rd3967, 32;
	and.b64  	%rd3969, %rd3943, 4294967295;
	mul.wide.u32 	%rd3970, %r5715, %r5716;
	add.s64 	%rd3971, %rd3968, %rd3969;
	add.s64 	%rd3972, %rd3971, %rd3970;
	shr.u64 	%rd3973, %rd3972, 32;
	mul.wide.u32 	%rd3974, %r5714, %r5716;
	add.s64 	%rd3975, %rd3973, %rd3944;
	add.s64 	%rd3976, %rd3975, %rd3974;
	shr.u64 	%rd3977, %rd3976, 32;
	and.b64  	%rd3978, %rd3950, 4294967295;
	add.s64 	%rd3979, %rd3797, %rd3978;
	shr.u64 	%rd3980, %rd3979, 32;
	and.b64  	%rd3981, %rd3954, 4294967295;
	add.s64 	%rd3982, %rd3980, %rd3981;
	add.s64 	%rd3983, %rd3982, %rd3832;
	shr.u64 	%rd3984, %rd3983, 32;
	and.b64  	%rd3985, %rd3958, 4294967295;
	add.s64 	%rd3986, %rd3984, %rd3985;
	add.s64 	%rd3987, %rd3986, %rd3868;
	shr.u64 	%rd3988, %rd3987, 32;
	and.b64  	%rd3989, %rd3962, 4294967295;
	add.s64 	%rd3990, %rd3988, %rd3989;
	add.s64 	%rd3991, %rd3990, %rd3903;
	shr.u64 	%rd3992, %rd3991, 32;
	and.b64  	%rd3993, %rd3967, 4294967295;
	add.s64 	%rd3994, %rd3992, %rd3993;
	add.s64 	%rd3995, %rd3994, %rd3937;
	shr.u64 	%rd3996, %rd3995, 32;
	and.b64  	%rd3997, %rd3972, 4294967295;
	add.s64 	%rd3998, %rd3996, %rd3997;
	add.s64 	%rd3999, %rd3998, %rd3970;
	shr.u64 	%rd4000, %rd3999, 32;
	and.b64  	%rd4001, %rd3976, 4294967295;
	mul.wide.u32 	%rd4002, %r5715, %r5715;
	add.s64 	%rd4003, %rd4000, %rd4001;
	add.s64 	%rd4004, %rd4003, %rd4002;
	shr.u64 	%rd4005, %rd4004, 32;
	mul.wide.u32 	%rd4006, %r5714, %r5715;
	add.s64 	%rd4007, %rd4005, %rd3977;
	add.s64 	%rd4008, %rd4007, %rd4006;
	shr.u64 	%rd4009, %rd4008, 32;
	and.b64  	%rd4010, %rd3983, 4294967295;
	add.s64 	%rd4011, %rd3800, %rd4010;
	shr.u64 	%rd4012, %rd4011, 32;
	and.b64  	%rd4013, %rd3987, 4294967295;
	add.s64 	%rd4014, %rd4012, %rd4013;
	add.s64 	%rd4015, %rd4014, %rd3836;
	shr.u64 	%rd4016, %rd4015, 32;
	and.b64  	%rd4017, %rd3991, 4294967295;
	add.s64 	%rd4018, %rd4016, %rd4017;
	add.s64 	%rd4019, %rd4018, %rd3872;
	shr.u64 	%rd4020, %rd4019, 32;
	and.b64  	%rd4021, %rd3995, 4294967295;
	add.s64 	%rd4022, %rd4020, %rd4021;
	add.s64 	%rd4023, %rd4022, %rd3907;
	shr.u64 	%rd4024, %rd4023, 32;
	and.b64  	%rd4025, %rd3999, 4294967295;
	add.s64 	%rd4026, %rd4024, %rd4025;
	add.s64 	%rd4027, %rd4026, %rd3941;
	shr.u64 	%rd4028, %rd4027, 32;
	and.b64  	%rd4029, %rd4004, 4294967295;
	add.s64 	%rd4030, %rd4028, %rd4029;
	add.s64 	%rd4031, %rd4030, %rd3974;
	shr.u64 	%rd4032, %rd4031, 32;
	and.b64  	%rd4033, %rd4008, 4294967295;
	add.s64 	%rd4034, %rd4032, %rd4033;
	add.s64 	%rd4035, %rd4034, %rd4006;
	shr.u64 	%rd4036, %rd4035, 32;
	mul.wide.u32 	%rd4037, %r5714, %r5714;
	add.s64 	%rd4038, %rd4036, %rd4009;
	add.s64 	%rd4039, %rd4038, %rd4037;
	shr.u64 	%rd4040, %rd4039, 32;
	{ .reg .b32 tmp; mov.b64 {tmp, %r2926}, %rd4039; }
	and.b64  	%rd4041, %rd4015, 4294967295;
	mul.lo.s64 	%rd4042, %rd4041, 977;
	cvt.u32.u64 	%r2927, %rd4042;
	shr.u64 	%rd4043, %rd4042, 32;
	and.b64  	%rd4044, %rd4019, 4294967295;
	mad.lo.s64 	%rd4045, %rd4044, 977, %rd4043;
	shr.u64 	%rd4046, %rd4045, 32;
	and.b64  	%rd4047, %rd4023, 4294967295;
	mad.lo.s64 	%rd4048, %rd4047, 977, %rd4046;
	shr.u64 	%rd4049, %rd4048, 32;
	and.b64  	%rd4050, %rd4027, 4294967295;
	mad.lo.s64 	%rd4051, %rd4050, 977, %rd4049;
	shr.u64 	%rd4052, %rd4051, 32;
	and.b64  	%rd4053, %rd4031, 4294967295;
	mad.lo.s64 	%rd4054, %rd4053, 977, %rd4052;
	shr.u64 	%rd4055, %rd4054, 32;
	and.b64  	%rd4056, %rd4035, 4294967295;
	mad.lo.s64 	%rd4057, %rd4056, 977, %rd4055;
	shr.u64 	%rd4058, %rd4057, 32;
	and.b64  	%rd4059, %rd4039, 4294967295;
	mad.lo.s64 	%rd4060, %rd4059, 977, %rd4058;
	shr.u64 	%rd4061, %rd4060, 32;
	mad.lo.s64 	%rd4062, %rd4040, 977, %rd4061;
	{ .reg .b32 tmp; mov.b64 {tmp, %r2928}, %rd4062; }
	add.s32 	%r5738, %r2925, %r2927;
	setp.lt.u32 	%p505, %r5738, %r2925;
	selp.u64 	%rd4063, 1, 0, %p505;
	and.b64  	%rd4064, %rd3804, 4294967295;
	and.b64  	%rd4065, %rd4045, 4294967295;
	add.s64 	%rd4066, %rd4064, %rd4063;
	add.s64 	%rd4067, %rd4066, %rd4065;
	shr.u64 	%rd4068, %rd4067, 32;
	and.b64  	%rd4069, %rd3841, 4294967295;
	and.b64  	%rd4070, %rd4048, 4294967295;
	add.s64 	%rd4071, %rd4068, %rd4069;
	add.s64 	%rd4072, %rd4071, %rd4070;
	shr.u64 	%rd4073, %rd4072, 32;
	and.b64  	%rd4074, %rd3877, 4294967295;
	and.b64  	%rd4075, %rd4051, 4294967295;
	add.s64 	%rd4076, %rd4073, %rd4074;
	add.s64 	%rd4077, %rd4076, %rd4075;
	shr.u64 	%rd4078, %rd4077, 32;
	and.b64  	%rd4079, %rd3912, 4294967295;
	and.b64  	%rd4080, %rd4054, 4294967295;
	add.s64 	%rd4081, %rd4078, %rd4079;
	add.s64 	%rd4082, %rd4081, %rd4080;
	shr.u64 	%rd4083, %rd4082, 32;
	and.b64  	%rd4084, %rd3946, 4294967295;
	and.b64  	%rd4085, %rd4057, 4294967295;
	add.s64 	%rd4086, %rd4083, %rd4084;
	add.s64 	%rd4087, %rd4086, %rd4085;
	shr.u64 	%rd4088, %rd4087, 32;
	and.b64  	%rd4089, %rd3979, 4294967295;
	and.b64  	%rd4090, %rd4060, 4294967295;
	add.s64 	%rd4091, %rd4088, %rd4089;
	add.s64 	%rd4092, %rd4091, %rd4090;
	shr.u64 	%rd4093, %rd4092, 32;
	and.b64  	%rd4094, %rd4011, 4294967295;
	and.b64  	%rd4095, %rd4062, 4294967295;
	add.s64 	%rd4096, %rd4093, %rd4094;
	add.s64 	%rd4097, %rd4096, %rd4095;
	{ .reg .b32 tmp; mov.b64 {tmp, %r2929}, %rd4097; }
	add.s32 	%r2930, %r2929, %r2928;
	and.b64  	%rd4098, %rd4067, 4294967295;
	add.s64 	%rd18201, %rd4098, %rd4041;
	shr.u64 	%rd4099, %rd18201, 32;
	and.b64  	%rd4100, %rd4072, 4294967295;
	add.s64 	%rd4101, %rd4099, %rd4100;
	add.s64 	%rd18200, %rd4101, %rd4044;
	shr.u64 	%rd4102, %rd18200, 32;
	and.b64  	%rd4103, %rd4077, 4294967295;
	add.s64 	%rd4104, %rd4102, %rd4103;
	add.s64 	%rd18199, %rd4104, %rd4047;
	shr.u64 	%rd4105, %rd18199, 32;
	and.b64  	%rd4106, %rd4082, 4294967295;
	add.s64 	%rd4107, %rd4105, %rd4106;
	add.s64 	%rd18198, %rd4107, %rd4050;
	shr.u64 	%rd4108, %rd18198, 32;
	and.b64  	%rd4109, %rd4087, 4294967295;
	add.s64 	%rd4110, %rd4108, %rd4109;
	add.s64 	%rd18197, %rd4110, %rd4053;
	shr.u64 	%rd4111, %rd18197, 32;
	and.b64  	%rd4112, %rd4092, 4294967295;
	add.s64 	%rd4113, %rd4111, %rd4112;
	add.s64 	%rd18196, %rd4113, %rd4056;
	shr.u64 	%rd4114, %rd18196, 32;
	and.b64  	%rd4115, %rd4097, 4294967295;
	add.s64 	%rd4116, %rd4114, %rd4115;
	add.s64 	%rd18195, %rd4116, %rd4059;
	{ .reg .b32 tmp; mov.b64 {tmp, %r2931}, %rd18195; }
	add.s32 	%r2932, %r2930, %r2931;
	add.s32 	%r369, %r2932, %r2926;
	setp.eq.s32 	%p506, %r369, 0;
	mov.pred 	%p2972, 0;
	@%p506 bra 	$L__BB0_265;
	cvt.u64.u32 	%rd4117, %r369;
	mul.wide.u32 	%rd4118, %r369, 977;
	cvt.u32.u64 	%r2933, %rd4118;
	shr.u64 	%rd4119, %rd4118, 32;
	add.s64 	%rd4120, %rd4119, %rd4117;
	shr.u64 	%rd4121, %rd4120, 32;
	add.s32 	%r370, %r5738, %r2933;
	setp.lt.u32 	%p507, %r370, %r5738;
	selp.u64 	%rd4122, 1, 0, %p507;
	and.b64  	%rd4123, %rd18201, 4294967295;
	and.b64  	%rd4124, %rd4120, 4294967295;
	add.s64 	%rd4125, %rd4123, %rd4122;
	add.s64 	%rd18201, %rd4125, %rd4124;
	shr.u64 	%rd4126, %rd18201, 32;
	and.b64  	%rd4127, %rd18200, 4294967295;
	add.s64 	%rd4128, %rd4126, %rd4127;
	add.s64 	%rd18200, %rd4128, %rd4121;
	shr.u64 	%rd4129, %rd18200, 32;
	and.b64  	%rd4130, %rd18199, 4294967295;
	add.s64 	%rd18199, %rd4129, %rd4130;
	shr.u64 	%rd4131, %rd18199, 32;
	and.b64  	%rd4132, %rd18198, 4294967295;
	add.s64 	%rd18198, %rd4131, %rd4132;
	shr.u64 	%rd4133, %rd18198, 32;
	and.b64  	%rd4134, %rd18197, 4294967295;
	add.s64 	%rd18197, %rd4133, %rd4134;
	shr.u64 	%rd4135, %rd18197, 32;
	and.b64  	%rd4136, %rd18196, 4294967295;
	add.s64 	%rd18196, %rd4135, %rd4136;
	shr.u64 	%rd4137, %rd18196, 32;
	and.b64  	%rd4138, %rd18195, 4294967295;
	add.s64 	%rd18195, %rd4137, %rd4138;
	setp.gt.u64 	%p2972, %rd18195, 4294967295;
	mov.u32 	%r5738, %r370;
$L__BB0_265:
	ld.const.u32 	%rd205, [const_p+8];
	ld.const.u32 	%rd206, [const_p+24];
	ld.const.u32 	%rd207, [const_p+20];
	ld.const.u32 	%rd208, [const_p+12];
	ld.const.u32 	%rd209, [const_p+16];
	ld.const.u32 	%rd210, [const_p+4];
	ld.const.u32 	%r372, [const_p];
	cvt.u32.u64 	%r5737, %rd18201;
	cvt.u32.u64 	%r5736, %rd18200;
	cvt.u32.u64 	%r5735, %rd18199;
	cvt.u32.u64 	%r5734, %rd18198;
	cvt.u32.u64 	%r5733, %rd18197;
	cvt.u32.u64 	%r5732, %rd18196;
	cvt.u32.u64 	%r5731, %rd18195;
	ld.const.u32 	%r2934, [const_p+28];
	setp.lt.u32 	%p508, %r2934, %r5731;
	or.pred  	%p509, %p2972, %p508;
	@%p509 bra 	$L__BB0_279;
	setp.gt.u32 	%p510, %r2934, %r5731;
	@%p510 bra 	$L__BB0_280;
	cvt.u32.u64 	%r2935, %rd206;
	setp.lt.u32 	%p511, %r2935, %r5732;
	@%p511 bra 	$L__BB0_279;
	cvt.u32.u64 	%r2936, %rd206;
	setp.gt.u32 	%p512, %r2936, %r5732;
	@%p512 bra 	$L__BB0_280;
	cvt.u32.u64 	%r2937, %rd207;
	setp.lt.u32 	%p513, %r2937, %r5733;
	@%p513 bra 	$L__BB0_279;
	cvt.u32.u64 	%r2938, %rd207;
	setp.gt.u32 	%p514, %r2938, %r5733;
	@%p514 bra 	$L__BB0_280;
	cvt.u32.u64 	%r2939, %rd209;
	setp.lt.u32 	%p515, %r2939, %r5734;
	@%p515 bra 	$L__BB0_279;
	cvt.u32.u64 	%r2940, %rd209;
	setp.gt.u32 	%p516, %r2940, %r5734;
	@%p516 bra 	$L__BB0_280;
	cvt.u32.u64 	%r2941, %rd208;
	setp.lt.u32 	%p517, %r2941, %r5735;
	@%p517 bra 	$L__BB0_279;
	cvt.u32.u64 	%r2942, %rd208;
	setp.gt.u32 	%p518, %r2942, %r5735;
	@%p518 bra 	$L__BB0_280;
	cvt.u32.u64 	%r2943, %rd205;
	setp.lt.u32 	%p519, %r2943, %r5736;
	@%p519 bra 	$L__BB0_279;
	cvt.u32.u64 	%r2944, %rd205;
	setp.gt.u32 	%p520, %r2944, %r5736;
	@%p520 bra 	$L__BB0_280;
	cvt.u32.u64 	%r2945, %rd210;
	setp.lt.u32 	%p521, %r2945, %r5737;
	@%p521 bra 	$L__BB0_279;
	cvt.u32.u64 	%r2946, %rd210;
	setp.gt.u32 	%p522, %r2946, %r5737;
	setp.lt.u32 	%p523, %r5738, %r372;
	or.pred  	%p524, %p522, %p523;
	@%p524 bra 	$L__BB0_280;
$L__BB0_279:
	cvt.u32.u64 	%r2947, %rd208;
	cvt.u32.u64 	%r2948, %rd205;
	cvt.u32.u64 	%r2949, %rd210;
	cvt.u32.u64 	%r2950, %rd206;
	cvt.u32.u64 	%r2951, %rd207;
	cvt.u32.u64 	%r2952, %rd209;
	setp.lt.u32 	%p525, %r5738, %r372;
	selp.s64 	%rd4140, -1, 0, %p525;
	sub.s32 	%r5738, %r5738, %r372;
	and.b64  	%rd4141, %rd18201, 4294967295;
	add.s64 	%rd4142, %rd4141, %rd4140;
	setp.lt.u64 	%p526, %rd4142, %rd210;
	selp.s64 	%rd4143, -1, 0, %p526;
	cvt.u32.u64 	%r2953, %rd4142;
	sub.s32 	%r5737, %r2953, %r2949;
	and.b64  	%rd4144, %rd18200, 4294967295;
	add.s64 	%rd4145, %rd4144, %rd4143;
	setp.lt.u64 	%p527, %rd4145, %rd205;
	selp.s64 	%rd4146, -1, 0, %p527;
	cvt.u32.u64 	%r2954, %rd4145;
	sub.s32 	%r5736, %r2954, %r2948;
	and.b64  	%rd4147, %rd18199, 4294967295;
	add.s64 	%rd4148, %rd4147, %rd4146;
	setp.lt.u64 	%p528, %rd4148, %rd208;
	selp.s64 	%rd4149, -1, 0, %p528;
	cvt.u32.u64 	%r2955, %rd4148;
	sub.s32 	%r5735, %r2955, %r2947;
	and.b64  	%rd4150, %rd18198, 4294967295;
	add.s64 	%rd4151, %rd4150, %rd4149;
	setp.lt.u64 	%p529, %rd4151, %rd209;
	selp.s64 	%rd4152, -1, 0, %p529;
	cvt.u32.u64 	%r2956, %rd4151;
	sub.s32 	%r5734, %r2956, %r2952;
	and.b64  	%rd4153, %rd18197, 4294967295;
	add.s64 	%rd4154, %rd4153, %rd4152;
	setp.lt.u64 	%p530, %rd4154, %rd207;
	selp.s64 	%rd4155, -1, 0, %p530;
	cvt.u32.u64 	%r2957, %rd4154;
	sub.s32 	%r5733, %r2957, %r2951;
	and.b64  	%rd4156, %rd18196, 4294967295;
	add.s64 	%rd4157, %rd4156, %rd4155;
	setp.lt.u64 	%p531, %rd4157, %rd206;
	selp.s32 	%r2958, -1, 0, %p531;
	cvt.u32.u64 	%r2959, %rd4157;
	sub.s32 	%r5732, %r2959, %r2950;
	add.s32 	%r2960, %r5731, %r2958;
	sub.s32 	%r5731, %r2960, %r2934;
$L__BB0_280:
	setp.gt.u32 	%p532, %r5731, %r2934;
	@%p532 bra 	$L__BB0_293;
	bra.uni 	$L__BB0_294;
$L__BB0_281:
	cvt.u32.u64 	%r2961, %rd206;
	setp.gt.u32 	%p534, %r5732, %r2961;
	@%p534 bra 	$L__BB0_293;
	cvt.u32.u64 	%r2962, %rd206;
	setp.lt.u32 	%p535, %r5732, %r2962;
	@%p535 bra 	$L__BB0_295;
	cvt.u32.u64 	%r2963, %rd207;
	setp.gt.u32 	%p536, %r5733, %r2963;
	@%p536 bra 	$L__BB0_293;
	cvt.u32.u64 	%r2964, %rd207;
	setp.lt.u32 	%p537, %r5733, %r2964;
	@%p537 bra 	$L__BB0_295;
	cvt.u32.u64 	%r2965, %rd209;
	setp.gt.u32 	%p538, %r5734, %r2965;
	@%p538 bra 	$L__BB0_293;
	cvt.u32.u64 	%r2966, %rd209;
	setp.lt.u32 	%p539, %r5734, %r2966;
	@%p539 bra 	$L__BB0_295;
	cvt.u32.u64 	%r2967, %rd208;
	setp.gt.u32 	%p540, %r5735, %r2967;
	@%p540 bra 	$L__BB0_293;
	cvt.u32.u64 	%r2968, %rd208;
	setp.lt.u32 	%p541, %r5735, %r2968;
	@%p541 bra 	$L__BB0_295;
	cvt.u32.u64 	%r2969, %rd205;
	setp.gt.u32 	%p542, %r5736, %r2969;
	@%p542 bra 	$L__BB0_293;
	cvt.u32.u64 	%r2970, %rd205;
	setp.lt.u32 	%p543, %r5736, %r2970;
	@%p543 bra 	$L__BB0_295;
	cvt.u32.u64 	%r2971, %rd210;
	setp.gt.u32 	%p544, %r5737, %r2971;
	@%p544 bra 	$L__BB0_293;
	cvt.u32.u64 	%r2972, %rd210;
	setp.lt.u32 	%p545, %r5737, %r2972;
	setp.lt.u32 	%p546, %r5738, %r372;
	or.pred  	%p547, %p545, %p546;
	@%p547 bra 	$L__BB0_295;
$L__BB0_293:
	cvt.u32.u64 	%r2973, %rd208;
	cvt.u32.u64 	%r2974, %rd205;
	cvt.u32.u64 	%r2975, %rd210;
	cvt.u32.u64 	%r2976, %rd206;
	cvt.u32.u64 	%r2977, %rd207;
	cvt.u32.u64 	%r2978, %rd209;
	setp.lt.u32 	%p548, %r5738, %r372;
	selp.s64 	%rd4158, -1, 0, %p548;
	sub.s32 	%r5738, %r5738, %r372;
	cvt.u64.u32 	%rd4159, %r5737;
	add.s64 	%rd4160, %rd4158, %rd4159;
	setp.lt.u64 	%p549, %rd4160, %rd210;
	selp.s64 	%rd4161, -1, 0, %p549;
	cvt.u32.u64 	%r2979, %rd4160;
	sub.s32 	%r5737, %r2979, %r2975;
	cvt.u64.u32 	%rd4162, %r5736;
	add.s64 	%rd4163, %rd4161, %rd4162;
	setp.lt.u64 	%p550, %rd4163, %rd205;
	selp.s64 	%rd4164, -1, 0, %p550;
	cvt.u32.u64 	%r2980, %rd4163;
	sub.s32 	%r5736, %r2980, %r2974;
	cvt.u64.u32 	%rd4165, %r5735;
	add.s64 	%rd4166, %rd4164, %rd4165;
	setp.lt.u64 	%p551, %rd4166, %rd208;
	selp.s64 	%rd4167, -1, 0, %p551;
	cvt.u32.u64 	%r2981, %rd4166;
	sub.s32 	%r5735, %r2981, %r2973;
	cvt.u64.u32 	%rd4168, %r5734;
	add.s64 	%rd4169, %rd4167, %rd4168;
	setp.lt.u64 	%p552, %rd4169, %rd209;
	selp.s64 	%rd4170, -1, 0, %p552;
	cvt.u32.u64 	%r2982, %rd4169;
	sub.s32 	%r5734, %r2982, %r2978;
	cvt.u64.u32 	%rd4171, %r5733;
	add.s64 	%rd4172, %rd4170, %rd4171;
	setp.lt.u64 	%p553, %rd4172, %rd207;
	selp.s64 	%rd4173, -1, 0, %p553;
	cvt.u32.u64 	%r2983, %rd4172;
	sub.s32 	%r5733, %r2983, %r2977;
	cvt.u64.u32 	%rd4174, %r5732;
	add.s64 	%rd4175, %rd4173, %rd4174;
	setp.lt.u64 	%p554, %rd4175, %rd206;
	selp.s32 	%r2984, -1, 0, %p554;
	cvt.u32.u64 	%r2985, %rd4175;
	sub.s32 	%r5732, %r2985, %r2976;
	add.s32 	%r2986, %r5731, %r2984;
	sub.s32 	%r5731, %r2986, %r2934;
	bra.uni 	$L__BB0_295;
$L__BB0_294:
	setp.lt.u32 	%p533, %r5731, %r2934;
	@%p533 bra 	$L__BB0_295;
	bra.uni 	$L__BB0_281;
$L__BB0_295:
	shl.b32 	%r2987, %r5653, 1;
	shr.u32 	%r2988, %r5653, 31;
	cvt.u64.u32 	%rd4176, %r2988;
	mul.wide.u32 	%rd4177, %r5652, 2;
	or.b64  	%rd4178, %rd4177, %rd4176;
	shr.u64 	%rd4179, %rd4177, 32;
	cvt.u64.u32 	%rd211, %r5651;
	mul.wide.u32 	%rd4180, %r5651, 2;
	or.b64  	%rd4181, %rd4180, %rd4179;
	shr.u64 	%rd4182, %rd4180, 32;
	mul.wide.u32 	%rd4183, %r5650, 2;
	or.b64  	%rd4184, %rd4183, %rd4182;
	shr.u64 	%rd4185, %rd4183, 32;
	cvt.u64.u32 	%rd212, %r5649;
	mul.wide.u32 	%rd4186, %r5649, 2;
	add.s64 	%rd4187, %rd4186, %rd4185;
	shr.u64 	%rd4188, %rd4187, 32;
	mul.wide.u32 	%rd4189, %r5648, 2;
	add.s64 	%rd4190, %rd4189, %rd4188;
	shr.u64 	%rd4191, %rd4190, 32;
	mul.wide.u32 	%rd4192, %r5647, 2;
	add.s64 	%rd4193, %rd4192, %rd4191;
	shr.u64 	%rd4194, %rd4193, 32;
	mul.wide.u32 	%rd4195, %r5646, 2;
	add.s64 	%rd4196, %rd4195, %rd4194;
	shr.u64 	%rd4197, %rd4196, 32;
	{ .reg .b32 tmp; mov.b64 {tmp, %r2989}, %rd4196; }
	mad.lo.s32 	%r5748, %r2989, 977, %r2987;
	setp.lt.u32 	%p556, %r5748, %r2987;
	selp.u64 	%rd4198, 1, 0, %p556;
	and.b64  	%rd4199, %rd4178, 4294967295;
	add.s64 	%rd4200, %rd4199, %rd4198;
	shr.u64 	%rd4201, %rd4200, 32;
	and.b64  	%rd4202, %rd4181, 4294967295;
	add.s64 	%rd4203, %rd4201, %rd4202;
	shr.u64 	%rd4204, %rd4203, 32;
	and.b64  	%rd4205, %rd4184, 4294967295;
	add.s64 	%rd4206, %rd4204, %rd4205;
	shr.u64 	%rd4207, %rd4206, 32;
	and.b64  	%rd4208, %rd4187, 4294967295;
	add.s64 	%rd4209, %rd4207, %rd4208;
	shr.u64 	%rd4210, %rd4209, 32;
	and.b64  	%rd4211, %rd4190, 4294967295;
	add.s64 	%rd4212, %rd4210, %rd4211;
	shr.u64 	%rd4213, %rd4212, 32;
	and.b64  	%rd4214, %rd4193, 4294967295;
	add.s64 	%rd4215, %rd4213, %rd4214;
	shr.u64 	%rd4216, %rd4215, 32;
	and.b64  	%rd4217, %rd4196, 4294967295;
	add.s64 	%rd4218, %rd4216, %rd4217;
	{ .reg .b32 tmp; mov.b64 {tmp, %r2990}, %rd4218; }
	and.b64  	%rd4219, %rd4200, 4294967295;
	add.s64 	%rd18202, %rd4219, %rd4197;
	shr.u64 	%rd4220, %rd18202, 32;
	and.b64  	%rd4221, %rd4203, 4294967295;
	add.s64 	%rd18203, %rd4220, %rd4221;
	shr.u64 	%rd4222, %rd18203, 32;
	and.b64  	%rd4223, %rd4206, 4294967295;
	add.s64 	%rd18204, %rd4222, %rd4223;
	shr.u64 	%rd4224, %rd18204, 32;
	and.b64  	%rd4225, %rd4209, 4294967295;
	add.s64 	%rd18205, %rd4224, %rd4225;
	shr.u64 	%rd4226, %rd18205, 32;
	and.b64  	%rd4227, %rd4212, 4294967295;
	add.s64 	%rd18206, %rd4226, %rd4227;
	shr.u64 	%rd4228, %rd18206, 32;
	and.b64  	%rd4229, %rd4215, 4294967295;
	add.s64 	%rd18207, %rd4228, %rd4229;
	shr.u64 	%rd4230, %rd18207, 32;
	and.b64  	%rd4231, %rd4218, 4294967295;
	add.s64 	%rd18208, %rd4230, %rd4231;
	{ .reg .b32 tmp; mov.b64 {tmp, %r2991}, %rd18208; }
	add.s32 	%r414, %r2990, %r2991;
	setp.eq.s32 	%p557, %r414, 0;
	mov.pred 	%p2973, 0;
	@%p557 bra 	$L__BB0_297;
	mad.lo.s32 	%r415, %r414, 977, %r5748;
	setp.lt.u32 	%p558, %r415, %r5748;
	selp.u64 	%rd4232, 1, 0, %p558;
	and.b64  	%rd4233, %rd18202, 4294967295;
	cvt.u64.u32 	%rd4234, %r414;
	add.s64 	%rd4235, %rd4233, %rd4232;
	add.s64 	%rd18202, %rd4235, %rd4234;
	shr.u64 	%rd4236, %rd18202, 32;
	and.b64  	%rd4237, %rd18203, 4294967295;
	add.s64 	%rd18203, %rd4236, %rd4237;
	shr.u64 	%rd4238, %rd18203, 32;
	and.b64  	%rd4239, %rd18204, 4294967295;
	add.s64 	%rd18204, %rd4238, %rd4239;
	shr.u64 	%rd4240, %rd18204, 32;
	and.b64  	%rd4241, %rd18205, 4294967295;
	add.s64 	%rd18205, %rd4240, %rd4241;
	shr.u64 	%rd4242, %rd18205, 32;
	and.b64  	%rd4243, %rd18206, 4294967295;
	add.s64 	%rd18206, %rd4242, %rd4243;
	shr.u64 	%rd4244, %rd18206, 32;
	and.b64  	%rd4245, %rd18207, 4294967295;
	add.s64 	%rd18207, %rd4244, %rd4245;
	shr.u64 	%rd4246, %rd18207, 32;
	and.b64  	%rd4247, %rd18208, 4294967295;
	add.s64 	%rd18208, %rd4246, %rd4247;
	setp.gt.u64 	%p2973, %rd18208, 4294967295;
	mov.u32 	%r5748, %r415;
$L__BB0_297:
	ld.const.u32 	%rd234, [const_p+4];
	ld.const.u32 	%r417, [const_p];
	cvt.u32.u64 	%r5755, %rd18208;
	cvt.u32.u64 	%r5754, %rd18207;
	cvt.u32.u64 	%r5753, %rd18206;
	cvt.u32.u64 	%r5752, %rd18205;
	cvt.u32.u64 	%r5751, %rd18204;
	cvt.u32.u64 	%r5750, %rd18203;
	cvt.u32.u64 	%r5749, %rd18202;
	ld.const.u32 	%r2992, [const_p+28];
	setp.lt.u32 	%p559, %r2992, %r5755;
	or.pred  	%p560, %p2973, %p559;
	@%p560 bra 	$L__BB0_311;
	setp.gt.u32 	%p561, %r2992, %r5755;
	@%p561 bra 	$L__BB0_312;
	cvt.u32.u64 	%r2993, %rd206;
	setp.lt.u32 	%p562, %r2993, %r5754;
	@%p562 bra 	$L__BB0_311;
	cvt.u32.u64 	%r2994, %rd206;
	setp.gt.u32 	%p563, %r2994, %r5754;
	@%p563 bra 	$L__BB0_312;
	cvt.u32.u64 	%r2995, %rd207;
	setp.lt.u32 	%p564, %r2995, %r5753;
	@%p564 bra 	$L__BB0_311;
	cvt.u32.u64 	%r2996, %rd207;
	setp.gt.u32 	%p565, %r2996, %r5753;
	@%p565 bra 	$L__BB0_312;
	cvt.u32.u64 	%r2997, %rd209;
	setp.lt.u32 	%p566, %r2997, %r5752;
	@%p566 bra 	$L__BB0_311;
	cvt.u32.u64 	%r2998, %rd209;
	setp.gt.u32 	%p567, %r2998, %r5752;
	@%p567 bra 	$L__BB0_312;
	cvt.u32.u64 	%r2999, %rd208;
	setp.lt.u32 	%p568, %r2999, %r5751;
	@%p568 bra 	$L__BB0_311;
	cvt.u32.u64 	%r3000, %rd208;
	setp.gt.u32 	%p569, %r3000, %r5751;
	@%p569 bra 	$L__BB0_312;
	cvt.u32.u64 	%r3001, %rd205;
	setp.lt.u32 	%p570, %r3001, %r5750;
	@%p570 bra 	$L__BB0_311;
	cvt.u32.u64 	%r3002, %rd205;
	setp.gt.u32 	%p571, %r3002, %r5750;
	@%p571 bra 	$L__BB0_312;
	cvt.u32.u64 	%r3003, %rd234;
	setp.lt.u32 	%p572, %r3003, %r5749;
	@%p572 bra 	$L__BB0_311;
	cvt.u32.u64 	%r3004, %rd234;
	setp.gt.u32 	%p573, %r3004, %r5749;
	setp.lt.u32 	%p574, %r5748, %r417;
	or.pred  	%p575, %p573, %p574;
	@%p575 bra 	$L__BB0_312;
$L__BB0_311:
	cvt.u32.u64 	%r3005, %rd208;
	cvt.u32.u64 	%r3006, %rd205;
	cvt.u32.u64 	%r3007, %rd234;
	cvt.u32.u64 	%r3008, %rd206;
	cvt.u32.u64 	%r3009, %rd207;
	cvt.u32.u64 	%r3010, %rd209;
	setp.lt.u32 	%p576, %r5748, %r417;
	selp.s64 	%rd4249, -1, 0, %p576;
	sub.s32 	%r5748, %r5748, %r417;
	and.b64  	%rd4250, %rd18202, 4294967295;
	add.s64 	%rd4251, %rd4250, %rd4249;
	setp.lt.u64 	%p577, %rd4251, %rd234;
	selp.s64 	%rd4252, -1, 0, %p577;
	cvt.u32.u64 	%r3011, %rd4251;
	sub.s32 	%r5749, %r3011, %r3007;
	and.b64  	%rd4253, %rd18203, 4294967295;
	add.s64 	%rd4254, %rd4253, %rd4252;
	setp.lt.u64 	%p578, %rd4254, %rd205;
	selp.s64 	%rd4255, -1, 0, %p578;
	cvt.u32.u64 	%r3012, %rd4254;
	sub.s32 	%r5750, %r3012, %r3006;
	and.b64  	%rd4256, %rd18204, 4294967295;
	add.s64 	%rd4257, %rd4256, %rd4255;
	setp.lt.u64 	%p579, %rd4257, %rd208;
	selp.s64 	%rd4258, -1, 0, %p579;
	cvt.u32.u64 	%r3013, %rd4257;
	sub.s32 	%r5751, %r3013, %r3005;
	and.b64  	%rd4259, %rd18205, 4294967295;
	add.s64 	%rd4260, %rd4259, %rd4258;
	setp.lt.u64 	%p580, %rd4260, %rd209;
	selp.s64 	%rd4261, -1, 0, %p580;
	cvt.u32.u64 	%r3014, %rd4260;
	sub.s32 	%r5752, %r3014, %r3010;
	and.b64  	%rd4262, %rd18206, 4294967295;
	add.s64 	%rd4263, %rd4262, %rd4261;
	setp.lt.u64 	%p581, %rd4263, %rd207;
	selp.s64 	%rd4264, -1, 0, %p581;
	cvt.u32.u64 	%r3015, %rd4263;
	sub.s32 	%r5753, %r3015, %r3009;
	and.b64  	%rd4265, %rd18207, 4294967295;
	add.s64 	%rd4266, %rd4265, %rd4264;
	setp.lt.u64 	%p582, %rd4266, %rd206;
	selp.s32 	%r3016, -1, 0, %p582;
	cvt.u32.u64 	%r3017, %rd4266;
	sub.s32 	%r5754, %r3017, %r3008;
	add.s32 	%r3018, %r5755, %r3016;
	sub.s32 	%r5755, %r3018, %r2992;
$L__BB0_312:
	setp.gt.u32 	%p583, %r5755, %r2992;
	@%p583 bra 	$L__BB0_325;
	bra.uni 	$L__BB0_326;
$L__BB0_313:
	cvt.u32.u64 	%r3019, %rd206;
	setp.gt.u32 	%p585, %r5754, %r3019;
	@%p585 bra 	$L__BB0_325;
	cvt.u32.u64 	%r3020, %rd206;
	setp.lt.u32 	%p586, %r5754, %r3020;
	@%p586 bra 	$L__BB0_327;
	cvt.u32.u64 	%r3021, %rd207;
	setp.gt.u32 	%p587, %r5753, %r3021;
	@%p587 bra 	$L__BB0_325;
	cvt.u32.u64 	%r3022, %rd207;
	setp.lt.u32 	%p588, %r5753, %r3022;
	@%p588 bra 	$L__BB0_327;
	cvt.u32.u64 	%r3023, %rd209;
	setp.gt.u32 	%p589, %r5752, %r3023;
	@%p589 bra 	$L__BB0_325;
	cvt.u32.u64 	%r3024, %rd209;
	setp.lt.u32 	%p590, %r5752, %r3024;
	@%p590 bra 	$L__BB0_327;
	cvt.u32.u64 	%r3025, %rd208;
	setp.gt.u32 	%p591, %r5751, %r3025;
	@%p591 bra 	$L__BB0_325;
	cvt.u32.u64 	%r3026, %rd208;
	setp.lt.u32 	%p592, %r5751, %r3026;
	@%p592 bra 	$L__BB0_327;
	cvt.u32.u64 	%r3027, %rd205;
	setp.gt.u32 	%p593, %r5750, %r3027;
	@%p593 bra 	$L__BB0_325;
	cvt.u32.u64 	%r3028, %rd205;
	setp.lt.u32 	%p594, %r5750, %r3028;
	@%p594 bra 	$L__BB0_327;
	cvt.u32.u64 	%r3029, %rd234;
	setp.gt.u32 	%p595, %r5749, %r3029;
	@%p595 bra 	$L__BB0_325;
	cvt.u32.u64 	%r3030, %rd234;
	setp.lt.u32 	%p596, %r5749, %r3030;
	setp.lt.u32 	%p597, %r5748, %r417;
	or.pred  	%p598, %p596, %p597;
	@%p598 bra 	$L__BB0_327;
$L__BB0_325:
	cvt.u32.u64 	%r3031, %rd208;
	cvt.u32.u64 	%r3032, %rd205;
	cvt.u32.u64 	%r3033, %rd234;
	cvt.u32.u64 	%r3034, %rd206;
	cvt.u32.u64 	%r3035, %rd207;
	cvt.u32.u64 	%r3036, %rd209;
	setp.lt.u32 	%p599, %r5748, %r417;
	selp.s64 	%rd4267, -1, 0, %p599;
	sub.s32 	%r5748, %r5748, %r417;
	cvt.u64.u32 	%rd4268, %r5749;
	add.s64 	%rd4269, %rd4267, %rd4268;
	setp.lt.u64 	%p600, %rd4269, %rd234;
	selp.s64 	%rd4270, -1, 0, %p600;
	cvt.u32.u64 	%r3037, %rd4269;
	sub.s32 	%r5749, %r3037, %r3033;
	cvt.u64.u32 	%rd4271, %r5750;
	add.s64 	%rd4272, %rd4270, %rd4271;
	setp.lt.u64 	%p601, %rd4272, %rd205;
	selp.s64 	%rd4273, -1, 0, %p601;
	cvt.u32.u64 	%r3038, %rd4272;
	sub.s32 	%r5750, %r3038, %r3032;
	cvt.u64.u32 	%rd4274, %r5751;
	add.s64 	%rd4275, %rd4273, %rd4274;
	setp.lt.u64 	%p602, %rd4275, %rd208;
	selp.s64 	%rd4276, -1, 0, %p602;
	cvt.u32.u64 	%r3039, %rd4275;
	sub.s32 	%r5751, %r3039, %r3031;
	cvt.u64.u32 	%rd4277, %r5752;
	add.s64 	%rd4278, %rd4276, %rd4277;
	setp.lt.u64 	%p603, %rd4278, %rd209;
	selp.s64 	%rd4279, -1, 0, %p603;
	cvt.u32.u64 	%r3040, %rd4278;
	sub.s32 	%r5752, %r3040, %r3036;
	cvt.u64.u32 	%rd4280, %r5753;
	add.s64 	%rd4281, %rd4279, %rd4280;
	setp.lt.u64 	%p604, %rd4281, %rd207;
	selp.s64 	%rd4282, -1, 0, %p604;
	cvt.u32.u64 	%r3041, %rd4281;
	sub.s32 	%r5753, %r3041, %r3035;
	cvt.u64.u32 	%rd4283, %r5754;
	add.s64 	%rd4284, %rd4282, %rd4283;
	setp.lt.u64 	%p605, %rd4284, %rd206;
	selp.s32 	%r3042, -1, 0, %p605;
	cvt.u32.u64 	%r3043, %rd4284;
	sub.s32 	%r5754, %r3043, %r3034;
	add.s32 	%r3044, %r5755, %r3042;
	sub.s32 	%r5755, %r3044, %r2992;
	bra.uni 	$L__BB0_327;
$L__BB0_326:
	setp.lt.u32 	%p584, %r5755, %r2992;
	@%p584 bra 	$L__BB0_327;
	bra.uni 	$L__BB0_313;
$L__BB0_327:
	setp.gt.u32 	%p606, %r5731, %r5755;
	@%p606 bra 	$L__BB0_328;
	bra.uni 	$L__BB0_341;
$L__BB0_328:
	setp.lt.u32 	%p630, %r5738, %r5748;
	selp.s64 	%rd4327, -1, 0, %p630;
	cvt.u64.u32 	%rd4328, %r5737;
	add.s64 	%rd18209, %rd4327, %rd4328;
	cvt.u64.u32 	%rd4329, %r5749;
	setp.lt.u64 	%p631, %rd18209, %rd4329;
	selp.s64 	%rd4330, -1, 0, %p631;
	cvt.u64.u32 	%rd4331, %r5736;
	add.s64 	%rd18210, %rd4330, %rd4331;
	cvt.u64.u32 	%rd4332, %r5750;
	setp.lt.u64 	%p632, %rd18210, %rd4332;
	selp.s64 	%rd4333, -1, 0, %p632;
	cvt.u64.u32 	%rd4334, %r5735;
	add.s64 	%rd18211, %rd4333, %rd4334;
	cvt.u64.u32 	%rd4335, %r5751;
	setp.lt.u64 	%p633, %rd18211, %rd4335;
	selp.s64 	%rd4336, -1, 0, %p633;
	cvt.u64.u32 	%rd4337, %r5734;
	add.s64 	%rd18212, %rd4336, %rd4337;
	cvt.u64.u32 	%rd4338, %r5752;
	setp.lt.u64 	%p634, %rd18212, %rd4338;
	selp.s64 	%rd4339, -1, 0, %p634;
	cvt.u64.u32 	%rd4340, %r5733;
	add.s64 	%rd18213, %rd4339, %rd4340;
	cvt.u64.u32 	%rd4341, %r5753;
	setp.lt.u64 	%p635, %rd18213, %rd4341;
	selp.s64 	%rd4342, -1, 0, %p635;
	cvt.u64.u32 	%rd4343, %r5732;
	add.s64 	%rd18214, %rd4342, %rd4343;
	cvt.u64.u32 	%rd4344, %r5754;
	setp.lt.u64 	%p636, %rd18214, %rd4344;
	selp.s32 	%r3049, -1, 0, %p636;
	add.s32 	%r5757, %r5731, %r3049;
	bra.uni 	$L__BB0_343;
$L__BB0_329:
	setp.gt.u32 	%p608, %r5732, %r5754;
	@%p608 bra 	$L__BB0_328;
	setp.lt.u32 	%p609, %r5732, %r5754;
	@%p609 bra 	$L__BB0_342;
	setp.gt.u32 	%p610, %r5733, %r5753;
	@%p610 bra 	$L__BB0_328;
	setp.lt.u32 	%p611, %r5733, %r5753;
	@%p611 bra 	$L__BB0_342;
	setp.gt.u32 	%p612, %r5734, %r5752;
	@%p612 bra 	$L__BB0_328;
	setp.lt.u32 	%p613, %r5734, %r5752;
	@%p613 bra 	$L__BB0_342;
	setp.gt.u32 	%p614, %r5735, %r5751;
	@%p614 bra 	$L__BB0_328;
	setp.lt.u32 	%p615, %r5735, %r5751;
	@%p615 bra 	$L__BB0_342;
	setp.gt.u32 	%p616, %r5736, %r5750;
	@%p616 bra 	$L__BB0_328;
	setp.lt.u32 	%p617, %r5736, %r5750;
	@%p617 bra 	$L__BB0_342;
	setp.gt.u32 	%p618, %r5737, %r5749;
	@%p618 bra 	$L__BB0_328;
	setp.lt.u32 	%p619, %r5737, %r5749;
	setp.lt.u32 	%p620, %r5738, %r5748;
	or.pred  	%p621, %p619, %p620;
	@%p621 bra 	$L__BB0_342;
	bra.uni 	$L__BB0_328;
$L__BB0_341:
	setp.ge.u32 	%p607, %r5731, %r5755;
	@%p607 bra 	$L__BB0_329;
$L__BB0_342:
	add.s32 	%r458, %r5738, %r417;
	setp.lt.u32 	%p622, %r458, %r5738;
	selp.u64 	%rd4285, 1, 0, %p622;
	cvt.u64.u32 	%rd4286, %r5737;
	add.s64 	%rd4287, %rd4285, %rd4286;
	add.s64 	%rd4288, %rd4287, %rd234;
	shr.u64 	%rd4289, %rd4288, 32;
	cvt.u64.u32 	%rd4290, %r5736;
	add.s64 	%rd4291, %rd4289, %rd4290;
	add.s64 	%rd4292, %rd4291, %rd205;
	shr.u64 	%rd4293, %rd4292, 32;
	cvt.u64.u32 	%rd4294, %r5735;
	add.s64 	%rd4295, %rd4293, %rd4294;
	add.s64 	%rd4296, %rd4295, %rd208;
	shr.u64 	%rd4297, %rd4296, 32;
	cvt.u64.u32 	%rd4298, %r5734;
	add.s64 	%rd4299, %rd4297, %rd4298;
	add.s64 	%rd4300, %rd4299, %rd209;
	shr.u64 	%rd4301, %rd4300, 32;
	cvt.u64.u32 	%rd4302, %r5733;
	add.s64 	%rd4303, %rd4301, %rd4302;
	add.s64 	%rd4304, %rd4303, %rd207;
	shr.u64 	%rd4305, %rd4304, 32;
	cvt.u64.u32 	%rd4306, %r5732;
	add.s64 	%rd4307, %rd4305, %rd4306;
	add.s64 	%rd4308, %rd4307, %rd206;
	{ .reg .b32 tmp; mov.b64 {tmp, %r3045}, %rd4308; }
	add.s32 	%r3046, %r5731, %r3045;
	add.s32 	%r3047, %r3046, %r2992;
	setp.lt.u32 	%p623, %r458, %r5748;
	selp.s64 	%rd4309, -1, 0, %p623;
	and.b64  	%rd4310, %rd4288, 4294967295;
	add.s64 	%rd18209, %rd4310, %rd4309;
	cvt.u64.u32 	%rd4311, %r5749;
	setp.lt.u64 	%p624, %rd18209, %rd4311;
	selp.s64 	%rd4312, -1, 0, %p624;
	and.b64  	%rd4313, %rd4292, 4294967295;
	add.s64 	%rd18210, %rd4313, %rd4312;
	cvt.u64.u32 	%rd4314, %r5750;
	setp.lt.u64 	%p625, %rd18210, %rd4314;
	selp.s64 	%rd4315, -1, 0, %p625;
	and.b64  	%rd4316, %rd4296, 4294967295;
	add.s64 	%rd18211, %rd4316, %rd4315;
	cvt.u64.u32 	%rd4317, %r5751;
	setp.lt.u64 	%p626, %rd18211, %rd4317;
	selp.s64 	%rd4318, -1, 0, %p626;
	and.b64  	%rd4319, %rd4300, 4294967295;
	add.s64 	%rd18212, %rd4319, %rd4318;
	cvt.u64.u32 	%rd4320, %r5752;
	setp.lt.u64 	%p627, %rd18212, %rd4320;
	selp.s64 	%rd4321, -1, 0, %p627;
	and.b64  	%rd4322, %rd4304, 4294967295;
	add.s64 	%rd18213, %rd4322, %rd4321;
	cvt.u64.u32 	%rd4323, %r5753;
	setp.lt.u64 	%p628, %rd18213, %rd4323;
	selp.s64 	%rd4324, -1, 0, %p628;
	and.b64  	%rd4325, %rd4308, 4294967295;
	add.s64 	%rd18214, %rd4325, %rd4324;
	cvt.u64.u32 	%rd4326, %r5754;
	setp.lt.u64 	%p629, %rd18214, %rd4326;
	selp.s32 	%r3048, -1, 0, %p629;
	add.s32 	%r5757, %r3047, %r3048;
	mov.u32 	%r5738, %r458;
$L__BB0_343:
	cvt.u64.u32 	%rd253, %r5650;
	cvt.u64.u32 	%rd254, %r5652;
	cvt.u64.u32 	%rd255, %r5647;
	cvt.u64.u32 	%rd256, %r5648;
	sub.s32 	%r5821, %r5757, %r5755;
	cvt.u32.u64 	%r3050, %rd18214;
	sub.s32 	%r5822, %r3050, %r5754;
	cvt.u32.u64 	%r3051, %rd18213;
	sub.s32 	%r5823, %r3051, %r5753;
	cvt.u32.u64 	%r3052, %rd18212;
	sub.s32 	%r5824, %r3052, %r5752;
	cvt.u32.u64 	%r3053, %rd18211;
	sub.s32 	%r5825, %r3053, %r5751;
	cvt.u32.u64 	%r3054, %rd18210;
	sub.s32 	%r5826, %r3054, %r5750;
	cvt.u32.u64 	%r3055, %rd18209;
	sub.s32 	%r5827, %r3055, %r5749;
	sub.s32 	%r5828, %r5738, %r5748;
	setp.gt.u32 	%p637, %r5646, %r5821;
	@%p637 bra 	$L__BB0_344;
	bra.uni 	$L__BB0_357;
$L__BB0_344:
	setp.lt.u32 	%p661, %r5653, %r5828;
	selp.s64 	%rd4381, -1, 0, %p661;
	add.s64 	%rd18215, %rd4381, %rd254;
	cvt.u64.u32 	%rd4382, %r5827;
	setp.lt.u64 	%p662, %rd18215, %rd4382;
	selp.s64 	%rd4383, -1, 0, %p662;
	add.s64 	%rd18216, %rd4383, %rd211;
	cvt.u64.u32 	%rd4384, %r5826;
	setp.lt.u64 	%p663, %rd18216, %rd4384;
	selp.s64 	%rd4385, -1, 0, %p663;
	add.s64 	%rd18217, %rd4385, %rd253;
	cvt.u64.u32 	%rd4386, %r5825;
	setp.lt.u64 	%p664, %rd18217, %rd4386;
	selp.s64 	%rd4387, -1, 0, %p664;
	add.s64 	%rd18218, %rd4387, %rd212;
	cvt.u64.u32 	%rd4388, %r5824;
	setp.lt.u64 	%p665, %rd18218, %rd4388;
	selp.s64 	%rd4389, -1, 0, %p665;
	add.s64 	%rd18219, %rd4389, %rd256;
	cvt.u64.u32 	%rd4390, %r5823;
	setp.lt.u64 	%p666, %rd18219, %rd4390;
	selp.s64 	%rd4391, -1, 0, %p666;
	add.s64 	%rd18220, %rd4391, %rd255;
	cvt.u64.u32 	%rd4392, %r5822;
	setp.lt.u64 	%p667, %rd18220, %rd4392;
	selp.s32 	%r3060, -1, 0, %p667;
	add.s32 	%r5759, %r5646, %r3060;
	bra.uni 	$L__BB0_359;
$L__BB0_345:
	setp.gt.u32 	%p639, %r5647, %r5822;
	@%p639 bra 	$L__BB0_344;
	setp.lt.u32 	%p640, %r5647, %r5822;
	@%p640 bra 	$L__BB0_358;
	setp.gt.u32 	%p641, %r5648, %r5823;
	@%p641 bra 	$L__BB0_344;
	setp.lt.u32 	%p642, %r5648, %r5823;
	@%p642 bra 	$L__BB0_358;
	setp.gt.u32 	%p643, %r5649, %r5824;
	@%p643 bra 	$L__BB0_344;
	setp.lt.u32 	%p644, %r5649, %r5824;
	@%p644 bra 	$L__BB0_358;
	setp.gt.u32 	%p645, %r5650, %r5825;
	@%p645 bra 	$L__BB0_344;
	setp.lt.u32 	%p646, %r5650, %r5825;
	@%p646 bra 	$L__BB0_358;
	setp.gt.u32 	%p647, %r5651, %r5826;
	@%p647 bra 	$L__BB0_344;
	setp.lt.u32 	%p648, %r5651, %r5826;
	@%p648 bra 	$L__BB0_358;
	setp.gt.u32 	%p649, %r5652, %r5827;
	@%p649 bra 	$L__BB0_344;
	setp.lt.u32 	%p650, %r5652, %r5827;
	setp.lt.u32 	%p651, %r5653, %r5828;
	or.pred  	%p652, %p650, %p651;
	@%p652 bra 	$L__BB0_358;
	bra.uni 	$L__BB0_344;
$L__BB0_357:
	setp.ge.u32 	%p638, %r5646, %r5821;
	@%p638 bra 	$L__BB0_345;
$L__BB0_358:
	add.s32 	%r471, %r5653, %r417;
	setp.lt.u32 	%p653, %r471, %r5653;
	selp.u64 	%rd4345, 1, 0, %p653;
	add.s64 	%rd4346, %rd4345, %rd254;
	add.s64 	%rd4347, %rd4346, %rd234;
	shr.u64 	%rd4348, %rd4347, 32;
	add.s64 	%rd4349, %rd4348, %rd211;
	add.s64 	%rd4350, %rd4349, %rd205;
	shr.u64 	%rd4351, %rd4350, 32;
	add.s64 	%rd4352, %rd4351, %rd253;
	add.s64 	%rd4353, %rd4352, %rd208;
	shr.u64 	%rd4354, %rd4353, 32;
	add.s64 	%rd4355, %rd4354, %rd212;
	add.s64 	%rd4356, %rd4355, %rd209;
	shr.u64 	%rd4357, %rd4356, 32;
	add.s64 	%rd4358, %rd4357, %rd256;
	add.s64 	%rd4359, %rd4358, %rd207;
	shr.u64 	%rd4360, %rd4359, 32;
	add.s64 	%rd4361, %rd4360, %rd255;
	add.s64 	%rd4362, %rd4361, %rd206;
	{ .reg .b32 tmp; mov.b64 {tmp, %r3056}, %rd4362; }
	add.s32 	%r3057, %r5646, %r3056;
	add.s32 	%r3058, %r3057, %r2992;
	setp.lt.u32 	%p654, %r471, %r5828;
	selp.s64 	%rd4363, -1, 0, %p654;
	and.b64  	%rd4364, %rd4347, 4294967295;
	add.s64 	%rd18215, %rd4364, %rd4363;
	cvt.u64.u32 	%rd4365, %r5827;
	setp.lt.u64 	%p655, %rd18215, %rd4365;
	selp.s64 	%rd4366, -1, 0, %p655;
	and.b64  	%rd4367, %rd4350, 4294967295;
	add.s64 	%rd18216, %rd4367, %rd4366;
	cvt.u64.u32 	%rd4368, %r5826;
	setp.lt.u64 	%p656, %rd18216, %rd4368;
	selp.s64 	%rd4369, -1, 0, %p656;
	and.b64  	%rd4370, %rd4353, 4294967295;
	add.s64 	%rd18217, %rd4370, %rd4369;
	cvt.u64.u32 	%rd4371, %r5825;
	setp.lt.u64 	%p657, %rd18217, %rd4371;
	selp.s64 	%rd4372, -1, 0, %p657;
	and.b64  	%rd4373, %rd4356, 4294967295;
	add.s64 	%rd18218, %rd4373, %rd4372;
	cvt.u64.u32 	%rd4374, %r5824;
	setp.lt.u64 	%p658, %rd18218, %rd4374;
	selp.s64 	%rd4375, -1, 0, %p658;
	and.b64  	%rd4376, %rd4359, 4294967295;
	add.s64 	%rd18219, %rd4376, %rd4375;
	cvt.u64.u32 	%rd4377, %r5823;
	setp.lt.u64 	%p659, %rd18219, %rd4377;
	selp.s64 	%rd4378, -1, 0, %p659;
	and.b64  	%rd4379, %rd4362, 4294967295;
	add.s64 	%rd18220, %rd4379, %rd4378;
	cvt.u64.u32 	%rd4380, %r5822;
	setp.lt.u64 	%p660, %rd18220, %rd4380;
	selp.s32 	%r3059, -1, 0, %p660;
	add.s32 	%r5759, %r3058, %r3059;
	mov.u32 	%r5653, %r471;
$L__BB0_359:
	sub.s32 	%r3061, %r5759, %r5821;
	cvt.u32.u64 	%r3062, %rd18220;
	sub.s32 	%r3063, %r3062, %r5822;
	cvt.u32.u64 	%r3064, %rd18219;
	sub.s32 	%r3065, %r3064, %r5823;
	cvt.u32.u64 	%r3066, %rd18218;
	sub.s32 	%r3067, %r3066, %r5824;
	cvt.u32.u64 	%r3068, %rd18217;
	sub.s32 	%r3069, %r3068, %r5825;
	cvt.u32.u64 	%r3070, %rd18216;
	sub.s32 	%r3071, %r3070, %r5826;
	cvt.u32.u64 	%r3072, %rd18215;
	sub.s32 	%r3073, %r3072, %r5827;
	sub.s32 	%r3074, %r5653, %r5828;
	mul.wide.u32 	%rd4393, %r3074, %r5721;
	cvt.u32.u64 	%r3075, %rd4393;
	shr.u64 	%rd4394, %rd4393, 32;
	mul.wide.u32 	%rd4395, %r3073, %r5721;
	add.s64 	%rd4396, %rd4394, %rd4395;
	shr.u64 	%rd4397, %rd4396, 32;
	mul.wide.u32 	%rd4398, %r3071, %r5721;
	add.s64 	%rd4399, %rd4397, %rd4398;
	shr.u64 	%rd4400, %rd4399, 32;
	mul.wide.u32 	%rd4401, %r3069, %r5721;
	add.s64 	%rd4402, %rd4400, %rd4401;
	shr.u64 	%rd4403, %rd4402, 32;
	mul.wide.u32 	%rd4404, %r3067, %r5721;
	add.s64 	%rd4405, %rd4403, %rd4404;
	shr.u64 	%rd4406, %rd4405, 32;
	mul.wide.u32 	%rd4407, %r3065, %r5721;
	add.s64 	%rd4408, %rd4406, %rd4407;
	shr.u64 	%rd4409, %rd4408, 32;
	mul.wide.u32 	%rd4410, %r3063, %r5721;
	add.s64 	%rd4411, %rd4409, %rd4410;
	shr.u64 	%rd4412, %rd4411, 32;
	mul.wide.u32 	%rd4413, %r3061, %r5721;
	add.s64 	%rd4414, %rd4412, %rd4413;
	shr.u64 	%rd4415, %rd4414, 32;
	and.b64  	%rd4416, %rd4396, 4294967295;
	mul.wide.u32 	%rd4417, %r3074, %r5720;
	add.s64 	%rd4418, %rd4417, %rd4416;
	shr.u64 	%rd4419, %rd4418, 32;
	and.b64  	%rd4420, %rd4399, 4294967295;
	mul.wide.u32 	%rd4421, %r3073, %r5720;
	add.s64 	%rd4422, %rd4419, %rd4420;
	add.s64 	%rd4423, %rd4422, %rd4421;
	shr.u64 	%rd4424, %rd4423, 32;
	and.b64  	%rd4425, %rd4402, 4294967295;
	mul.wide.u32 	%rd4426, %r3071, %r5720;
	add.s64 	%rd4427, %rd4424, %rd4425;
	add.s64 	%rd4428, %rd4427, %rd4426;
	shr.u64 	%rd4429, %rd4428, 32;
	and.b64  	%rd4430, %rd4405, 4294967295;
	mul.wide.u32 	%rd4431, %r3069, %r5720;
	add.s64 	%rd4432, %rd4429, %rd4430;
	add.s64 	%rd4433, %rd4432, %rd4431;
	shr.u64 	%rd4434, %rd4433, 32;
	and.b64  	%rd4435, %rd4408, 4294967295;
	mul.wide.u32 	%rd4436, %r3067, %r5720;
	add.s64 	%rd4437, %rd4434, %rd4435;
	add.s64 	%rd4438, %rd4437, %rd4436;
	shr.u64 	%rd4439, %rd4438, 32;
	and.b64  	%rd4440, %rd4411, 4294967295;
	mul.wide.u32 	%rd4441, %r3065, %r5720;
	add.s64 	%rd4442, %rd4439, %rd4440;
	add.s64 	%rd4443, %rd4442, %rd4441;
	shr.u64 	%rd4444, %rd4443, 32;
	and.b64  	%rd4445, %rd4414, 4294967295;
	mul.wide.u32 	%rd4446, %r3063, %r5720;
	add.s64 	%rd4447, %rd4444, %rd4445;
	add.s64 	%rd4448, %rd4447, %rd4446;
	shr.u64 	%rd4449, %rd4448, 32;
	mul.wide.u32 	%rd4450, %r3061, %r5720;
	add.s64 	%rd4451, %rd4449, %rd4415;
	add.s64 	%rd4452, %rd4451, %rd4450;
	shr.u64 	%rd4453, %rd4452, 32;
	and.b64  	%rd4454, %rd4423, 4294967295;
	mul.wide.u32 	%rd4455, %r3074, %r5719;
	add.s64 	%rd4456, %rd4455, %rd4454;
	shr.u64 	%rd4457, %rd4456, 32;
	and.b64  	%rd4458, %rd4428, 4294967295;
	mul.wide.u32 	%rd4459, %r3073, %r5719;
	add.s64 	%rd4460, %rd4457, %rd4458;
	add.s64 	%rd4461, %rd4460, %rd4459;
	shr.u64 	%rd4462, %rd4461, 32;
	and.b64  	%rd4463, %rd4433, 4294967295;
	mul.wide.u32 	%rd4464, %r3071, %r5719;
	add.s64 	%rd4465, %rd4462, %rd4463;
	add.s64 	%rd4466, %rd4465, %rd4464;
	shr.u64 	%rd4467, %rd4466, 32;
	and.b64  	%rd4468, %rd4438, 4294967295;
	mul.wide.u32 	%rd4469, %r3069, %r5719;
	add.s64 	%rd4470, %rd4467, %rd4468;
	add.s64 	%rd4471, %rd4470, %rd4469;
	shr.u64 	%rd4472, %rd4471, 32;
	and.b64  	%rd4473, %rd4443, 4294967295;
	mul.wide.u32 	%rd4474, %r3067, %r5719;
	add.s64 	%rd4475, %rd4472, %rd4473;
	add.s64 	%rd4476, %rd4475, %rd4474;
	shr.u64 	%rd4477, %rd4476, 32;
	and.b64  	%rd4478, %rd4448, 4294967295;
	mul.wide.u32 	%rd4479, %r3065, %r5719;
	add.s64 	%rd4480, %rd4477, %rd4478;
	add.s64 	%rd4481, %rd4480, %rd4479;
	shr.u64 	%rd4482, %rd4481, 32;
	and.b64  	%rd4483, %rd4452, 4294967295;
	mul.wide.u32 	%rd4484, %r3063, %r5719;
	add.s64 	%rd4485, %rd4482, %rd4483;
	add.s64 	%rd4486, %rd4485, %rd4484;
	shr.u64 	%rd4487, %rd4486, 32;
	mul.wide.u32 	%rd4488, %r3061, %r5719;
	add.s64 	%rd4489, %rd4487, %rd4453;
	add.s64 	%rd4490, %rd4489, %rd4488;
	shr.u64 	%rd4491, %rd4490, 32;
	and.b64  	%rd4492, %rd4461, 4294967295;
	mul.wide.u32 	%rd4493, %r3074, %r5718;
	add.s64 	%rd4494, %rd4493, %rd4492;
	shr.u64 	%rd4495, %rd4494, 32;
	and.b64  	%rd4496, %rd4466, 4294967295;
	mul.wide.u32 	%rd4497, %r3073, %r5718;
	add.s64 	%rd4498, %rd4495, %rd4496;
	add.s64 	%rd4499, %rd4498, %rd4497;
	shr.u64 	%rd4500, %rd4499, 32;
	and.b64  	%rd4501, %rd4471, 4294967295;
	mul.wide.u32 	%rd4502, %r3071, %r5718;
	add.s64 	%rd4503, %rd4500, %rd4501;
	add.s64 	%rd4504, %rd4503, %rd4502;
	shr.u64 	%rd4505, %rd4504, 32;
	and.b64  	%rd4506, %rd4476, 4294967295;
	mul.wide.u32 	%rd4507, %r3069, %r5718;
	add.s64 	%rd4508, %rd4505, %rd4506;
	add.s64 	%rd4509, %rd4508, %rd4507;
	shr.u64 	%rd4510, %rd4509, 32;
	and.b64  	%rd4511, %rd4481, 4294967295;
	mul.wide.u32 	%rd4512, %r3067, %r5718;
	add.s64 	%rd4513, %rd4510, %rd4511;
	add.s64 	%rd4514, %rd4513, %rd4512;
	shr.u64 	%rd4515, %rd4514, 32;
	and.b64  	%rd4516, %rd4486, 4294967295;
	mul.wide.u32 	%rd4517, %r3065, %r5718;
	add.s64 	%rd4518, %rd4515, %rd4516;
	add.s64 	%rd4519, %rd4518, %rd4517;
	shr.u64 	%rd4520, %rd4519, 32;
	and.b64  	%rd4521, %rd4490, 4294967295;
	mul.wide.u32 	%rd4522, %r3063, %r5718;
	add.s64 	%rd4523, %rd4520, %rd4521;
	add.s64 	%rd4524, %rd4523, %rd4522;
	shr.u64 	%rd4525, %rd4524, 32;
	mul.wide.u32 	%rd4526, %r3061, %r5718;
	add.s64 	%rd4527, %rd4525, %rd4491;
	add.s64 	%rd4528, %rd4527, %rd4526;
	shr.u64 	%rd4529, %rd4528, 32;
	and.b64  	%rd4530, %rd4499, 4294967295;
	mul.wide.u32 	%rd4531, %r3074, %r5717;
	add.s64 	%rd4532, %rd4531, %rd4530;
	shr.u64 	%rd4533, %rd4532, 32;
	and.b64  	%rd4534, %rd4504, 4294967295;
	mul.wide.u32 	%rd4535, %r3073, %r5717;
	add.s64 	%rd4536, %rd4533, %rd4534;
	add.s64 	%rd4537, %rd4536, %rd4535;
	shr.u64 	%rd4538, %rd4537, 32;
	and.b64  	%rd4539, %rd4509, 4294967295;
	mul.wide.u32 	%rd4540, %r3071, %r5717;
	add.s64 	%rd4541, %rd4538, %rd4539;
	add.s64 	%rd4542, %rd4541, %rd4540;
	shr.u64 	%rd4543, %rd4542, 32;
	and.b64  	%rd4544, %rd4514, 4294967295;
	mul.wide.u32 	%rd4545, %r3069, %r5717;
	add.s64 	%rd4546, %rd4543, %rd4544;
	add.s64 	%rd4547, %rd4546, %rd4545;
	shr.u64 	%rd4548, %rd4547, 32;
	and.b64  	%rd4549, %rd4519, 4294967295;
	mul.wide.u32 	%rd4550, %r3067, %r5717;
	add.s64 	%rd4551, %rd4548, %rd4549;
	add.s64 	%rd4552, %rd4551, %rd4550;
	shr.u64 	%rd4553, %rd4552, 32;
	and.b64  	%rd4554, %rd4524, 4294967295;
	mul.wide.u32 	%rd4555, %r3065, %r5717;
	add.s64 	%rd4556, %rd4553, %rd4554;
	add.s64 	%rd4557, %rd4556, %rd4555;
	shr.u64 	%rd4558, %rd4557, 32;
	and.b64  	%rd4559, %rd4528, 4294967295;
	mul.wide.u32 	%rd4560, %r3063, %r5717;
	add.s64 	%rd4561, %rd4558, %rd4559;
	add.s64 	%rd4562, %rd4561, %rd4560;
	shr.u64 	%rd4563, %rd4562, 32;
	mul.wide.u32 	%rd4564, %r3061, %r5717;
	add.s64 	%rd4565, %rd4563, %rd4529;
	add.s64 	%rd4566, %rd4565, %rd4564;
	shr.u64 	%rd4567, %rd4566, 32;
	and.b64  	%rd4568, %rd4537, 4294967295;
	mul.wide.u32 	%rd4569, %r3074, %r5716;
	add.s64 	%rd4570, %rd4569, %rd4568;
	shr.u64 	%rd4571, %rd4570, 32;
	and.b64  	%rd4572, %rd4542, 4294967295;
	mul.wide.u32 	%rd4573, %r3073, %r5716;
	add.s64 	%rd4574, %rd4571, %rd4572;
	add.s64 	%rd4575, %rd4574, %rd4573;
	shr.u64 	%rd4576, %rd4575, 32;
	and.b64  	%rd4577, %rd4547, 4294967295;
	mul.wide.u32 	%rd4578, %r3071, %r5716;
	add.s64 	%rd4579, %rd4576, %rd4577;
	add.s64 	%rd4580, %rd4579, %rd4578;
	shr.u64 	%rd4581, %rd4580, 32;
	and.b64  	%rd4582, %rd4552, 4294967295;
	mul.wide.u32 	%rd4583, %r3069, %r5716;
	add.s64 	%rd4584, %rd4581, %rd4582;
	add.s64 	%rd4585, %rd4584, %rd4583;
	shr.u64 	%rd4586, %rd4585, 32;
	and.b64  	%rd4587, %rd4557, 4294967295;
	mul.wide.u32 	%rd4588, %r3067, %r5716;
	add.s64 	%rd4589, %rd4586, %rd4587;
	add.s64 	%rd4590, %rd4589, %rd4588;
	shr.u64 	%rd4591, %rd4590, 32;
	and.b64  	%rd4592, %rd4562, 4294967295;
	mul.wide.u32 	%rd4593, %r3065, %r5716;
	add.s64 	%rd4594, %rd4591, %rd4592;
	add.s64 	%rd4595, %rd4594, %rd4593;
	shr.u64 	%rd4596, %rd4595, 32;
	and.b64  	%rd4597, %rd4566, 4294967295;
	mul.wide.u32 	%rd4598, %r3063, %r5716;
	add.s64 	%rd4599, %rd4596, %rd4597;
	add.s64 	%rd4600, %rd4599, %rd4598;
	shr.u64 	%rd4601, %rd4600, 32;
	mul.wide.u32 	%rd4602, %r3061, %r5716;
	add.s64 	%rd4603, %rd4601, %rd4567;
	add.s64 	%rd4604, %rd4603, %rd4602;
	shr.u64 	%rd4605, %rd4604, 32;
	and.b64  	%rd4606, %rd4575, 4294967295;
	mul.wide.u32 	%rd4607, %r3074, %r5715;
	add.s64 	%rd4608, %rd4607, %rd4606;
	shr.u64 	%rd4609, %rd4608, 32;
	and.b64  	%rd4610, %rd4580, 4294967295;
	mul.wide.u32 	%rd4611, %r3073, %r5715;
	add.s64 	%rd4612, %rd4609, %rd4610;
	add.s64 	%rd4613, %rd4612, %rd4611;
	shr.u64 	%rd4614, %rd4613, 32;
	and.b64  	%rd4615, %rd4585, 4294967295;
	mul.wide.u32 	%rd4616, %r3071, %r5715;
	add.s64 	%rd4617, %rd4614, %rd4615;
	add.s64 	%rd4618, %rd4617, %rd4616;
	shr.u64 	%rd4619, %rd4618, 32;
	and.b64  	%rd4620, %rd4590, 4294967295;
	mul.wide.u32 	%rd4621, %r3069, %r5715;
	add.s64 	%rd4622, %rd4619, %rd4620;
	add.s64 	%rd4623, %rd4622, %rd4621;
	shr.u64 	%rd4624, %rd4623, 32;
	and.b64  	%rd4625, %rd4595, 4294967295;
	mul.wide.u32 	%rd4626, %r3067, %r5715;
	add.s64 	%rd4627, %rd4624, %rd4625;
	add.s64 	%rd4628, %rd4627, %rd4626;
	shr.u64 	%rd4629, %rd4628, 32;
	and.b64  	%rd4630, %rd4600, 4294967295;
	mul.wide.u32 	%rd4631, %r3065, %r5715;
	add.s64 	%rd4632, %rd4629, %rd4630;
	add.s64 	%rd4633, %rd4632, %rd4631;
	shr.u64 	%rd4634, %rd4633, 32;
	and.b64  	%rd4635, %rd4604, 4294967295;
	mul.wide.u32 	%rd4636, %r3063, %r5715;
	add.s64 	%rd4637, %rd4634, %rd4635;
	add.s64 	%rd4638, %rd4637, %rd4636;
	shr.u64 	%rd4639, %rd4638, 32;
	mul.wide.u32 	%rd4640, %r3061, %r5715;
	add.s64 	%rd4641, %rd4639, %rd4605;
	add.s64 	%rd4642, %rd4641, %rd4640;
	shr.u64 	%rd4643, %rd4642, 32;
	and.b64  	%rd4644, %rd4613, 4294967295;
	mul.wide.u32 	%rd4645, %r3074, %r5714;
	add.s64 	%rd4646, %rd4645, %rd4644;
	shr.u64 	%rd4647, %rd4646, 32;
	and.b64  	%rd4648, %rd4618, 4294967295;
	mul.wide.u32 	%rd4649, %r3073, %r5714;
	add.s64 	%rd4650, %rd4647, %rd4648;
	add.s64 	%rd4651, %rd4650, %rd4649;
	shr.u64 	%rd4652, %rd4651, 32;
	and.b64  	%rd4653, %rd4623, 4294967295;
	mul.wide.u32 	%rd4654, %r3071, %r5714;
	add.s64 	%rd4655, %rd4652, %rd4653;
	add.s64 	%rd4656, %rd4655, %rd4654;
	shr.u64 	%rd4657, %rd4656, 32;
	and.b64  	%rd4658, %rd4628, 4294967295;
	mul.wide.u32 	%rd4659, %r3069, %r5714;
	add.s64 	%rd4660, %rd4657, %rd4658;
	add.s64 	%rd4661, %rd4660, %rd4659;
	shr.u64 	%rd4662, %rd4661, 32;
	and.b64  	%rd4663, %rd4633, 4294967295;
	mul.wide.u32 	%rd4664, %r3067, %r5714;
	add.s64 	%rd4665, %rd4662, %rd4663;
	add.s64 	%rd4666, %rd4665, %rd4664;
	shr.u64 	%rd4667, %rd4666, 32;
	and.b64  	%rd4668, %rd4638, 4294967295;
	mul.wide.u32 	%rd4669, %r3065, %r5714;
	add.s64 	%rd4670, %rd4667, %rd4668;
	add.s64 	%rd4671, %rd4670, %rd4669;
	shr.u64 	%rd4672, %rd4671, 32;
	and.b64  	%rd4673, %rd4642, 4294967295;
	mul.wide.u32 	%rd4674, %r3063, %r5714;
	add.s64 	%rd4675, %rd4672, %rd4673;
	add.s64 	%rd4676, %rd4675, %rd4674;
	shr.u64 	%rd4677, %rd4676, 32;
	mul.wide.u32 	%rd4678, %r3061, %r5714;
	add.s64 	%rd4679, %rd4677, %rd4643;
	add.s64 	%rd4680, %rd4679, %rd4678;
	shr.u64 	%rd4681, %rd4680, 32;
	{ .reg .b32 tmp; mov.b64 {tmp, %r3076}, %rd4680; }
	and.b64  	%rd4682, %rd4651, 4294967295;
	mul.lo.s64 	%rd4683, %rd4682, 977;
	cvt.u32.u64 	%r3077, %rd4683;
	shr.u64 	%rd4684, %rd4683, 32;
	and.b64  	%rd4685, %rd4656, 4294967295;
	mad.lo.s64 	%rd4686, %rd4685, 977, %rd4684;
	shr.u64 	%rd4687, %rd4686, 32;
	and.b64  	%rd4688, %rd4661, 4294967295;
	mad.lo.s64 	%rd4689, %rd4688, 977, %rd4687;
	shr.u64 	%rd4690, %rd4689, 32;
	and.b64  	%rd4691, %rd4666, 4294967295;
	mad.lo.s64 	%rd4692, %rd4691, 977, %rd4690;
	shr.u64 	%rd4693, %rd4692, 32;
	and.b64  	%rd4694, %rd4671, 4294967295;
	mad.lo.s64 	%rd4695, %rd4694, 977, %rd4693;
	shr.u64 	%rd4696, %rd4695, 32;
	and.b64  	%rd4697, %rd4676, 4294967295;
	mad.lo.s64 	%rd4698, %rd4697, 977, %rd4696;
	shr.u64 	%rd4699, %rd4698, 32;
	and.b64  	%rd4700, %rd4680, 4294967295;
	mad.lo.s64 	%rd4701, %rd4700, 977, %rd4699;
	shr.u64 	%rd4702, %rd4701, 32;
	mad.lo.s64 	%rd4703, %rd4681, 977, %rd4702;
	{ .reg .b32 tmp; mov.b64 {tmp, %r3078}, %rd4703; }
	add.s32 	%r5769, %r3075, %r3077;
	setp.lt.u32 	%p669, %r5769, %r3075;
	selp.u64 	%rd4704, 1, 0, %p669;
	and.b64  	%rd4705, %rd4418, 4294967295;
	and.b64  	%rd4706, %rd4686, 4294967295;
	add.s64 	%rd4707, %rd4705, %rd4704;
	add.s64 	%rd4708, %rd4707, %rd4706;
	shr.u64 	%rd4709, %rd4708, 32;
	and.b64  	%rd4710, %rd4456, 4294967295;
	and.b64  	%rd4711, %rd4689, 4294967295;
	add.s64 	%rd4712, %rd4709, %rd4710;
	add.s64 	%rd4713, %rd4712, %rd4711;
	shr.u64 	%rd4714, %rd4713, 32;
	and.b64  	%rd4715, %rd4494, 4294967295;
	and.b64  	%rd4716, %rd4692, 4294967295;
	add.s64 	%rd4717, %rd4714, %rd4715;
	add.s64 	%rd4718, %rd4717, %rd4716;
	shr.u64 	%rd4719, %rd4718, 32;
	and.b64  	%rd4720, %rd4532, 4294967295;
	and.b64  	%rd4721, %rd4695, 4294967295;
	add.s64 	%rd4722, %rd4719, %rd4720;
	add.s64 	%rd4723, %rd4722, %rd4721;
	shr.u64 	%rd4724, %rd4723, 32;
	and.b64  	%rd4725, %rd4570, 4294967295;
	and.b64  	%rd4726, %rd4698, 4294967295;
	add.s64 	%rd4727, %rd4724, %rd4725;
	add.s64 	%rd4728, %rd4727, %rd4726;
	shr.u64 	%rd4729, %rd4728, 32;
	and.b64  	%rd4730, %rd4608, 4294967295;
	and.b64  	%rd4731, %rd4701, 4294967295;
	add.s64 	%rd4732, %rd4729, %rd4730;
	add.s64 	%rd4733, %rd4732, %rd4731;
	shr.u64 	%rd4734, %rd4733, 32;
	and.b64  	%rd4735, %rd4646, 4294967295;
	and.b64  	%rd4736, %rd4703, 4294967295;
	add.s64 	%rd4737, %rd4734, %rd4735;
	add.s64 	%rd4738, %rd4737, %rd4736;
	{ .reg .b32 tmp; mov.b64 {tmp, %r3079}, %rd4738; }
	add.s32 	%r3080, %r3079, %r3078;
	and.b64  	%rd4739, %rd4708, 4294967295;
	add.s64 	%rd18221, %rd4739, %rd4682;
	shr.u64 	%rd4740, %rd18221, 32;
	and.b64  	%rd4741, %rd4713, 4294967295;
	add.s64 	%rd4742, %rd4740, %rd4741;
	add.s64 	%rd18222, %rd4742, %rd4685;
	shr.u64 	%rd4743, %rd18222, 32;
	and.b64  	%rd4744, %rd4718, 4294967295;
	add.s64 	%rd4745, %rd4743, %rd4744;
	add.s64 	%rd18223, %rd4745, %rd4688;
	shr.u64 	%rd4746, %rd18223, 32;
	and.b64  	%rd4747, %rd4723, 4294967295;
	add.s64 	%rd4748, %rd4746, %rd4747;
	add.s64 	%rd18224, %rd4748, %rd4691;
	shr.u64 	%rd4749, %rd18224, 32;
	and.b64  	%rd4750, %rd4728, 4294967295;
	add.s64 	%rd4751, %rd4749, %rd4750;
	add.s64 	%rd18225, %rd4751, %rd4694;
	shr.u64 	%rd4752, %rd18225, 32;
	and.b64  	%rd4753, %rd4733, 4294967295;
	add.s64 	%rd4754, %rd4752, %rd4753;
	add.s64 	%rd18226, %rd4754, %rd4697;
	shr.u64 	%rd4755, %rd18226, 32;
	and.b64  	%rd4756, %rd4738, 4294967295;
	add.s64 	%rd4757, %rd4755, %rd4756;
	add.s64 	%rd18227, %rd4757, %rd4700;
	{ .reg .b32 tmp; mov.b64 {tmp, %r3081}, %rd18227; }
	add.s32 	%r3082, %r3080, %r3081;
	add.s32 	%r477, %r3082, %r3076;
	setp.eq.s32 	%p670, %r477, 0;
	mov.pred 	%p2974, 0;
	@%p670 bra 	$L__BB0_361;
	cvt.u64.u32 	%rd4758, %r477;
	mul.wide.u32 	%rd4759, %r477, 977;
	cvt.u32.u64 	%r3083, %rd4759;
	shr.u64 	%rd4760, %rd4759, 32;
	add.s64 	%rd4761, %rd4760, %rd4758;
	shr.u64 	%rd4762, %rd4761, 32;
	add.s32 	%r478, %r5769, %r3083;
	setp.lt.u32 	%p671, %r478, %r5769;
	selp.u64 	%rd4763, 1, 0, %p671;
	and.b64  	%rd4764, %rd18221, 4294967295;
	and.b64  	%rd4765, %rd4761, 4294967295;
	add.s64 	%rd4766, %rd4764, %rd4763;
	add.s64 	%rd18221, %rd4766, %rd4765;
	shr.u64 	%rd4767, %rd18221, 32;
	and.b64  	%rd4768, %rd18222, 4294967295;
	add.s64 	%rd4769, %rd4767, %rd4768;
	add.s64 	%rd18222, %rd4769, %rd4762;
	shr.u64 	%rd4770, %rd18222, 32;
	and.b64  	%rd4771, %rd18223, 4294967295;
	add.s64 	%rd18223, %rd4770, %rd4771;
	shr.u64 	%rd4772, %rd18223, 32;
	and.b64  	%rd4773, %rd18224, 4294967295;
	add.s64 	%rd18224, %rd4772, %rd4773;
	shr.u64 	%rd4774, %rd18224, 32;
	and.b64  	%rd4775, %rd18225, 4294967295;
	add.s64 	%rd18225, %rd4774, %rd4775;
	shr.u64 	%rd4776, %rd18225, 32;
	and.b64  	%rd4777, %rd18226, 4294967295;
	add.s64 	%rd18226, %rd4776, %rd4777;
	shr.u64 	%rd4778, %rd18226, 32;
	and.b64  	%rd4779, %rd18227, 4294967295;
	add.s64 	%rd18227, %rd4778, %rd4779;
	setp.gt.u64 	%p2974, %rd18227, 4294967295;
	mov.u32 	%r5769, %r478;
$L__BB0_361:
	ld.const.u32 	%rd296, [const_p+12];
	ld.const.u32 	%rd297, [const_p+16];
	ld.const.u32 	%rd298, [const_p+4];
	ld.const.u32 	%r480, [const_p];
	cvt.u32.u64 	%r5776, %rd18227;
	cvt.u32.u64 	%r5775, %rd18226;
	cvt.u32.u64 	%r5774, %rd18225;
	cvt.u32.u64 	%r5773, %rd18224;
	cvt.u32.u64 	%r5772, %rd18223;
	cvt.u32.u64 	%r5771, %rd18222;
	cvt.u32.u64 	%r5770, %rd18221;
	ld.const.u32 	%r3084, [const_p+28];
	setp.lt.u32 	%p672, %r3084, %r5776;
	or.pred  	%p673, %p2974, %p672;
	@%p673 bra 	$L__BB0_375;
	setp.gt.u32 	%p674, %r3084, %r5776;
	@%p674 bra 	$L__BB0_376;
	cvt.u32.u64 	%r3085, %rd206;
	setp.lt.u32 	%p675, %r3085, %r5775;
	@%p675 bra 	$L__BB0_375;
	cvt.u32.u64 	%r3086, %rd206;
	setp.gt.u32 	%p676, %r3086, %r5775;
	@%p676 bra 	$L__BB0_376;
	cvt.u32.u64 	%r3087, %rd207;
	setp.lt.u32 	%p677, %r3087, %r5774;
	@%p677 bra 	$L__BB0_375;
	cvt.u32.u64 	%r3088, %rd207;
	setp.gt.u32 	%p678, %r3088, %r5774;
	@%p678 bra 	$L__BB0_376;
	cvt.u32.u64 	%r3089, %rd297;
	setp.lt.u32 	%p679, %r3089, %r5773;
	@%p679 bra 	$L__BB0_375;
	cvt.u32.u64 	%r3090, %rd297;
	setp.gt.u32 	%p680, %r3090, %r5773;
	@%p680 bra 	$L__BB0_376;
	cvt.u32.u64 	%r3091, %rd296;
	setp.lt.u32 	%p681, %r3091, %r5772;
	@%p681 bra 	$L__BB0_375;
	cvt.u32.u64 	%r3092, %rd296;
	setp.gt.u32 	%p682, %r3092, %r5772;
	@%p682 bra 	$L__BB0_376;
	cvt.u32.u64 	%r3093, %rd205;
	setp.lt.u32 	%p683, %r3093, %r5771;
	@%p683 bra 	$L__BB0_375;
	cvt.u32.u64 	%r3094, %rd205;
	setp.gt.u32 	%p684, %r3094, %r5771;
	@%p684 bra 	$L__BB0_376;
	cvt.u32.u64 	%r3095, %rd298;
	setp.lt.u32 	%p685, %r3095, %r5770;
	@%p685 bra 	$L__BB0_375;
	cvt.u32.u64 	%r3096, %rd298;
	setp.gt.u32 	%p686, %r3096, %r5770;
	setp.lt.u32 	%p687, %r5769, %r480;
	or.pred  	%p688, %p686, %p687;
	@%p688 bra 	$L__BB0_376;
$L__BB0_375:
	cvt.u32.u64 	%r3097, %rd296;
	cvt.u32.u64 	%r3098, %rd205;
	cvt.u32.u64 	%r3099, %rd298;
	cvt.u32.u64 	%r3100, %rd206;
	cvt.u32.u64 	%r3101, %rd207;
	cvt.u32.u64 	%r3102, %rd297;
	setp.lt.u32 	%p689, %r5769, %r480;
	selp.s64 	%rd4781, -1, 0, %p689;
	sub.s32 	%r5769, %r5769, %r480;
	and.b64  	%rd4782, %rd18221, 4294967295;
	add.s64 	%rd4783, %rd4782, %rd4781;
	setp.lt.u64 	%p690, %rd4783, %rd298;
	selp.s64 	%rd4784, -1, 0, %p690;
	cvt.u32.u64 	%r3103, %rd4783;
	sub.s32 	%r5770, %r3103, %r3099;
	and.b64  	%rd4785, %rd18222, 4294967295;
	add.s64 	%rd4786, %rd4785, %rd4784;
	setp.lt.u64 	%p691, %rd4786, %rd205;
	selp.s64 	%rd4787, -1, 0, %p691;
	cvt.u32.u64 	%r3104, %rd4786;
	sub.s32 	%r5771, %r3104, %r3098;
	and.b64  	%rd4788, %rd18223, 4294967295;
	add.s64 	%rd4789, %rd4788, %rd4787;
	setp.lt.u64 	%p692, %rd4789, %rd296;
	selp.s64 	%rd4790, -1, 0, %p692;
	cvt.u32.u64 	%r3105, %rd4789;
	sub.s32 	%r5772, %r3105, %r3097;
	and.b64  	%rd4791, %rd18224, 4294967295;
	add.s64 	%rd4792, %rd4791, %rd4790;
	setp.lt.u64 	%p693, %rd4792, %rd297;
	selp.s64 	%rd4793, -1, 0, %p693;
	cvt.u32.u64 	%r3106, %rd4792;
	sub.s32 	%r5773, %r3106, %r3102;
	and.b64  	%rd4794, %rd18225, 4294967295;
	add.s64 	%rd4795, %rd4794, %rd4793;
	setp.lt.u64 	%p694, %rd4795, %rd207;
	selp.s64 	%rd4796, -1, 0, %p694;
	cvt.u32.u64 	%r3107, %rd4795;
	sub.s32 	%r5774, %r3107, %r3101;
	and.b64  	%rd4797, %rd18226, 4294967295;
	add.s64 	%rd4798, %rd4797, %rd4796;
	setp.lt.u64 	%p695, %rd4798, %rd206;
	selp.s32 	%r3108, -1, 0, %p695;
	cvt.u32.u64 	%r3109, %rd4798;
	sub.s32 	%r5775, %r3109, %r3100;
	add.s32 	%r3110, %r5776, %r3108;
	sub.s32 	%r5776, %r3110, %r3084;
$L__BB0_376:
	setp.gt.u32 	%p696, %r5776, %r3084;
	@%p696 bra 	$L__BB0_389;
	bra.uni 	$L__BB0_390;
$L__BB0_377:
	cvt.u32.u64 	%r3111, %rd206;
	setp.gt.u32 	%p698, %r5775, %r3111;
	@%p698 bra 	$L__BB0_389;
	setp.lt.u32 	%p699, %r5775, %r3111;
	@%p699 bra 	$L__BB0_391;
	cvt.u32.u64 	%r3113, %rd207;
	setp.gt.u32 	%p700, %r5774, %r3113;
	@%p700 bra 	$L__BB0_389;
	setp.lt.u32 	%p701, %r5774, %r3113;
	@%p701 bra 	$L__BB0_391;
	cvt.u32.u64 	%r3115, %rd297;
	setp.gt.u32 	%p702, %r5773, %r3115;
	@%p702 bra 	$L__BB0_389;
	setp.lt.u32 	%p703, %r5773, %r3115;
	@%p703 bra 	$L__BB0_391;
	cvt.u32.u64 	%r3117, %rd296;
	setp.gt.u32 	%p704, %r5772, %r3117;
	@%p704 bra 	$L__BB0_389;
	setp.lt.u32 	%p705, %r5772, %r3117;
	@%p705 bra 	$L__BB0_391;
	cvt.u32.u64 	%r3119, %rd205;
	setp.gt.u32 	%p706, %r5771, %r3119;
	@%p706 bra 	$L__BB0_389;
	setp.lt.u32 	%p707, %r5771, %r3119;
	@%p707 bra 	$L__BB0_391;
	cvt.u32.u64 	%r3121, %rd298;
	setp.gt.u32 	%p708, %r5770, %r3121;
	@%p708 bra 	$L__BB0_389;
	setp.lt.u32 	%p709, %r5770, %r3121;
	setp.lt.u32 	%p710, %r5769, %r480;
	or.pred  	%p711, %p709, %p710;
	@%p711 bra 	$L__BB0_391;
$L__BB0_389:
	cvt.u32.u64 	%r3123, %rd296;
	cvt.u32.u64 	%r3124, %rd205;
	cvt.u32.u64 	%r3125, %rd298;
	cvt.u32.u64 	%r3126, %rd206;
	cvt.u32.u64 	%r3127, %rd207;
	cvt.u32.u64 	%r3128, %rd297;
	setp.lt.u32 	%p712, %r5769, %r480;
	selp.s64 	%rd4799, -1, 0, %p712;
	sub.s32 	%r5769, %r5769, %r480;
	cvt.u64.u32 	%rd4800, %r5770;
	add.s64 	%rd4801, %rd4799, %rd4800;
	setp.lt.u64 	%p713, %rd4801, %rd298;
	selp.s64 	%rd4802, -1, 0, %p713;
	cvt.u32.u64 	%r3129, %rd4801;
	sub.s32 	%r5770, %r3129, %r3125;
	cvt.u64.u32 	%rd4803, %r5771;
	add.s64 	%rd4804, %rd4802, %rd4803;
	setp.lt.u64 	%p714, %rd4804, %rd205;
	selp.s64 	%rd4805, -1, 0, %p714;
	cvt.u32.u64 	%r3130, %rd4804;
	sub.s32 	%r5771, %r3130, %r3124;
	cvt.u64.u32 	%rd4806, %r5772;
	add.s64 	%rd4807, %rd4805, %rd4806;
	setp.lt.u64 	%p715, %rd4807, %rd296;
	selp.s64 	%rd4808, -1, 0, %p715;
	cvt.u32.u64 	%r3131, %rd4807;
	sub.s32 	%r5772, %r3131, %r3123;
	cvt.u64.u32 	%rd4809, %r5773;
	add.s64 	%rd4810, %rd4808, %rd4809;
	setp.lt.u64 	%p716, %rd4810, %rd297;
	selp.s64 	%rd4811, -1, 0, %p716;
	cvt.u32.u64 	%r3132, %rd4810;
	sub.s32 	%r5773, %r3132, %r3128;
	cvt.u64.u32 	%rd4812, %r5774;
	add.s64 	%rd4813, %rd4811, %rd4812;
	setp.lt.u64 	%p717, %rd4813, %rd207;
	selp.s64 	%rd4814, -1, 0, %p717;
	cvt.u32.u64 	%r3133, %rd4813;
	sub.s32 	%r5774, %r3133, %r3127;
	cvt.u64.u32 	%rd4815, %r5775;
	add.s64 	%rd4816, %rd4814, %rd4815;
	setp.lt.u64 	%p718, %rd4816, %rd206;
	selp.s32 	%r3134, -1, 0, %p718;
	cvt.u32.u64 	%r3135, %rd4816;
	sub.s32 	%r5775, %r3135, %r3126;
	add.s32 	%r3136, %r5776, %r3134;
	sub.s32 	%r5776, %r3136, %r3084;
	bra.uni 	$L__BB0_391;
$L__BB0_390:
	setp.lt.u32 	%p697, %r5776, %r3084;
	@%p697 bra 	$L__BB0_391;
	bra.uni 	$L__BB0_377;
$L__BB0_391:
	setp.gt.u32 	%p719, %r5776, %r5680;
	@%p719 bra 	$L__BB0_392;
	bra.uni 	$L__BB0_405;
$L__BB0_392:
	setp.lt.u32 	%p743, %r5769, %r5687;
	selp.s64 	%rd4859, -1, 0, %p743;
	cvt.u64.u32 	%rd4860, %r5770;
	add.s64 	%rd18228, %rd4859, %rd4860;
	cvt.u64.u32 	%rd4861, %r5686;
	setp.lt.u64 	%p744, %rd18228, %rd4861;
	selp.s64 	%rd4862, -1, 0, %p744;
	cvt.u64.u32 	%rd4863, %r5771;
	add.s64 	%rd18229, %rd4862, %rd4863;
	cvt.u64.u32 	%rd4864, %r5685;
	setp.lt.u64 	%p745, %rd18229, %rd4864;
	selp.s64 	%rd4865, -1, 0, %p745;
	cvt.u64.u32 	%rd4866, %r5772;
	add.s64 	%rd18230, %rd4865, %rd4866;
	cvt.u64.u32 	%rd4867, %r5684;
	setp.lt.u64 	%p746, %rd18230, %rd4867;
	selp.s64 	%rd4868, -1, 0, %p746;
	cvt.u64.u32 	%rd4869, %r5773;
	add.s64 	%rd18231, %rd4868, %rd4869;
	cvt.u64.u32 	%rd4870, %r5683;
	setp.lt.u64 	%p747, %rd18231, %rd4870;
	selp.s64 	%rd4871, -1, 0, %p747;
	cvt.u64.u32 	%rd4872, %r5774;
	add.s64 	%rd18232, %rd4871, %rd4872;
	cvt.u64.u32 	%rd4873, %r5682;
	setp.lt.u64 	%p748, %rd18232, %rd4873;
	selp.s64 	%rd4874, -1, 0, %p748;
	cvt.u64.u32 	%rd4875, %r5775;
	add.s64 	%rd18233, %rd4874, %rd4875;
	cvt.u64.u32 	%rd4876, %r5681;
	setp.lt.u64 	%p749, %rd18233, %rd4876;
	selp.s32 	%r3141, -1, 0, %p749;
	add.s32 	%r5778, %r5776, %r3141;
	bra.uni 	$L__BB0_407;
$L__BB0_393:
	setp.gt.u32 	%p721, %r5775, %r5681;
	@%p721 bra 	$L__BB0_392;
	setp.lt.u32 	%p722, %r5775, %r5681;
	@%p722 bra 	$L__BB0_406;
	setp.gt.u32 	%p723, %r5774, %r5682;
	@%p723 bra 	$L__BB0_392;
	setp.lt.u32 	%p724, %r5774, %r5682;
	@%p724 bra 	$L__BB0_406;
	setp.gt.u32 	%p725, %r5773, %r5683;
	@%p725 bra 	$L__BB0_392;
	setp.lt.u32 	%p726, %r5773, %r5683;
	@%p726 bra 	$L__BB0_406;
	setp.gt.u32 	%p727, %r5772, %r5684;
	@%p727 bra 	$L__BB0_392;
	setp.lt.u32 	%p728, %r5772, %r5684;
	@%p728 bra 	$L__BB0_406;
	setp.gt.u32 	%p729, %r5771, %r5685;
	@%p729 bra 	$L__BB0_392;
	setp.lt.u32 	%p730, %r5771, %r5685;
	@%p730 bra 	$L__BB0_406;
	setp.gt.u32 	%p731, %r5770, %r5686;
	@%p731 bra 	$L__BB0_392;
	setp.lt.u32 	%p732, %r5770, %r5686;
	setp.lt.u32 	%p733, %r5769, %r5687;
	or.pred  	%p734, %p732, %p733;
	@%p734 bra 	$L__BB0_406;
	bra.uni 	$L__BB0_392;
$L__BB0_405:
	setp.ge.u32 	%p720, %r5776, %r5680;
	@%p720 bra 	$L__BB0_393;
$L__BB0_406:
	add.s32 	%r521, %r5769, %r480;
	setp.lt.u32 	%p735, %r521, %r5769;
	selp.u64 	%rd4817, 1, 0, %p735;
	cvt.u64.u32 	%rd4818, %r5770;
	add.s64 	%rd4819, %rd4817, %rd4818;
	add.s64 	%rd4820, %rd4819, %rd298;
	shr.u64 	%rd4821, %rd4820, 32;
	cvt.u64.u32 	%rd4822, %r5771;
	add.s64 	%rd4823, %rd4821, %rd4822;
	add.s64 	%rd4824, %rd4823, %rd205;
	shr.u64 	%rd4825, %rd4824, 32;
	cvt.u64.u32 	%rd4826, %r5772;
	add.s64 	%rd4827, %rd4825, %rd4826;
	add.s64 	%rd4828, %rd4827, %rd296;
	shr.u64 	%rd4829, %rd4828, 32;
	cvt.u64.u32 	%rd4830, %r5773;
	add.s64 	%rd4831, %rd4829, %rd4830;
	add.s64 	%rd4832, %rd4831, %rd297;
	shr.u64 	%rd4833, %rd4832, 32;
	cvt.u64.u32 	%rd4834, %r5774;
	add.s64 	%rd4835, %rd4833, %rd4834;
	add.s64 	%rd4836, %rd4835, %rd207;
	shr.u64 	%rd4837, %rd4836, 32;
	cvt.u64.u32 	%rd4838, %r5775;
	add.s64 	%rd4839, %rd4837, %rd4838;
	add.s64 	%rd4840, %rd4839, %rd206;
	{ .reg .b32 tmp; mov.b64 {tmp, %r3137}, %rd4840; }
	add.s32 	%r3138, %r5776, %r3137;
	add.s32 	%r3139, %r3138, %r3084;
	setp.lt.u32 	%p736, %r521, %r5687;
	selp.s64 	%rd4841, -1, 0, %p736;
	and.b64  	%rd4842, %rd4820, 4294967295;
	add.s64 	%rd18228, %rd4842, %rd4841;
	cvt.u64.u32 	%rd4843, %r5686;
	setp.lt.u64 	%p737, %rd18228, %rd4843;
	selp.s64 	%rd4844, -1, 0, %p737;
	and.b64  	%rd4845, %rd4824, 4294967295;
	add.s64 	%rd18229, %rd4845, %rd4844;
	cvt.u64.u32 	%rd4846, %r5685;
	setp.lt.u64 	%p738, %rd18229, %rd4846;
	selp.s64 	%rd4847, -1, 0, %p738;
	and.b64  	%rd4848, %rd4828, 4294967295;
	add.s64 	%rd18230, %rd4848, %rd4847;
	cvt.u64.u32 	%rd4849, %r5684;
	setp.lt.u64 	%p739, %rd18230, %rd4849;
	selp.s64 	%rd4850, -1, 0, %p739;
	and.b64  	%rd4851, %rd4832, 4294967295;
	add.s64 	%rd18231, %rd4851, %rd4850;
	cvt.u64.u32 	%rd4852, %r5683;
	setp.lt.u64 	%p740, %rd18231, %rd4852;
	selp.s64 	%rd4853, -1, 0, %p740;
	and.b64  	%rd4854, %rd4836, 4294967295;
	add.s64 	%rd18232, %rd4854, %rd4853;
	cvt.u64.u32 	%rd4855, %r5682;
	setp.lt.u64 	%p741, %rd18232, %rd4855;
	selp.s64 	%rd4856, -1, 0, %p741;
	and.b64  	%rd4857, %rd4840, 4294967295;
	add.s64 	%rd18233, %rd4857, %rd4856;
	cvt.u64.u32 	%rd4858, %r5681;
	setp.lt.u64 	%p742, %rd18233, %rd4858;
	selp.s32 	%r3140, -1, 0, %p742;
	add.s32 	%r5778, %r3139, %r3140;
	mov.u32 	%r5769, %r521;
$L__BB0_407:
	sub.s32 	%r5813, %r5778, %r5680;
	cvt.u32.u64 	%r3142, %rd18233;
	sub.s32 	%r5814, %r3142, %r5681;
	cvt.u32.u64 	%r3143, %rd18232;
	sub.s32 	%r5815, %r3143, %r5682;
	cvt.u32.u64 	%r3144, %rd18231;
	sub.s32 	%r5816, %r3144, %r5683;
	cvt.u32.u64 	%r3145, %rd18230;
	sub.s32 	%r5817, %r3145, %r5684;
	cvt.u32.u64 	%r3146, %rd18229;
	sub.s32 	%r5818, %r3146, %r5685;
	cvt.u32.u64 	%r3147, %rd18228;
	sub.s32 	%r5819, %r3147, %r5686;
	sub.s32 	%r5820, %r5769, %r5687;
	shl.b32 	%r3148, %r6339, 1;
	shr.u32 	%r3149, %r6339, 31;
	cvt.u64.u32 	%rd4877, %r3149;
	mul.wide.u32 	%rd4878, %r6338, 2;
	or.b64  	%rd4879, %rd4878, %rd4877;
	shr.u64 	%rd4880, %rd4878, 32;
	mul.wide.u32 	%rd4881, %r6337, 2;
	or.b64  	%rd4882, %rd4880, %rd4881;
	shr.u64 	%rd4883, %rd4881, 32;
	mul.wide.u32 	%rd4884, %r6336, 2;
	or.b64  	%rd4885, %rd4883, %rd4884;
	shr.u64 	%rd4886, %rd4884, 32;
	mul.wide.u32 	%rd4887, %r6335, 2;
	add.s64 	%rd4888, %rd4886, %rd4887;
	shr.u64 	%rd4889, %rd4888, 32;
	mul.wide.u32 	%rd4890, %r6334, 2;
	add.s64 	%rd4891, %rd4889, %rd4890;
	shr.u64 	%rd4892, %rd4891, 32;
	mul.wide.u32 	%rd4893, %r6333, 2;
	add.s64 	%rd4894, %rd4892, %rd4893;
	shr.u64 	%rd4895, %rd4894, 32;
	mul.wide.u32 	%rd4896, %r6332, 2;
	add.s64 	%rd4897, %rd4895, %rd4896;
	shr.u64 	%rd4898, %rd4897, 32;
	{ .reg .b32 tmp; mov.b64 {tmp, %r3150}, %rd4897; }
	mad.lo.s32 	%r5788, %r3150, 977, %r3148;
	setp.lt.u32 	%p751, %r5788, %r3148;
	selp.u64 	%rd4899, 1, 0, %p751;
	and.b64  	%rd4900, %rd4879, 4294967295;
	add.s64 	%rd4901, %rd4900, %rd4899;
	shr.u64 	%rd4902, %rd4901, 32;
	and.b64  	%rd4903, %rd4882, 4294967295;
	add.s64 	%rd4904, %rd4902, %rd4903;
	shr.u64 	%rd4905, %rd4904, 32;
	and.b64  	%rd4906, %rd4885, 4294967295;
	add.s64 	%rd4907, %rd4905, %rd4906;
	shr.u64 	%rd4908, %rd4907, 32;
	and.b64  	%rd4909, %rd4888, 4294967295;
	add.s64 	%rd4910, %rd4908, %rd4909;
	shr.u64 	%rd4911, %rd4910, 32;
	and.b64  	%rd4912, %rd4891, 4294967295;
	add.s64 	%rd4913, %rd4911, %rd4912;
	shr.u64 	%rd4914, %rd4913, 32;
	and.b64  	%rd4915, %rd4894, 4294967295;
	add.s64 	%rd4916, %rd4914, %rd4915;
	shr.u64 	%rd4917, %rd4916, 32;
	and.b64  	%rd4918, %rd4897, 4294967295;
	add.s64 	%rd4919, %rd4917, %rd4918;
	{ .reg .b32 tmp; mov.b64 {tmp, %r3151}, %rd4919; }
	and.b64  	%rd4920, %rd4901, 4294967295;
	add.s64 	%rd18234, %rd4920, %rd4898;
	shr.u64 	%rd4921, %rd18234, 32;
	and.b64  	%rd4922, %rd4904, 4294967295;
	add.s64 	%rd18235, %rd4921, %rd4922;
	shr.u64 	%rd4923, %rd18235, 32;
	and.b64  	%rd4924, %rd4907, 4294967295;
	add.s64 	%rd18236, %rd4923, %rd4924;
	shr.u64 	%rd4925, %rd18236, 32;
	and.b64  	%rd4926, %rd4910, 4294967295;
	add.s64 	%rd18237, %rd4925, %rd4926;
	shr.u64 	%rd4927, %rd18237, 32;
	and.b64  	%rd4928, %rd4913, 4294967295;
	add.s64 	%rd18238, %rd4927, %rd4928;
	shr.u64 	%rd4929, %rd18238, 32;
	and.b64  	%rd4930, %rd4916, 4294967295;
	add.s64 	%rd18239, %rd4929, %rd4930;
	shr.u64 	%rd4931, %rd18239, 32;
	and.b64  	%rd4932, %rd4919, 4294967295;
	add.s64 	%rd18240, %rd4931, %rd4932;
	{ .reg .b32 tmp; mov.b64 {tmp, %r3152}, %rd18240; }
	add.s32 	%r535, %r3151, %r3152;
	setp.eq.s32 	%p752, %r535, 0;
	mov.pred 	%p2975, 0;
	@%p752 bra 	$L__BB0_409;
	mad.lo.s32 	%r536, %r535, 977, %r5788;
	setp.lt.u32 	%p753, %r536, %r5788;
	selp.u64 	%rd4933, 1, 0, %p753;
	and.b64  	%rd4934, %rd18234, 4294967295;
	cvt.u64.u32 	%rd4935, %r535;
	add.s64 	%rd4936, %rd4934, %rd4933;
	add.s64 	%rd18234, %rd4936, %rd4935;
	shr.u64 	%rd4937, %rd18234, 32;
	and.b64  	%rd4938, %rd18235, 4294967295;
	add.s64 	%rd18235, %rd4937, %rd4938;
	shr.u64 	%rd4939, %rd18235, 32;
	and.b64  	%rd4940, %rd18236, 4294967295;
	add.s64 	%rd18236, %rd4939, %rd4940;
	shr.u64 	%rd4941, %rd18236, 32;
	and.b64  	%rd4942, %rd18237, 4294967295;
	add.s64 	%rd18237, %rd4941, %rd4942;
	shr.u64 	%rd4943, %rd18237, 32;
	and.b64  	%rd4944, %rd18238, 4294967295;
	add.s64 	%rd18238, %rd4943, %rd4944;
	shr.u64 	%rd4945, %rd18238, 32;
	and.b64  	%rd4946, %rd18239, 4294967295;
	add.s64 	%rd18239, %rd4945, %rd4946;
	shr.u64 	%rd4947, %rd18239, 32;
	and.b64  	%rd4948, %rd18240, 4294967295;
	add.s64 	%rd18240, %rd4947, %rd4948;
	setp.gt.u64 	%p2975, %rd18240, 4294967295;
	mov.u32 	%r5788, %r536;
$L__BB0_409:
	cvt.u32.u64 	%r5795, %rd18240;
	cvt.u32.u64 	%r5794, %rd18239;
	cvt.u32.u64 	%r5793, %rd18238;
	cvt.u32.u64 	%r5792, %rd18237;
	cvt.u32.u64 	%r5791, %rd18236;
	cvt.u32.u64 	%r5790, %rd18235;
	cvt.u32.u64 	%r5789, %rd18234;
	setp.lt.u32 	%p754, %r3084, %r5795;
	or.pred  	%p755, %p2975, %p754;
	@%p755 bra 	$L__BB0_423;
	setp.gt.u32 	%p756, %r3084, %r5795;
	@%p756 bra 	$L__BB0_424;
	cvt.u32.u64 	%r3153, %rd206;
	setp.lt.u32 	%p757, %r3153, %r5794;
	@%p757 bra 	$L__BB0_423;
	cvt.u32.u64 	%r3154, %rd206;
	setp.gt.u32 	%p758, %r3154, %r5794;
	@%p758 bra 	$L__BB0_424;
	cvt.u32.u64 	%r3155, %rd207;
	setp.lt.u32 	%p759, %r3155, %r5793;
	@%p759 bra 	$L__BB0_423;
	cvt.u32.u64 	%r3156, %rd207;
	setp.gt.u32 	%p760, %r3156, %r5793;
	@%p760 bra 	$L__BB0_424;
	cvt.u32.u64 	%r3157, %rd297;
	setp.lt.u32 	%p761, %r3157, %r5792;
	@%p761 bra 	$L__BB0_423;
	cvt.u32.u64 	%r3158, %rd297;
	setp.gt.u32 	%p762, %r3158, %r5792;
	@%p762 bra 	$L__BB0_424;
	cvt.u32.u64 	%r3159, %rd296;
	setp.lt.u32 	%p763, %r3159, %r5791;
	@%p763 bra 	$L__BB0_423;
	cvt.u32.u64 	%r3160, %rd296;
	setp.gt.u32 	%p764, %r3160, %r5791;
	@%p764 bra 	$L__BB0_424;
	cvt.u32.u64 	%r3161, %rd205;
	setp.lt.u32 	%p765, %r3161, %r5790;
	@%p765 bra 	$L__BB0_423;
	cvt.u32.u64 	%r3162, %rd205;
	setp.gt.u32 	%p766, %r3162, %r5790;
	@%p766 bra 	$L__BB0_424;
	cvt.u32.u64 	%r3163, %rd298;
	setp.lt.u32 	%p767, %r3163, %r5789;
	@%p767 bra 	$L__BB0_423;
	cvt.u32.u64 	%r3164, %rd298;
	setp.gt.u32 	%p768, %r3164, %r5789;
	setp.lt.u32 	%p769, %r5788, %r480;
	or.pred  	%p770, %p768, %p769;
	@%p770 bra 	$L__BB0_424;
$L__BB0_423:
	cvt.u32.u64 	%r3165, %rd296;
	cvt.u32.u64 	%r3166, %rd205;
	cvt.u32.u64 	%r3167, %rd298;
	cvt.u32.u64 	%r3168, %rd206;
	cvt.u32.u64 	%r3169, %rd207;
	cvt.u32.u64 	%r3170, %rd297;
	setp.lt.u32 	%p771, %r5788, %r480;
	selp.s64 	%rd4950, -1, 0, %p771;
	sub.s32 	%r5788, %r5788, %r480;
	and.b64  	%rd4951, %rd18234, 4294967295;
	add.s64 	%rd4952, %rd4951, %rd4950;
	setp.lt.u64 	%p772, %rd4952, %rd298;
	selp.s64 	%rd4953, -1, 0, %p772;
	cvt.u32.u64 	%r3171, %rd4952;
	sub.s32 	%r5789, %r3171, %r3167;
	and.b64  	%rd4954, %rd18235, 4294967295;
	add.s64 	%rd4955, %rd4954, %rd4953;
	setp.lt.u64 	%p773, %rd4955, %rd205;
	selp.s64 	%rd4956, -1, 0, %p773;
	cvt.u32.u64 	%r3172, %rd4955;
	sub.s32 	%r5790, %r3172, %r3166;
	and.b64  	%rd4957, %rd18236, 4294967295;
	add.s64 	%rd4958, %rd4957, %rd4956;
	setp.lt.u64 	%p774, %rd4958, %rd296;
	selp.s64 	%rd4959, -1, 0, %p774;
	cvt.u32.u64 	%r3173, %rd4958;
	sub.s32 	%r5791, %r3173, %r3165;
	and.b64  	%rd4960, %rd18237, 4294967295;
	add.s64 	%rd4961, %rd4960, %rd4959;
	setp.lt.u64 	%p775, %rd4961, %rd297;
	selp.s64 	%rd4962, -1, 0, %p775;
	cvt.u32.u64 	%r3174, %rd4961;
	sub.s32 	%r5792, %r3174, %r3170;
	and.b64  	%rd4963, %rd18238, 4294967295;
	add.s64 	%rd4964, %rd4963, %rd4962;
	setp.lt.u64 	%p776, %rd4964, %rd207;
	selp.s64 	%rd4965, -1, 0, %p776;
	cvt.u32.u64 	%r3175, %rd4964;
	sub.s32 	%r5793, %r3175, %r3169;
	and.b64  	%rd4966, %rd18239, 4294967295;
	add.s64 	%rd4967, %rd4966, %rd4965;
	setp.lt.u64 	%p777, %rd4967, %rd206;
	selp.s32 	%r3176, -1, 0, %p777;
	cvt.u32.u64 	%r3177, %rd4967;
	sub.s32 	%r5794, %r3177, %r3168;
	add.s32 	%r3178, %r5795, %r3176;
	sub.s32 	%r5795, %r3178, %r3084;
$L__BB0_424:
	setp.gt.u32 	%p778, %r5795, %r3084;
	@%p778 bra 	$L__BB0_437;
	bra.uni 	$L__BB0_438;
$L__BB0_425:
	cvt.u32.u64 	%r3179, %rd206;
	setp.gt.u32 	%p780, %r5794, %r3179;
	@%p780 bra 	$L__BB0_437;
	setp.lt.u32 	%p781, %r5794, %r3179;
	@%p781 bra 	$L__BB0_439;
	cvt.u32.u64 	%r3181, %rd207;
	setp.gt.u32 	%p782, %r5793, %r3181;
	@%p782 bra 	$L__BB0_437;
	setp.lt.u32 	%p783, %r5793, %r3181;
	@%p783 bra 	$L__BB0_439;
	cvt.u32.u64 	%r3183, %rd297;
	setp.gt.u32 	%p784, %r5792, %r3183;
	@%p784 bra 	$L__BB0_437;
	setp.lt.u32 	%p785, %r5792, %r3183;
	@%p785 bra 	$L__BB0_439;
	cvt.u32.u64 	%r3185, %rd296;
	setp.gt.u32 	%p786, %r5791, %r3185;
	@%p786 bra 	$L__BB0_437;
	setp.lt.u32 	%p787, %r5791, %r3185;
	@%p787 bra 	$L__BB0_439;
	cvt.u32.u64 	%r3187, %rd205;
	setp.gt.u32 	%p788, %r5790, %r3187;
	@%p788 bra 	$L__BB0_437;
	setp.lt.u32 	%p789, %r5790, %r3187;
	@%p789 bra 	$L__BB0_439;
	cvt.u32.u64 	%r3189, %rd298;
	setp.gt.u32 	%p790, %r5789, %r3189;
	@%p790 bra 	$L__BB0_437;
	setp.lt.u32 	%p791, %r5789, %r3189;
	setp.lt.u32 	%p792, %r5788, %r480;
	or.pred  	%p793, %p791, %p792;
	@%p793 bra 	$L__BB0_439;
$L__BB0_437:
	cvt.u32.u64 	%r3191, %rd296;
	cvt.u32.u64 	%r3192, %rd205;
	cvt.u32.u64 	%r3193, %rd298;
	cvt.u32.u64 	%r3194, %rd206;
	cvt.u32.u64 	%r3195, %rd207;
	cvt.u32.u64 	%r3196, %rd297;
	setp.lt.u32 	%p794, %r5788, %r480;
	selp.s64 	%rd4968, -1, 0, %p794;
	sub.s32 	%r5788, %r5788, %r480;
	cvt.u64.u32 	%rd4969, %r5789;
	add.s64 	%rd4970, %rd4968, %rd4969;
	setp.lt.u64 	%p795, %rd4970, %rd298;
	selp.s64 	%rd4971, -1, 0, %p795;
	cvt.u32.u64 	%r3197, %rd4970;
	sub.s32 	%r5789, %r3197, %r3193;
	cvt.u64.u32 	%rd4972, %r5790;
	add.s64 	%rd4973, %rd4971, %rd4972;
	setp.lt.u64 	%p796, %rd4973, %rd205;
	selp.s64 	%rd4974, -1, 0, %p796;
	cvt.u32.u64 	%r3198, %rd4973;
	sub.s32 	%r5790, %r3198, %r3192;
	cvt.u64.u32 	%rd4975, %r5791;
	add.s64 	%rd4976, %rd4974, %rd4975;
	setp.lt.u64 	%p797, %rd4976, %rd296;
	selp.s64 	%rd4977, -1, 0, %p797;
	cvt.u32.u64 	%r3199, %rd4976;
	sub.s32 	%r5791, %r3199, %r3191;
	cvt.u64.u32 	%rd4978, %r5792;
	add.s64 	%rd4979, %rd4977, %rd4978;
	setp.lt.u64 	%p798, %rd4979, %rd297;
	selp.s64 	%rd4980, -1, 0, %p798;
	cvt.u32.u64 	%r3200, %rd4979;
	sub.s32 	%r5792, %r3200, %r3196;
	cvt.u64.u32 	%rd4981, %r5793;
	add.s64 	%rd4982, %rd4980, %rd4981;
	setp.lt.u64 	%p799, %rd4982, %rd207;
	selp.s64 	%rd4983, -1, 0, %p799;
	cvt.u32.u64 	%r3201, %rd4982;
	sub.s32 	%r5793, %r3201, %r3195;
	cvt.u64.u32 	%rd4984, %r5794;
	add.s64 	%rd4985, %rd4983, %rd4984;
	setp.lt.u64 	%p800, %rd4985, %rd206;
	selp.s32 	%r3202, -1, 0, %p800;
	cvt.u32.u64 	%r3203, %rd4985;
	sub.s32 	%r5794, %r3203, %r3194;
	add.s32 	%r3204, %r5795, %r3202;
	sub.s32 	%r5795, %r3204, %r3084;
	bra.uni 	$L__BB0_439;
$L__BB0_438:
	setp.lt.u32 	%p779, %r5795, %r3084;
	@%p779 bra 	$L__BB0_439;
	bra.uni 	$L__BB0_425;
$L__BB0_439:
	mul.wide.u32 	%rd4986, %r6331, %r5788;
	cvt.u32.u64 	%r3205, %rd4986;
	shr.u64 	%rd4987, %rd4986, 32;
	mul.wide.u32 	%rd4988, %r6330, %r5788;
	add.s64 	%rd4989, %rd4987, %rd4988;
	shr.u64 	%rd4990, %rd4989, 32;
	mul.wide.u32 	%rd4991, %r6329, %r5788;
	add.s64 	%rd4992, %rd4990, %rd4991;
	shr.u64 	%rd4993, %rd4992, 32;
	mul.wide.u32 	%rd4994, %r6328, %r5788;
	add.s64 	%rd4995, %rd4993, %rd4994;
	shr.u64 	%rd4996, %rd4995, 32;
	mul.wide.u32 	%rd4997, %r6327, %r5788;
	add.s64 	%rd4998, %rd4996, %rd4997;
	shr.u64 	%rd4999, %rd4998, 32;
	mul.wide.u32 	%rd5000, %r6326, %r5788;
	add.s64 	%rd5001, %rd4999, %rd5000;
	shr.u64 	%rd5002, %rd5001, 32;
	mul.wide.u32 	%rd5003, %r6325, %r5788;
	add.s64 	%rd5004, %rd5002, %rd5003;
	shr.u64 	%rd5005, %rd5004, 32;
	mul.wide.u32 	%rd5006, %r6324, %r5788;
	add.s64 	%rd5007, %rd5005, %rd5006;
	shr.u64 	%rd5008, %rd5007, 32;
	and.b64  	%rd5009, %rd4989, 4294967295;
	mul.wide.u32 	%rd5010, %r6331, %r5789;
	add.s64 	%rd5011, %rd5010, %rd5009;
	shr.u64 	%rd5012, %rd5011, 32;
	and.b64  	%rd5013, %rd4992, 4294967295;
	mul.wide.u32 	%rd5014, %r6330, %r5789;
	add.s64 	%rd5015, %rd5012, %rd5013;
	add.s64 	%rd5016, %rd5015, %rd5014;
	shr.u64 	%rd5017, %rd5016, 32;
	and.b64  	%rd5018, %rd4995, 4294967295;
	mul.wide.u32 	%rd5019, %r6329, %r5789;
	add.s64 	%rd5020, %rd5017, %rd5018;
	add.s64 	%rd5021, %rd5020, %rd5019;
	shr.u64 	%rd5022, %rd5021, 32;
	and.b64  	%rd5023, %rd4998, 4294967295;
	mul.wide.u32 	%rd5024, %r6328, %r5789;
	add.s64 	%rd5025, %rd5022, %rd5023;
	add.s64 	%rd5026, %rd5025, %rd5024;
	shr.u64 	%rd5027, %rd5026, 32;
	and.b64  	%rd5028, %rd5001, 4294967295;
	mul.wide.u32 	%rd5029, %r6327, %r5789;
	add.s64 	%rd5030, %rd5027, %rd5028;
	add.s64 	%rd5031, %rd5030, %rd5029;
	shr.u64 	%rd5032, %rd5031, 32;
	and.b64  	%rd5033, %rd5004, 4294967295;
	mul.wide.u32 	%rd5034, %r6326, %r5789;
	add.s64 	%rd5035, %rd5032, %rd5033;
	add.s64 	%rd5036, %rd5035, %rd5034;
	shr.u64 	%rd5037, %rd5036, 32;
	and.b64  	%rd5038, %rd5007, 4294967295;
	mul.wide.u32 	%rd5039, %r6325, %r5789;
	add.s64 	%rd5040, %rd5037, %rd5038;
	add.s64 	%rd5041, %rd5040, %rd5039;
	shr.u64 	%rd5042, %rd5041, 32;
	mul.wide.u32 	%rd5043, %r6324, %r5789;
	add.s64 	%rd5044, %rd5042, %rd5008;
	add.s64 	%rd5045, %rd5044, %rd5043;
	shr.u64 	%rd5046, %rd5045, 32;
	and.b64  	%rd5047, %rd5016, 4294967295;
	mul.wide.u32 	%rd5048, %r6331, %r5790;
	add.s64 	%rd5049, %rd5048, %rd5047;
	shr.u64 	%rd5050, %rd5049, 32;
	and.b64  	%rd5051, %rd5021, 4294967295;
	mul.wide.u32 	%rd5052, %r6330, %r5790;
	add.s64 	%rd5053, %rd5050, %rd5051;
	add.s64 	%rd5054, %rd5053, %rd5052;
	shr.u64 	%rd5055, %rd5054, 32;
	and.b64  	%rd5056, %rd5026, 4294967295;
	mul.wide.u32 	%rd5057, %r6329, %r5790;
	add.s64 	%rd5058, %rd5055, %rd5056;
	add.s64 	%rd5059, %rd5058, %rd5057;
	shr.u64 	%rd5060, %rd5059, 32;
	and.b64  	%rd5061, %rd5031, 4294967295;
	mul.wide.u32 	%rd5062, %r6328, %r5790;
	add.s64 	%rd5063, %rd5060, %rd5061;
	add.s64 	%rd5064, %rd5063, %rd5062;
	shr.u64 	%rd5065, %rd5064, 32;
	and.b64  	%rd5066, %rd5036, 4294967295;
	mul.wide.u32 	%rd5067, %r6327, %r5790;
	add.s64 	%rd5068, %rd5065, %rd5066;
	add.s64 	%rd5069, %rd5068, %rd5067;
	shr.u64 	%rd5070, %rd5069, 32;
	and.b64  	%rd5071, %rd5041, 4294967295;
	mul.wide.u32 	%rd5072, %r6326, %r5790;
	add.s64 	%rd5073, %rd5070, %rd5071;
	add.s64 	%rd5074, %rd5073, %rd5072;
	shr.u64 	%rd5075, %rd5074, 32;
	and.b64  	%rd5076, %rd5045, 4294967295;
	mul.wide.u32 	%rd5077, %r6325, %r5790;
	add.s64 	%rd5078, %rd5075, %rd5076;
	add.s64 	%rd5079, %rd5078, %rd5077;
	shr.u64 	%rd5080, %rd5079, 32;
	mul.wide.u32 	%rd5081, %r6324, %r5790;
	add.s64 	%rd5082, %rd5080, %rd5046;
	add.s64 	%rd5083, %rd5082, %rd5081;
	shr.u64 	%rd5084, %rd5083, 32;
	and.b64  	%rd5085, %rd5054, 4294967295;
	mul.wide.u32 	%rd5086, %r6331, %r5791;
	add.s64 	%rd5087, %rd5086, %rd5085;
	shr.u64 	%rd5088, %rd5087, 32;
	and.b64  	%rd5089, %rd5059, 4294967295;
	mul.wide.u32 	%rd5090, %r6330, %r5791;
	add.s64 	%rd5091, %rd5088, %rd5089;
	add.s64 	%rd5092, %rd5091, %rd5090;
	shr.u64 	%rd5093, %rd5092, 32;
	and.b64  	%rd5094, %rd5064, 4294967295;
	mul.wide.u32 	%rd5095, %r6329, %r5791;
	add.s64 	%rd5096, %rd5093, %rd5094;
	add.s64 	%rd5097, %rd5096, %rd5095;
	shr.u64 	%rd5098, %rd5097, 32;
	and.b64  	%rd5099, %rd5069, 4294967295;
	mul.wide.u32 	%rd5100, %r6328, %r5791;
	add.s64 	%rd5101, %rd5098, %rd5099;
	add.s64 	%rd5102, %rd5101, %rd5100;
	shr.u64 	%rd5103, %rd5102, 32;
	and.b64  	%rd5104, %rd5074, 4294967295;
	mul.wide.u32 	%rd5105, %r6327, %r5791;
	add.s64 	%rd5106, %rd5103, %rd5104;
	add.s64 	%rd5107, %rd5106, %rd5105;
	shr.u64 	%rd5108, %rd5107, 32;
	and.b64  	%rd5109, %rd5079, 4294967295;
	mul.wide.u32 	%rd5110, %r6326, %r5791;
	add.s64 	%rd5111, %rd5108, %rd5109;
	add.s64 	%rd5112, %rd5111, %rd5110;
	shr.u64 	%rd5113, %rd5112, 32;
	and.b64  	%rd5114, %rd5083, 4294967295;
	mul.wide.u32 	%rd5115, %r6325, %r5791;
	add.s64 	%rd5116, %rd5113, %rd5114;
	add.s64 	%rd5117, %rd5116, %rd5115;
	shr.u64 	%rd5118, %rd5117, 32;
	mul.wide.u32 	%rd5119, %r6324, %r5791;
	add.s64 	%rd5120, %rd5118, %rd5084;
	add.s64 	%rd5121, %rd5120, %rd5119;
	shr.u64 	%rd5122, %rd5121, 32;
	and.b64  	%rd5123, %rd5092, 4294967295;
	mul.wide.u32 	%rd5124, %r6331, %r5792;
	add.s64 	%rd5125, %rd5124, %rd5123;
	shr.u64 	%rd5126, %rd5125, 32;
	and.b64  	%rd5127, %rd5097, 4294967295;
	mul.wide.u32 	%rd5128, %r6330, %r5792;
	add.s64 	%rd5129, %rd5126, %rd5127;
	add.s64 	%rd5130, %rd5129, %rd5128;
	shr.u64 	%rd5131, %rd5130, 32;
	and.b64  	%rd5132, %rd5102, 4294967295;
	mul.wide.u32 	%rd5133, %r6329, %r5792;
	add.s64 	%rd5134, %rd5131, %rd5132;
	add.s64 	%rd5135, %rd5134, %rd5133;
	shr.u64 	%rd5136, %rd5135, 32;
	and.b64  	%rd5137, %rd5107, 4294967295;
	mul.wide.u32 	%rd5138, %r6328, %r5792;
	add.s64 	%rd5139, %rd5136, %rd5137;
	add.s64 	%rd5140, %rd5139, %rd5138;
	shr.u64 	%rd5141, %rd5140, 32;
	and.b64  	%rd5142, %rd5112, 4294967295;
	mul.wide.u32 	%rd5143, %r6327, %r5792;
	add.s64 	%rd5144, %rd5141, %rd5142;
	add.s64 	%rd5145, %rd5144, %rd5143;
	shr.u64 	%rd5146, %rd5145, 32;
	and.b64  	%rd5147, %rd5117, 4294967295;
	mul.wide.u32 	%rd5148, %r6326, %r5792;
	add.s64 	%rd5149, %rd5146, %rd5147;
	add.s64 	%rd5150, %rd5149, %rd5148;
	shr.u64 	%rd5151, %rd5150, 32;
	and.b64  	%rd5152, %rd5121, 4294967295;
	mul.wide.u32 	%rd5153, %r6325, %r5792;
	add.s64 	%rd5154, %rd5151, %rd5152;
	add.s64 	%rd5155, %rd5154, %rd5153;
	shr.u64 	%rd5156, %rd5155, 32;
	mul.wide.u32 	%rd5157, %r6324, %r5792;
	add.s64 	%rd5158, %rd5156, %rd5122;
	add.s64 	%rd5159, %rd5158, %rd5157;
	shr.u64 	%rd5160, %rd5159, 32;
	and.b64  	%rd5161, %rd5130, 4294967295;
	mul.wide.u32 	%rd5162, %r6331, %r5793;
	add.s64 	%rd5163, %rd5162, %rd5161;
	shr.u64 	%rd5164, %rd5163, 32;
	and.b64  	%rd5165, %rd5135, 4294967295;
	mul.wide.u32 	%rd5166, %r6330, %r5793;
	add.s64 	%rd5167, %rd5164, %rd5165;
	add.s64 	%rd5168, %rd5167, %rd5166;
	shr.u64 	%rd5169, %rd5168, 32;
	and.b64  	%rd5170, %rd5140, 4294967295;
	mul.wide.u32 	%rd5171, %r6329, %r5793;
	add.s64 	%rd5172, %rd5169, %rd5170;
	add.s64 	%rd5173, %rd5172, %rd5171;
	shr.u64 	%rd5174, %rd5173, 32;
	and.b64  	%rd5175, %rd5145, 4294967295;
	mul.wide.u32 	%rd5176, %r6328, %r5793;
	add.s64 	%rd5177, %rd5174, %rd5175;
	add.s64 	%rd5178, %rd5177, %rd5176;
	shr.u64 	%rd5179, %rd5178, 32;
	and.b64  	%rd5180, %rd5150, 4294967295;
	mul.wide.u32 	%rd5181, %r6327, %r5793;
	add.s64 	%rd5182, %rd5179, %rd5180;
	add.s64 	%rd5183, %rd5182, %rd5181;
	shr.u64 	%rd5184, %rd5183, 32;
	and.b64  	%rd5185, %rd5155, 4294967295;
	mul.wide.u32 	%rd5186, %r6326, %r5793;
	add.s64 	%rd5187, %rd5184, %rd5185;
	add.s64 	%rd5188, %rd5187, %rd5186;
	shr.u64 	%rd5189, %rd5188, 32;
	and.b64  	%rd5190, %rd5159, 4294967295;
	mul.wide.u32 	%rd5191, %r6325, %r5793;
	add.s64 	%rd5192, %rd5189, %rd5190;
	add.s64 	%rd5193, %rd5192, %rd5191;
	shr.u64 	%rd5194, %rd5193, 32;
	mul.wide.u32 	%rd5195, %r6324, %r5793;
	add.s64 	%rd5196, %rd5194, %rd5160;
	add.s64 	%rd5197, %rd5196, %rd5195;
	shr.u64 	%rd5198, %rd5197, 32;
	and.b64  	%rd5199, %rd5168, 4294967295;
	mul.wide.u32 	%rd5200, %r6331, %r5794;
	add.s64 	%rd5201, %rd5200, %rd5199;
	shr.u64 	%rd5202, %rd5201, 32;
	and.b64  	%rd5203, %rd5173, 4294967295;
	mul.wide.u32 	%rd5204, %r6330, %r5794;
	add.s64 	%rd5205, %rd5202, %rd5203;
	add.s64 	%rd5206, %rd5205, %rd5204;
	shr.u64 	%rd5207, %rd5206, 32;
	and.b64  	%rd5208, %rd5178, 4294967295;
	mul.wide.u32 	%rd5209, %r6329, %r5794;
	add.s64 	%rd5210, %rd5207, %rd5208;
	add.s64 	%rd5211, %rd5210, %rd5209;
	shr.u64 	%rd5212, %rd5211, 32;
	and.b64  	%rd5213, %rd5183, 4294967295;
	mul.wide.u32 	%rd5214, %r6328, %r5794;
	add.s64 	%rd5215, %rd5212, %rd5213;
	add.s64 	%rd5216, %rd5215, %rd5214;
	shr.u64 	%rd5217, %rd5216, 32;
	and.b64  	%rd5218, %rd5188, 4294967295;
	mul.wide.u32 	%rd5219, %r6327, %r5794;
	add.s64 	%rd5220, %rd5217, %rd5218;
	add.s64 	%rd5221, %rd5220, %rd5219;
	shr.u64 	%rd5222, %rd5221, 32;
	and.b64  	%rd5223, %rd5193, 4294967295;
	mul.wide.u32 	%rd5224, %r6326, %r5794;
	add.s64 	%rd5225, %rd5222, %rd5223;
	add.s64 	%rd5226, %rd5225, %rd5224;
	shr.u64 	%rd5227, %rd5226, 32;
	and.b64  	%rd5228, %rd5197, 4294967295;
	mul.wide.u32 	%rd5229, %r6325, %r5794;
	add.s64 	%rd5230, %rd5227, %rd5228;
	add.s64 	%rd5231, %rd5230, %rd5229;
	shr.u64 	%rd5232, %rd5231, 32;
	mul.wide.u32 	%rd5233, %r6324, %r5794;
	add.s64 	%rd5234, %rd5232, %rd5198;
	add.s64 	%rd5235, %rd5234, %rd5233;
	shr.u64 	%rd5236, %rd5235, 32;
	and.b64  	%rd5237, %rd5206, 4294967295;
	mul.wide.u32 	%rd5238, %r6331, %r5795;
	add.s64 	%rd5239, %rd5238, %rd5237;
	shr.u64 	%rd5240, %rd5239, 32;
	and.b64  	%rd5241, %rd5211, 4294967295;
	mul.wide.u32 	%rd5242, %r6330, %r5795;
	add.s64 	%rd5243, %rd5240, %rd5241;
	add.s64 	%rd5244, %rd5243, %rd5242;
	shr.u64 	%rd5245, %rd5244, 32;
	and.b64  	%rd5246, %rd5216, 4294967295;
	mul.wide.u32 	%rd5247, %r6329, %r5795;
	add.s64 	%rd5248, %rd5245, %rd5246;
	add.s64 	%rd5249, %rd5248, %rd5247;
	shr.u64 	%rd5250, %rd5249, 32;
	and.b64  	%rd5251, %rd5221, 4294967295;
	mul.wide.u32 	%rd5252, %r6328, %r5795;
	add.s64 	%rd5253, %rd5250, %rd5251;
	add.s64 	%rd5254, %rd5253, %rd5252;
	shr.u64 	%rd5255, %rd5254, 32;
	and.b64  	%rd5256, %rd5226, 4294967295;
	mul.wide.u32 	%rd5257, %r6327, %r5795;
	add.s64 	%rd5258, %rd5255, %rd5256;
	add.s64 	%rd5259, %rd5258, %rd5257;
	shr.u64 	%rd5260, %rd5259, 32;
	and.b64  	%rd5261, %rd5231, 4294967295;
	mul.wide.u32 	%rd5262, %r6326, %r5795;
	add.s64 	%rd5263, %rd5260, %rd5261;
	add.s64 	%rd5264, %rd5263, %rd5262;
	shr.u64 	%rd5265, %rd5264, 32;
	and.b64  	%rd5266, %rd5235, 4294967295;
	mul.wide.u32 	%rd5267, %r6325, %r5795;
	add.s64 	%rd5268, %rd5265, %rd5266;
	add.s64 	%rd5269, %rd5268, %rd5267;
	shr.u64 	%rd5270, %rd5269, 32;
	mul.wide.u32 	%rd5271, %r6324, %r5795;
	add.s64 	%rd5272, %rd5270, %rd5236;
	add.s64 	%rd5273, %rd5272, %rd5271;
	shr.u64 	%rd5274, %rd5273, 32;
	{ .reg .b32 tmp; mov.b64 {tmp, %r3206}, %rd5273; }
	and.b64  	%rd5275, %rd5244, 4294967295;
	mul.lo.s64 	%rd5276, %rd5275, 977;
	cvt.u32.u64 	%r3207, %rd5276;
	shr.u64 	%rd5277, %rd5276, 32;
	and.b64  	%rd5278, %rd5249, 4294967295;
	mad.lo.s64 	%rd5279, %rd5278, 977, %rd5277;
	shr.u64 	%rd5280, %rd5279, 32;
	and.b64  	%rd5281, %rd5254, 4294967295;
	mad.lo.s64 	%rd5282, %rd5281, 977, %rd5280;
	shr.u64 	%rd5283, %rd5282, 32;
	and.b64  	%rd5284, %rd5259, 4294967295;
	mad.lo.s64 	%rd5285, %rd5284, 977, %rd5283;
	shr.u64 	%rd5286, %rd5285, 32;
	and.b64  	%rd5287, %rd5264, 4294967295;
	mad.lo.s64 	%rd5288, %rd5287, 977, %rd5286;
	shr.u64 	%rd5289, %rd5288, 32;
	and.b64  	%rd5290, %rd5269, 4294967295;
	mad.lo.s64 	%rd5291, %rd5290, 977, %rd5289;
	shr.u64 	%rd5292, %rd5291, 32;
	and.b64  	%rd5293, %rd5273, 4294967295;
	mad.lo.s64 	%rd5294, %rd5293, 977, %rd5292;
	shr.u64 	%rd5295, %rd5294, 32;
	mad.lo.s64 	%rd5296, %rd5274, 977, %rd5295;
	{ .reg .b32 tmp; mov.b64 {tmp, %r3208}, %rd5296; }
	add.s32 	%r5812, %r3205, %r3207;
	setp.lt.u32 	%p802, %r5812, %r3205;
	selp.u64 	%rd5297, 1, 0, %p802;
	and.b64  	%rd5298, %rd5011, 4294967295;
	and.b64  	%rd5299, %rd5279, 4294967295;
	add.s64 	%rd5300, %rd5298, %rd5297;
	add.s64 	%rd5301, %rd5300, %rd5299;
	shr.u64 	%rd5302, %rd5301, 32;
	and.b64  	%rd5303, %rd5049, 4294967295;
	and.b64  	%rd5304, %rd5282, 4294967295;
	add.s64 	%rd5305, %rd5302, %rd5303;
	add.s64 	%rd5306, %rd5305, %rd5304;
	shr.u64 	%rd5307, %rd5306, 32;
	and.b64  	%rd5308, %rd5087, 4294967295;
	and.b64  	%rd5309, %rd5285, 4294967295;
	add.s64 	%rd5310, %rd5307, %rd5308;
	add.s64 	%rd5311, %rd5310, %rd5309;
	shr.u64 	%rd5312, %rd5311, 32;
	and.b64  	%rd5313, %rd5125, 4294967295;
	and.b64  	%rd5314, %rd5288, 4294967295;
	add.s64 	%rd5315, %rd5312, %rd5313;
	add.s64 	%rd5316, %rd5315, %rd5314;
	shr.u64 	%rd5317, %rd5316, 32;
	and.b64  	%rd5318, %rd5163, 4294967295;
	and.b64  	%rd5319, %rd5291, 4294967295;
	add.s64 	%rd5320, %rd5317, %rd5318;
	add.s64 	%rd5321, %rd5320, %rd5319;
	shr.u64 	%rd5322, %rd5321, 32;
	and.b64  	%rd5323, %rd5201, 4294967295;
	and.b64  	%rd5324, %rd5294, 4294967295;
	add.s64 	%rd5325, %rd5322, %rd5323;
	add.s64 	%rd5326, %rd5325, %rd5324;
	shr.u64 	%rd5327, %rd5326, 32;
	and.b64  	%rd5328, %rd5239, 4294967295;
	and.b64  	%rd5329, %rd5296, 4294967295;
	add.s64 	%rd5330, %rd5327, %rd5328;
	add.s64 	%rd5331, %rd5330, %rd5329;
	{ .reg .b32 tmp; mov.b64 {tmp, %r3209}, %rd5331; }
	add.s32 	%r3210, %r3209, %r3208;
	and.b64  	%rd5332, %rd5301, 4294967295;
	add.s64 	%rd18241, %rd5332, %rd5275;
	shr.u64 	%rd5333, %rd18241, 32;
	and.b64  	%rd5334, %rd5306, 4294967295;
	add.s64 	%rd5335, %rd5333, %rd5334;
	add.s64 	%rd18242, %rd5335, %rd5278;
	shr.u64 	%rd5336, %rd18242, 32;
	and.b64  	%rd5337, %rd5311, 4294967295;
	add.s64 	%rd5338, %rd5336, %rd5337;
	add.s64 	%rd18243, %rd5338, %rd5281;
	shr.u64 	%rd5339, %rd18243, 32;
	and.b64  	%rd5340, %rd5316, 4294967295;
	add.s64 	%rd5341, %rd5339, %rd5340;
	add.s64 	%rd18244, %rd5341, %rd5284;
	shr.u64 	%rd5342, %rd18244, 32;
	and.b64  	%rd5343, %rd5321, 4294967295;
	add.s64 	%rd5344, %rd5342, %rd5343;
	add.s64 	%rd18245, %rd5344, %rd5287;
	shr.u64 	%rd5345, %rd18245, 32;
	and.b64  	%rd5346, %rd5326, 4294967295;
	add.s64 	%rd5347, %rd5345, %rd5346;
	add.s64 	%rd18246, %rd5347, %rd5290;
	shr.u64 	%rd5348, %rd18246, 32;
	and.b64  	%rd5349, %rd5331, 4294967295;
	add.s64 	%rd5350, %rd5348, %rd5349;
	add.s64 	%rd18247, %rd5350, %rd5293;
	{ .reg .b32 tmp; mov.b64 {tmp, %r3211}, %rd18247; }
	add.s32 	%r3212, %r3210, %r3211;
	add.s32 	%r578, %r3212, %r3206;
	setp.eq.s32 	%p803, %r578, 0;
	mov.pred 	%p2976, 0;
	@%p803 bra 	$L__BB0_441;
	cvt.u64.u32 	%rd5351, %r578;
	mul.wide.u32 	%rd5352, %r578, 977;
	cvt.u32.u64 	%r3213, %rd5352;
	shr.u64 	%rd5353, %rd5352, 32;
	add.s64 	%rd5354, %rd5353, %rd5351;
	shr.u64 	%rd5355, %rd5354, 32;
	add.s32 	%r579, %r5812, %r3213;
	setp.lt.u32 	%p804, %r579, %r5812;
	selp.u64 	%rd5356, 1, 0, %p804;
	and.b64  	%rd5357, %rd18241, 4294967295;
	and.b64  	%rd5358, %rd5354, 4294967295;
	add.s64 	%rd5359, %rd5357, %rd5356;
	add.s64 	%rd18241, %rd5359, %rd5358;
	shr.u64 	%rd5360, %rd18241, 32;
	and.b64  	%rd5361, %rd18242, 4294967295;
	add.s64 	%rd5362, %rd5360, %rd5361;
	add.s64 	%rd18242, %rd5362, %rd5355;
	shr.u64 	%rd5363, %rd18242, 32;
	and.b64  	%rd5364, %rd18243, 4294967295;
	add.s64 	%rd18243, %rd5363, %rd5364;
	shr.u64 	%rd5365, %rd18243, 32;
	and.b64  	%rd5366, %rd18244, 4294967295;
	add.s64 	%rd18244, %rd5365, %rd5366;
	shr.u64 	%rd5367, %rd18244, 32;
	and.b64  	%rd5368, %rd18245, 4294967295;
	add.s64 	%rd18245, %rd5367, %rd5368;
	shr.u64 	%rd5369, %rd18245, 32;
	and.b64  	%rd5370, %rd18246, 4294967295;
	add.s64 	%rd18246, %rd5369, %rd5370;
	shr.u64 	%rd5371, %rd18246, 32;
	and.b64  	%rd5372, %rd18247, 4294967295;
	add.s64 	%rd18247, %rd5371, %rd5372;
	setp.gt.u64 	%p2976, %rd18247, 4294967295;
	mov.u32 	%r5812, %r579;
$L__BB0_441:
	cvt.u32.u64 	%r5805, %rd18247;
	cvt.u32.u64 	%r5806, %rd18246;
	cvt.u32.u64 	%r5807, %rd18245;
	cvt.u32.u64 	%r5808, %rd18244;
	cvt.u32.u64 	%r5809, %rd18243;
	cvt.u32.u64 	%r5810, %rd18242;
	cvt.u32.u64 	%r5811, %rd18241;
	setp.lt.u32 	%p805, %r3084, %r5805;
	or.pred  	%p806, %p2976, %p805;
	@%p806 bra 	$L__BB0_455;
	setp.gt.u32 	%p807, %r3084, %r5805;
	@%p807 bra 	$L__BB0_456;
	cvt.u32.u64 	%r3214, %rd206;
	setp.lt.u32 	%p808, %r3214, %r5806;
	@%p808 bra 	$L__BB0_455;
	setp.gt.u32 	%p809, %r3214, %r5806;
	@%p809 bra 	$L__BB0_456;
	cvt.u32.u64 	%r3216, %rd207;
	setp.lt.u32 	%p810, %r3216, %r5807;
	@%p810 bra 	$L__BB0_455;
	setp.gt.u32 	%p811, %r3216, %r5807;
	@%p811 bra 	$L__BB0_456;
	cvt.u32.u64 	%r3218, %rd297;
	setp.lt.u32 	%p812, %r3218, %r5808;
	@%p812 bra 	$L__BB0_455;
	setp.gt.u32 	%p813, %r3218, %r5808;
	@%p813 bra 	$L__BB0_456;
	cvt.u32.u64 	%r3220, %rd296;
	setp.lt.u32 	%p814, %r3220, %r5809;
	@%p814 bra 	$L__BB0_455;
	setp.gt.u32 	%p815, %r3220, %r5809;
	@%p815 bra 	$L__BB0_456;
	cvt.u32.u64 	%r3222, %rd205;
	setp.lt.u32 	%p816, %r3222, %r5810;
	@%p816 bra 	$L__BB0_455;
	setp.gt.u32 	%p817, %r3222, %r5810;
	@%p817 bra 	$L__BB0_456;
	cvt.u32.u64 	%r3224, %rd298;
	setp.lt.u32 	%p818, %r3224, %r5811;
	@%p818 bra 	$L__BB0_455;
	setp.gt.u32 	%p819, %r3224, %r5811;
	setp.lt.u32 	%p820, %r5812, %r480;
	or.pred  	%p821, %p819, %p820;
	@%p821 bra 	$L__BB0_456;
$L__BB0_455:
	cvt.u32.u64 	%r3226, %rd296;
	cvt.u32.u64 	%r3227, %rd205;
	cvt.u32.u64 	%r3228, %rd298;
	cvt.u32.u64 	%r3229, %rd206;
	cvt.u32.u64 	%r3230, %rd207;
	cvt.u32.u64 	%r3231, %rd297;
	setp.lt.u32 	%p822, %r5812, %r480;
	selp.s64 	%rd5374, -1, 0, %p822;
	sub.s32 	%r5812, %r5812, %r480;
	and.b64  	%rd5375, %rd18241, 4294967295;
	add.s64 	%rd5376, %rd5375, %rd5374;
	setp.lt.u64 	%p823, %rd5376, %rd298;
	selp.s64 	%rd5377, -1, 0, %p823;
	cvt.u32.u64 	%r3232, %rd5376;
	sub.s32 	%r5811, %r3232, %r3228;
	and.b64  	%rd5378, %rd18242, 4294967295;
	add.s64 	%rd5379, %rd5378, %rd5377;
	setp.lt.u64 	%p824, %rd5379, %rd205;
	selp.s64 	%rd5380, -1, 0, %p824;
	cvt.u32.u64 	%r3233, %rd5379;
	sub.s32 	%r5810, %r3233, %r3227;
	and.b64  	%rd5381, %rd18243, 4294967295;
	add.s64 	%rd5382, %rd5381, %rd5380;
	setp.lt.u64 	%p825, %rd5382, %rd296;
	selp.s64 	%rd5383, -1, 0, %p825;
	cvt.u32.u64 	%r3234, %rd5382;
	sub.s32 	%r5809, %r3234, %r3226;
	and.b64  	%rd5384, %rd18244, 4294967295;
	add.s64 	%rd5385, %rd5384, %rd5383;
	setp.lt.u64 	%p826, %rd5385, %rd297;
	selp.s64 	%rd5386, -1, 0, %p826;
	cvt.u32.u64 	%r3235, %rd5385;
	sub.s32 	%r5808, %r3235, %r3231;
	and.b64  	%rd5387, %rd18245, 4294967295;
	add.s64 	%rd5388, %rd5387, %rd5386;
	setp.lt.u64 	%p827, %rd5388, %rd207;
	selp.s64 	%rd5389, -1, 0, %p827;
	cvt.u32.u64 	%r3236, %rd5388;
	sub.s32 	%r5807, %r3236, %r3230;
	and.b64  	%rd5390, %rd18246, 4294967295;
	add.s64 	%rd5391, %rd5390, %rd5389;
	setp.lt.u64 	%p828, %rd5391, %rd206;
	selp.s32 	%r3237, -1, 0, %p828;
	cvt.u32.u64 	%r3238, %rd5391;
	sub.s32 	%r5806, %r3238, %r3229;
	add.s32 	%r3239, %r5805, %r3237;
	sub.s32 	%r5805, %r3239, %r3084;
$L__BB0_456:
	setp.gt.u32 	%p829, %r5805, %r3084;
	@%p829 bra 	$L__BB0_469;
	bra.uni 	$L__BB0_470;
$L__BB0_457:
	cvt.u32.u64 	%r3240, %rd206;
	setp.gt.u32 	%p832, %r5806, %r3240;
	@%p832 bra 	$L__BB0_469;
	setp.lt.u32 	%p834, %r5806, %r3240;
	@%p834 bra 	$L__BB0_471;
	cvt.u32.u64 	%r3242, %rd207;
	setp.gt.u32 	%p835, %r5807, %r3242;
	@%p835 bra 	$L__BB0_469;
	setp.lt.u32 	%p837, %r5807, %r3242;
	@%p837 bra 	$L__BB0_471;
	cvt.u32.u64 	%r3244, %rd297;
	setp.gt.u32 	%p838, %r5808, %r3244;
	@%p838 bra 	$L__BB0_469;
	setp.lt.u32 	%p840, %r5808, %r3244;
	@%p840 bra 	$L__BB0_471;
	cvt.u32.u64 	%r3246, %rd296;
	setp.gt.u32 	%p841, %r5809, %r3246;
	@%p841 bra 	$L__BB0_469;
	setp.lt.u32 	%p843, %r5809, %r3246;
	@%p843 bra 	$L__BB0_471;
	cvt.u32.u64 	%r3248, %rd205;
	setp.gt.u32 	%p844, %r5810, %r3248;
	@%p844 bra 	$L__BB0_469;
	setp.lt.u32 	%p846, %r5810, %r3248;
	@%p846 bra 	$L__BB0_471;
	cvt.u32.u64 	%r3250, %rd298;
	setp.gt.u32 	%p847, %r5811, %r3250;
	@%p847 bra 	$L__BB0_469;
	setp.lt.u32 	%p849, %r5811, %r3250;
	setp.lt.u32 	%p850, %r5812, %r480;
	or.pred  	%p851, %p849, %p850;
	@%p851 bra 	$L__BB0_471;
$L__BB0_469:
	cvt.u32.u64 	%r3252, %rd296;
	cvt.u32.u64 	%r3253, %rd205;
	cvt.u32.u64 	%r3254, %rd298;
	cvt.u32.u64 	%r3255, %rd297;
	cvt.u32.u64 	%r3256, %rd206;
	cvt.u32.u64 	%r3257, %rd207;
	setp.lt.u32 	%p853, %r5812, %r480;
	selp.s64 	%rd5392, -1, 0, %p853;
	sub.s32 	%r5812, %r5812, %r480;
	cvt.u64.u32 	%rd5393, %r5811;
	add.s64 	%rd5394, %rd5392, %rd5393;
	setp.lt.u64 	%p854, %rd5394, %rd298;
	selp.s64 	%rd5395, -1, 0, %p854;
	cvt.u32.u64 	%r3258, %rd5394;
	sub.s32 	%r5811, %r3258, %r3254;
	cvt.u64.u32 	%rd5396, %r5810;
	add.s64 	%rd5397, %rd5395, %rd5396;
	setp.lt.u64 	%p855, %rd5397, %rd205;
	selp.s64 	%rd5398, -1, 0, %p855;
	cvt.u32.u64 	%r3259, %rd5397;
	sub.s32 	%r5810, %r3259, %r3253;
	cvt.u64.u32 	%rd5399, %r5809;
	add.s64 	%rd5400, %rd5398, %rd5399;
	setp.lt.u64 	%p856, %rd5400, %rd296;
	selp.s64 	%rd5401, -1, 0, %p856;
	cvt.u32.u64 	%r3260, %rd5400;
	sub.s32 	%r5809, %r3260, %r3252;
	cvt.u64.u32 	%rd5402, %r5808;
	add.s64 	%rd5403, %rd5401, %rd5402;
	setp.lt.u64 	%p857, %rd5403, %rd297;
	selp.s64 	%rd5404, -1, 0, %p857;
	cvt.u32.u64 	%r3261, %rd5403;
	sub.s32 	%r5808, %r3261, %r3255;
	cvt.u64.u32 	%rd5405, %r5807;
	add.s64 	%rd5406, %rd5404, %rd5405;
	setp.lt.u64 	%p858, %rd5406, %rd207;
	selp.s64 	%rd5407, -1, 0, %p858;
	cvt.u32.u64 	%r3262, %rd5406;
	sub.s32 	%r5807, %r3262, %r3257;
	cvt.u64.u32 	%rd5408, %r5806;
	add.s64 	%rd5409, %rd5407, %rd5408;
	setp.lt.u64 	%p859, %rd5409, %rd206;
	selp.s32 	%r3263, -1, 0, %p859;
	cvt.u32.u64 	%r3264, %rd5409;
	sub.s32 	%r5806, %r3264, %r3256;
	add.s32 	%r3265, %r5805, %r3263;
	sub.s32 	%r5805, %r3265, %r3084;
	mov.b16 	%rs49, 0;
	mov.pred 	%p2977, -1;
	bra.uni 	$L__BB0_471;
$L__BB0_470:
	setp.lt.u32 	%p831, %r5805, %r3084;
	mov.b16 	%rs49, 0;
	mov.pred 	%p2977, -1;
	@%p831 bra 	$L__BB0_471;
	bra.uni 	$L__BB0_457;
$L__BB0_471:
	shr.u32 	%r3266, %r58, 5;
	and.b32  	%r3267, %r58, 31;
	mul.wide.u32 	%rd5410, %r3266, 4;
	add.s64 	%rd5411, %rd2, %rd5410;
	ld.local.u32 	%r3268, [%rd5411];
	shr.u32 	%r3269, %r3268, %r3267;
	and.b32  	%r3270, %r3269, 1;
	setp.eq.b32 	%p860, %r3270, 1;
	not.pred 	%p861, %p860;
	mov.u16 	%rs50, %rs49;
	mov.u32 	%r6324, %r5805;
	mov.u32 	%r6325, %r5806;
	mov.u32 	%r6326, %r5807;
	mov.u32 	%r6327, %r5808;
	mov.u32 	%r6328, %r5809;
	mov.u32 	%r6329, %r5810;
	mov.u32 	%r6330, %r5811;
	mov.u32 	%r6331, %r5812;
	mov.u32 	%r6332, %r5813;
	mov.u32 	%r6333, %r5814;
	mov.u32 	%r6334, %r5815;
	mov.u32 	%r6335, %r5816;
	mov.u32 	%r6336, %r5817;
	mov.u32 	%r6337, %r5818;
	mov.u32 	%r6338, %r5819;
	mov.u32 	%r6339, %r5820;
	mov.u32 	%r6340, %r5821;
	mov.u32 	%r6341, %r5822;
	mov.u32 	%r6342, %r5823;
	mov.u32 	%r6343, %r5824;
	mov.u32 	%r6344, %r5825;
	mov.u32 	%r6345, %r5826;
	mov.u32 	%r6346, %r5827;
	mov.u32 	%r6347, %r5828;
	@%p861 bra 	$L__BB0_1551;
	ld.const.u32 	%r6325, [const_G_jacobian+88];
	ld.const.u32 	%r6324, [const_G_jacobian+92];
	ld.const.u32 	%r6327, [const_G_jacobian+80];
	ld.const.u32 	%r6329, [const_G_jacobian+72];
	ld.const.u32 	%r6328, [const_G_jacobian+76];
	ld.const.u32 	%r6326, [const_G_jacobian+84];
	ld.const.u32 	%r6331, [const_G_jacobian+64];
	ld.const.u32 	%r6330, [const_G_jacobian+68];
	ld.const.u32 	%r6343, [const_G_jacobian+16];
	ld.const.u32 	%r6345, [const_G_jacobian+8];
	ld.const.u32 	%r6344, [const_G_jacobian+12];
	ld.const.u32 	%r6342, [const_G_jacobian+20];
	ld.const.u32 	%r6346, [const_G_jacobian+4];
	ld.const.u32 	%r6333, [const_G_jacobian+56];
	ld.const.u32 	%r6332, [const_G_jacobian+60];
	ld.const.u32 	%r6335, [const_G_jacobian+48];
	ld.const.u32 	%r6337, [const_G_jacobian+40];
	ld.const.u32 	%r6336, [const_G_jacobian+44];
	ld.const.u32 	%r6334, [const_G_jacobian+52];
	ld.const.u32 	%r6339, [const_G_jacobian+32];
	ld.const.u32 	%r6338, [const_G_jacobian+36];
	ld.const.u32 	%r6340, [const_G_jacobian+28];
	ld.const.u32 	%r6341, [const_G_jacobian+24];
	ld.const.u8 	%rs50, [const_G_jacobian+96];
	ld.const.u32 	%r6347, [const_G_jacobian];
	not.pred 	%p862, %p2977;
	@%p862 bra 	$L__BB0_1551;
	setp.ne.s16 	%p863, %rs50, 0;
	mov.u16 	%rs50, %rs49;
	mov.u32 	%r6324, %r5805;
	mov.u32 	%r6325, %r5806;
	mov.u32 	%r6326, %r5807;
	mov.u32 	%r6327, %r5808;
	mov.u32 	%r6328, %r5809;
	mov.u32 	%r6329, %r5810;
	mov.u32 	%r6330, %r5811;
	mov.u32 	%r6331, %r5812;
	mov.u32 	%r6332, %r5813;
	mov.u32 	%r6333, %r5814;
	mov.u32 	%r6334, %r5815;
	mov.u32 	%r6335, %r5816;
	mov.u32 	%r6336, %r5817;
	mov.u32 	%r6337, %r5818;
	mov.u32 	%r6338, %r5819;
	mov.u32 	%r6339, %r5820;
	mov.u32 	%r6340, %r5821;
	mov.u32 	%r6341, %r5822;
	mov.u32 	%r6342, %r5823;
	mov.u32 	%r6343, %r5824;
	mov.u32 	%r6344, %r5825;
	mov.u32 	%r6345, %r5826;
	mov.u32 	%r6346, %r5827;
	mov.u32 	%r6347, %r5828;
	@%p863 bra 	$L__BB0_1551;
	mul.wide.u32 	%rd5412, %r5812, %r5812;
	cvt.u32.u64 	%r3271, %rd5412;
	shr.u64 	%rd5413, %rd5412, 32;
	mul.wide.u32 	%rd5414, %r5811, %r5812;
	add.s64 	%rd5415, %rd5413, %rd5414;
	shr.u64 	%rd5416, %rd5415, 32;
	mul.wide.u32 	%rd5417, %r5810, %r5812;
	add.s64 	%rd5418, %rd5416, %rd5417;
	shr.u64 	%rd5419, %rd5418, 32;
	mul.wide.u32 	%rd5420, %r5809, %r5812;
	add.s64 	%rd5421, %rd5419, %rd5420;
	shr.u64 	%rd5422, %rd5421, 32;
	mul.wide.u32 	%rd5423, %r5808, %r5812;
	add.s64 	%rd5424, %rd5422, %rd5423;
	shr.u64 	%rd5425, %rd5424, 32;
	mul.wide.u32 	%rd5426, %r5807, %r5812;
	add.s64 	%rd5427, %rd5425, %rd5426;
	shr.u64 	%rd5428, %rd5427, 32;
	mul.wide.u32 	%rd5429, %r5806, %r5812;
	add.s64 	%rd5430, %rd5428, %rd5429;
	shr.u64 	%rd5431, %rd5430, 32;
	mul.wide.u32 	%rd5432, %r5805, %r5812;
	add.s64 	%rd5433, %rd5431, %rd5432;
	shr.u64 	%rd5434, %rd5433, 32;
	and.b64  	%rd5435, %rd5415, 4294967295;
	add.s64 	%rd5436, %rd5414, %rd5435;
	shr.u64 	%rd5437, %rd5436, 32;
	and.b64  	%rd5438, %rd5418, 4294967295;
	mul.wide.u32 	%rd5439, %r5811, %r5811;
	add.s64 	%rd5440, %rd5437, %rd5438;
	add.s64 	%rd5441, %rd5440, %rd5439;
	shr.u64 	%rd5442, %rd5441, 32;
	and.b64  	%rd5443, %rd5421, 4294967295;
	mul.wide.u32 	%rd5444, %r5810, %r5811;
	add.s64 	%rd5445, %rd5442, %rd5443;
	add.s64 	%rd5446, %rd5445, %rd5444;
	shr.u64 	%rd5447, %rd5446, 32;
	and.b64  	%rd5448, %rd5424, 4294967295;
	mul.wide.u32 	%rd5449, %r5809, %r5811;
	add.s64 	%rd5450, %rd5447, %rd5448;
	add.s64 	%rd5451, %rd5450, %rd5449;
	shr.u64 	%rd5452, %rd5451, 32;
	and.b64  	%rd5453, %rd5427, 4294967295;
	mul.wide.u32 	%rd5454, %r5808, %r5811;
	add.s64 	%rd5455, %rd5452, %rd5453;
	add.s64 	%rd5456, %rd5455, %rd5454;
	shr.u64 	%rd5457, %rd5456, 32;
	and.b64  	%rd5458, %rd5430, 4294967295;
	mul.wide.u32 	%rd5459, %r5807, %r5811;
	add.s64 	%rd5460, %rd5457, %rd5458;
	add.s64 	%rd5461, %rd5460, %rd5459;
	shr.u64 	%rd5462, %rd5461, 32;
	and.b64  	%rd5463, %rd5433, 4294967295;
	mul.wide.u32 	%rd5464, %r5806, %r5811;
	add.s64 	%rd5465, %rd5462, %rd5463;
	add.s64 	%rd5466, %rd5465, %rd5464;
	shr.u64 	%rd5467, %rd5466, 32;
	mul.wide.u32 	%rd5468, %r5805, %r5811;
	add.s64 	%rd5469, %rd5467, %rd5434;
	add.s64 	%rd5470, %rd5469, %rd5468;
	shr.u64 	%rd5471, %rd5470, 32;
	and.b64  	%rd5472, %rd5441, 4294967295;
	add.s64 	%rd5473, %rd5417, %rd5472;
	shr.u64 	%rd5474, %rd5473, 32;
	and.b64  	%rd5475, %rd5446, 4294967295;
	add.s64 	%rd5476, %rd5474, %rd5475;
	add.s64 	%rd5477, %rd5476, %rd5444;
	shr.u64 	%rd5478, %rd5477, 32;
	and.b64  	%rd5479, %rd5451, 4294967295;
	mul.wide.u32 	%rd5480, %r5810, %r5810;
	add.s64 	%rd5481, %rd5478, %rd5479;
	add.s64 	%rd5482, %rd5481, %rd5480;
	shr.u64 	%rd5483, %rd5482, 32;
	and.b64  	%rd5484, %rd5456, 4294967295;
	mul.wide.u32 	%rd5485, %r5809, %r5810;
	add.s64 	%rd5486, %rd5483, %rd5484;
	add.s64 	%rd5487, %rd5486, %rd5485;
	shr.u64 	%rd5488, %rd5487, 32;
	and.b64  	%rd5489, %rd5461, 4294967295;
	mul.wide.u32 	%rd5490, %r5808, %r5810;
	add.s64 	%rd5491, %rd5488, %rd5489;
	add.s64 	%rd5492, %rd5491, %rd5490;
	shr.u64 	%rd5493, %rd5492, 32;
	and.b64  	%rd5494, %rd5466, 4294967295;
	mul.wide.u32 	%rd5495, %r5807, %r5810;
	add.s64 	%rd5496, %rd5493, %rd5494;
	add.s64 	%rd5497, %rd5496, %rd5495;
	shr.u64 	%rd5498, %rd5497, 32;
	and.b64  	%rd5499, %rd5470, 4294967295;
	mul.wide.u32 	%rd5500, %r5806, %r5810;
	add.s64 	%rd5501, %rd5498, %rd5499;
	add.s64 	%rd5502, %rd5501, %rd5500;
	shr.u64 	%rd5503, %rd5502, 32;
	mul.wide.u32 	%rd5504, %r5805, %r5810;
	add.s64 	%rd5505, %rd5503, %rd5471;
	add.s64 	%rd5506, %rd5505, %rd5504;
	shr.u64 	%rd5507, %rd5506, 32;
	and.b64  	%rd5508, %rd5477, 4294967295;
	add.s64 	%rd5509, %rd5420, %rd5508;
	shr.u64 	%rd5510, %rd5509, 32;
	and.b64  	%rd5511, %rd5482, 4294967295;
	add.s64 	%rd5512, %rd5510, %rd5511;
	add.s64 	%rd5513, %rd5512, %rd5449;
	shr.u64 	%rd5514, %rd5513, 32;
	and.b64  	%rd5515, %rd5487, 4294967295;
	add.s64 	%rd5516, %rd5514, %rd5515;
	add.s64 	%rd5517, %rd5516, %rd5485;
	shr.u64 	%rd5518, %rd5517, 32;
	and.b64  	%rd5519, %rd5492, 4294967295;
	mul.wide.u32 	%rd5520, %r5809, %r5809;
	add.s64 	%rd5521, %rd5518, %rd5519;
	add.s64 	%rd5522, %rd5521, %rd5520;
	shr.u64 	%rd5523, %rd5522, 32;
	and.b64  	%rd5524, %rd5497, 4294967295;
	mul.wide.u32 	%rd5525, %r5808, %r5809;
	add.s64 	%rd5526, %rd5523, %rd5524;
	add.s64 	%rd5527, %rd5526, %rd5525;
	shr.u64 	%rd5528, %rd5527, 32;
	and.b64  	%rd5529, %rd5502, 4294967295;
	mul.wide.u32 	%rd5530, %r5807, %r5809;
	add.s64 	%rd5531, %rd5528, %rd5529;
	add.s64 	%rd5532, %rd5531, %rd5530;
	shr.u64 	%rd5533, %rd5532, 32;
	and.b64  	%rd5534, %rd5506, 4294967295;
	mul.wide.u32 	%rd5535, %r5806, %r5809;
	add.s64 	%rd5536, %rd5533, %rd5534;
	add.s64 	%rd5537, %rd5536, %rd5535;
	shr.u64 	%rd5538, %rd5537, 32;
	mul.wide.u32 	%rd5539, %r5805, %r5809;
	add.s64 	%rd5540, %rd5538, %rd5507;
	add.s64 	%rd5541, %rd5540, %rd5539;
	shr.u64 	%rd5542, %rd5541, 32;
	and.b64  	%rd5543, %rd5513, 4294967295;
	add.s64 	%rd5544, %rd5423, %rd5543;
	shr.u64 	%rd5545, %rd5544, 32;
	and.b64  	%rd5546, %rd5517, 4294967295;
	add.s64 	%rd5547, %rd5545, %rd5546;
	add.s64 	%rd5548, %rd5547, %rd5454;
	shr.u64 	%rd5549, %rd5548, 32;
	and.b64  	%rd5550, %rd5522, 4294967295;
	add.s64 	%rd5551, %rd5549, %rd5550;
	add.s64 	%rd5552, %rd5551, %rd5490;
	shr.u64 	%rd5553, %rd5552, 32;
	and.b64  	%rd5554, %rd5527, 4294967295;
	add.s64 	%rd5555, %rd5553, %rd5554;
	add.s64 	%rd5556, %rd5555, %rd5525;
	shr.u64 	%rd5557, %rd5556, 32;
	and.b64  	%rd5558, %rd5532, 4294967295;
	mul.wide.u32 	%rd5559, %r5808, %r5808;
	add.s64 	%rd5560, %rd5557, %rd5558;
	add.s64 	%rd5561, %rd5560, %rd5559;
	shr.u64 	%rd5562, %rd5561, 32;
	and.b64  	%rd5563, %rd5537, 4294967295;
	mul.wide.u32 	%rd5564, %r5807, %r5808;
	add.s64 	%rd5565, %rd5562, %rd5563;
	add.s64 	%rd5566, %rd5565, %rd5564;
	shr.u64 	%rd5567, %rd5566, 32;
	and.b64  	%rd5568, %rd5541, 4294967295;
	mul.wide.u32 	%rd5569, %r5806, %r5808;
	add.s64 	%rd5570, %rd5567, %rd5568;
	add.s64 	%rd5571, %rd5570, %rd5569;
	shr.u64 	%rd5572, %rd5571, 32;
	mul.wide.u32 	%rd5573, %r5805, %r5808;
	add.s64 	%rd5574, %rd5572, %rd5542;
	add.s64 	%rd5575, %rd5574, %rd5573;
	shr.u64 	%rd5576, %rd5575, 32;
	and.b64  	%rd5577, %rd5548, 4294967295;
	add.s64 	%rd5578, %rd5426, %rd5577;
	shr.u64 	%rd5579, %rd5578, 32;
	and.b64  	%rd5580, %rd5552, 4294967295;
	add.s64 	%rd5581, %rd5579, %rd5580;
	add.s64 	%rd5582, %rd5581, %rd5459;
	shr.u64 	%rd5583, %rd5582, 32;
	and.b64  	%rd5584, %rd5556, 4294967295;
	add.s64 	%rd5585, %rd5583, %rd5584;
	add.s64 	%rd5586, %rd5585, %rd5495;
	shr.u64 	%rd5587, %rd5586, 32;
	and.b64  	%rd5588, %rd5561, 4294967295;
	add.s64 	%rd5589, %rd5587, %rd5588;
	add.s64 	%rd5590, %rd5589, %rd5530;
	shr.u64 	%rd5591, %rd5590, 32;
	and.b64  	%rd5592, %rd5566, 4294967295;
	add.s64 	%rd5593, %rd5591, %rd5592;
	add.s64 	%rd5594, %rd5593, %rd5564;
	shr.u64 	%rd5595, %rd5594, 32;
	and.b64  	%rd5596, %rd5571, 4294967295;
	mul.wide.u32 	%rd5597, %r5807, %r5807;
	add.s64 	%rd5598, %rd5595, %rd5596;
	add.s64 	%rd5599, %rd5598, %rd5597;
	shr.u64 	%rd5600, %rd5599, 32;
	and.b64  	%rd5601, %rd5575, 4294967295;
	mul.wide.u32 	%rd5602, %r5806, %r5807;
	add.s64 	%rd5603, %rd5600, %rd5601;
	add.s64 	%rd5604, %rd5603, %rd5602;
	shr.u64 	%rd5605, %rd5604, 32;
	mul.wide.u32 	%rd5606, %r5805, %r5807;
	add.s64 	%rd5607, %rd5605, %rd5576;
	add.s64 	%rd5608, %rd5607, %rd5606;
	shr.u64 	%rd5609, %rd5608, 32;
	and.b64  	%rd5610, %rd5582, 4294967295;
	add.s64 	%rd5611, %rd5429, %rd5610;
	shr.u64 	%rd5612, %rd5611, 32;
	and.b64  	%rd5613, %rd5586, 4294967295;
	add.s64 	%rd5614, %rd5612, %rd5613;
	add.s64 	%rd5615, %rd5614, %rd5464;
	shr.u64 	%rd5616, %rd5615, 32;
	and.b64  	%rd5617, %rd5590, 4294967295;
	add.s64 	%rd5618, %rd5616, %rd5617;
	add.s64 	%rd5619, %rd5618, %rd5500;
	shr.u64 	%rd5620, %rd5619, 32;
	and.b64  	%rd5621, %rd5594, 4294967295;
	add.s64 	%rd5622, %rd5620, %rd5621;
	add.s64 	%rd5623, %rd5622, %rd5535;
	shr.u64 	%rd5624, %rd5623, 32;
	and.b64  	%rd5625, %rd5599, 4294967295;
	add.s64 	%rd5626, %rd5624, %rd5625;
	add.s64 	%rd5627, %rd5626, %rd5569;
	shr.u64 	%rd5628, %rd5627, 32;
	and.b64  	%rd5629, %rd5604, 4294967295;
	add.s64 	%rd5630, %rd5628, %rd5629;
	add.s64 	%rd5631, %rd5630, %rd5602;
	shr.u64 	%rd5632, %rd5631, 32;
	and.b64  	%rd5633, %rd5608, 4294967295;
	mul.wide.u32 	%rd5634, %r5806, %r5806;
	add.s64 	%rd5635, %rd5632, %rd5633;
	add.s64 	%rd5636, %rd5635, %rd5634;
	shr.u64 	%rd5637, %rd5636, 32;
	mul.wide.u32 	%rd5638, %r5805, %r5806;
	add.s64 	%rd5639, %rd5637, %rd5609;
	add.s64 	%rd5640, %rd5639, %rd5638;
	shr.u64 	%rd5641, %rd5640, 32;
	and.b64  	%rd5642, %rd5615, 4294967295;
	add.s64 	%rd5643, %rd5432, %rd5642;
	shr.u64 	%rd5644, %rd5643, 32;
	and.b64  	%rd5645, %rd5619, 4294967295;
	add.s64 	%rd5646, %rd5644, %rd5645;
	add.s64 	%rd5647, %rd5646, %rd5468;
	shr.u64 	%rd5648, %rd5647, 32;
	and.b64  	%rd5649, %rd5623, 4294967295;
	add.s64 	%rd5650, %rd5648, %rd5649;
	add.s64 	%rd5651, %rd5650, %rd5504;
	shr.u64 	%rd5652, %rd5651, 32;
	and.b64  	%rd5653, %rd5627, 4294967295;
	add.s64 	%rd5654, %rd5652, %rd5653;
	add.s64 	%rd5655, %rd5654, %rd5539;
	shr.u64 	%rd5656, %rd5655, 32;
	and.b64  	%rd5657, %rd5631, 4294967295;
	add.s64 	%rd5658, %rd5656, %rd5657;
	add.s64 	%rd5659, %rd5658, %rd5573;
	shr.u64 	%rd5660, %rd5659, 32;
	and.b64  	%rd5661, %rd5636, 4294967295;
	add.s64 	%rd5662, %rd5660, %rd5661;
	add.s64 	%rd5663, %rd5662, %rd5606;
	shr.u64 	%rd5664, %rd5663, 32;
	and.b64  	%rd5665, %rd5640, 4294967295;
	add.s64 	%rd5666, %rd5664, %rd5665;
	add.s64 	%rd5667, %rd5666, %rd5638;
	shr.u64 	%rd5668, %rd5667, 32;
	mul.wide.u32 	%rd5669, %r5805, %r5805;
	add.s64 	%rd5670, %rd5668, %rd5641;
	add.s64 	%rd5671, %rd5670, %rd5669;
	shr.u64 	%rd5672, %rd5671, 32;
	{ .reg .b32 tmp; mov.b64 {tmp, %r3272}, %rd5671; }
	and.b64  	%rd5673, %rd5647, 4294967295;
	mul.lo.s64 	%rd5674, %rd5673, 977;
	cvt.u32.u64 	%r3273, %rd5674;
	shr.u64 	%rd5675, %rd5674, 32;
	and.b64  	%rd5676, %rd5651, 4294967295;
	mad.lo.s64 	%rd5677, %rd5676, 977, %rd5675;
	shr.u64 	%rd5678, %rd5677, 32;
	and.b64  	%rd5679, %rd5655, 4294967295;
	mad.lo.s64 	%rd5680, %rd5679, 977, %rd5678;
	shr.u64 	%rd5681, %rd5680, 32;
	and.b64  	%rd5682, %rd5659, 4294967295;
	mad.lo.s64 	%rd5683, %rd5682, 977, %rd5681;
	shr.u64 	%rd5684, %rd5683, 32;
	and.b64  	%rd5685, %rd5663, 4294967295;
	mad.lo.s64 	%rd5686, %rd5685, 977, %rd5684;
	shr.u64 	%rd5687, %rd5686, 32;
	and.b64  	%rd5688, %rd5667, 4294967295;
	mad.lo.s64 	%rd5689, %rd5688, 977, %rd5687;
	shr.u64 	%rd5690, %rd5689, 32;
	and.b64  	%rd5691, %rd5671, 4294967295;
	mad.lo.s64 	%rd5692, %rd5691, 977, %rd5690;
	shr.u64 	%rd5693, %rd5692, 32;
	mad.lo.s64 	%rd5694, %rd5672, 977, %rd5693;
	{ .reg .b32 tmp; mov.b64 {tmp, %r3274}, %rd5694; }
	add.s32 	%r5838, %r3271, %r3273;
	setp.lt.u32 	%p865, %r5838, %r3271;
	selp.u64 	%rd5695, 1, 0, %p865;
	and.b64  	%rd5696, %rd5436, 4294967295;
	and.b64  	%rd5697, %rd5677, 4294967295;
	add.s64 	%rd5698, %rd5696, %rd5695;
	add.s64 	%rd5699, %rd5698, %rd5697;
	shr.u64 	%rd5700, %rd5699, 32;
	and.b64  	%rd5701, %rd5473, 4294967295;
	and.b64  	%rd5702, %rd5680, 4294967295;
	add.s64 	%rd5703, %rd5700, %rd5701;
	add.s64 	%rd5704, %rd5703, %rd5702;
	shr.u64 	%rd5705, %rd5704, 32;
	and.b64  	%rd5706, %rd5509, 4294967295;
	and.b64  	%rd5707, %rd5683, 4294967295;
	add.s64 	%rd5708, %rd5705, %rd5706;
	add.s64 	%rd5709, %rd5708, %rd5707;
	shr.u64 	%rd5710, %rd5709, 32;
	and.b64  	%rd5711, %rd5544, 4294967295;
	and.b64  	%rd5712, %rd5686, 4294967295;
	add.s64 	%rd5713, %rd5710, %rd5711;
	add.s64 	%rd5714, %rd5713, %rd5712;
	shr.u64 	%rd5715, %rd5714, 32;
	and.b64  	%rd5716, %rd5578, 4294967295;
	and.b64  	%rd5717, %rd5689, 4294967295;
	add.s64 	%rd5718, %rd5715, %rd5716;
	add.s64 	%rd5719, %rd5718, %rd5717;
	shr.u64 	%rd5720, %rd5719, 32;
	and.b64  	%rd5721, %rd5611, 4294967295;
	and.b64  	%rd5722, %rd5692, 4294967295;
	add.s64 	%rd5723, %rd5720, %rd5721;
	add.s64 	%rd5724, %rd5723, %rd5722;
	shr.u64 	%rd5725, %rd5724, 32;
	and.b64  	%rd5726, %rd5643, 4294967295;
	and.b64  	%rd5727, %rd5694, 4294967295;
	add.s64 	%rd5728, %rd5725, %rd5726;
	add.s64 	%rd5729, %rd5728, %rd5727;
	{ .reg .b32 tmp; mov.b64 {tmp, %r3275}, %rd5729; }
	add.s32 	%r3276, %r3275, %r3274;
	and.b64  	%rd5730, %rd5699, 4294967295;
	add.s64 	%rd18248, %rd5730, %rd5673;
	shr.u64 	%rd5731, %rd18248, 32;
	and.b64  	%rd5732, %rd5704, 4294967295;
	add.s64 	%rd5733, %rd5731, %rd5732;
	add.s64 	%rd18249, %rd5733, %rd5676;
	shr.u64 	%rd5734, %rd18249, 32;
	and.b64  	%rd5735, %rd5709, 4294967295;
	add.s64 	%rd5736, %rd5734, %rd5735;
	add.s64 	%rd18250, %rd5736, %rd5679;
	shr.u64 	%rd5737, %rd18250, 32;
	and.b64  	%rd5738, %rd5714, 4294967295;
	add.s64 	%rd5739, %rd5737, %rd5738;
	add.s64 	%rd18251, %rd5739, %rd5682;
	shr.u64 	%rd5740, %rd18251, 32;
	and.b64  	%rd5741, %rd5719, 4294967295;
	add.s64 	%rd5742, %rd5740, %rd5741;
	add.s64 	%rd18252, %rd5742, %rd5685;
	shr.u64 	%rd5743, %rd18252, 32;
	and.b64  	%rd5744, %rd5724, 4294967295;
	add.s64 	%rd5745, %rd5743, %rd5744;
	add.s64 	%rd18253, %rd5745, %rd5688;
	shr.u64 	%rd5746, %rd18253, 32;
	and.b64  	%rd5747, %rd5729, 4294967295;
	add.s64 	%rd5748, %rd5746, %rd5747;
	add.s64 	%rd18254, %rd5748, %rd5691;
	{ .reg .b32 tmp; mov.b64 {tmp, %r3277}, %rd18254; }
	add.s32 	%r3278, %r3276, %r3277;
	add.s32 	%r661, %r3278, %r3272;
	setp.eq.s32 	%p866, %r661, 0;
	mov.pred 	%p2978, 0;
	@%p866 bra 	$L__BB0_476;
	cvt.u64.u32 	%rd5749, %r661;
	mul.wide.u32 	%rd5750, %r661, 977;
	cvt.u32.u64 	%r3279, %rd5750;
	shr.u64 	%rd5751, %rd5750, 32;
	add.s64 	%rd5752, %rd5751, %rd5749;
	shr.u64 	%rd5753, %rd5752, 32;
	add.s32 	%r662, %r5838, %r3279;
	setp.lt.u32 	%p867, %r662, %r5838;
	selp.u64 	%rd5754, 1, 0, %p867;
	and.b64  	%rd5755, %rd18248, 4294967295;
	and.b64  	%rd5756, %rd5752, 4294967295;
	add.s64 	%rd5757, %rd5755, %rd5754;
	add.s64 	%rd18248, %rd5757, %rd5756;
	shr.u64 	%rd5758, %rd18248, 32;
	and.b64  	%rd5759, %rd18249, 4294967295;
	add.s64 	%rd5760, %rd5758, %rd5759;
	add.s64 	%rd18249, %rd5760, %rd5753;
	shr.u64 	%rd5761, %rd18249, 32;
	and.b64  	%rd5762, %rd18250, 4294967295;
	add.s64 	%rd18250, %rd5761, %rd5762;
	shr.u64 	%rd5763, %rd18250, 32;
	and.b64  	%rd5764, %rd18251, 4294967295;
	add.s64 	%rd18251, %rd5763, %rd5764;
	shr.u64 	%rd5765, %rd18251, 32;
	and.b64  	%rd5766, %rd18252, 4294967295;
	add.s64 	%rd18252, %rd5765, %rd5766;
	shr.u64 	%rd5767, %rd18252, 32;
	and.b64  	%rd5768, %rd18253, 4294967295;
	add.s64 	%rd18253, %rd5767, %rd5768;
	shr.u64 	%rd5769, %rd18253, 32;
	and.b64  	%rd5770, %rd18254, 4294967295;
	add.s64 	%rd18254, %rd5769, %rd5770;
	setp.gt.u64 	%p2978, %rd18254, 4294967295;
	mov.u32 	%r5838, %r662;
$L__BB0_476:
	ld.const.u32 	%rd380, [const_p+8];
	ld.const.u32 	%rd381, [const_p+24];
	ld.const.u32 	%rd382, [const_p+20];
	ld.const.u32 	%rd383, [const_p+12];
	ld.const.u32 	%rd384, [const_p+16];
	ld.const.u32 	%rd385, [const_p+4];
	ld.const.u32 	%r664, [const_p];
	cvt.u32.u64 	%r5845, %rd18254;
	cvt.u32.u64 	%r5844, %rd18253;
	cvt.u32.u64 	%r5843, %rd18252;
	cvt.u32.u64 	%r5842, %rd18251;
	cvt.u32.u64 	%r5841, %rd18250;
	cvt.u32.u64 	%r5840, %rd18249;
	cvt.u32.u64 	%r5839, %rd18248;
	ld.const.u32 	%r3280, [const_p+28];
	setp.lt.u32 	%p868, %r3280, %r5845;
	or.pred  	%p869, %p2978, %p868;
	@%p869 bra 	$L__BB0_490;
	setp.gt.u32 	%p870, %r3280, %r5845;
	@%p870 bra 	$L__BB0_491;
	cvt.u32.u64 	%r3281, %rd381;
	setp.lt.u32 	%p871, %r3281, %r5844;
	@%p871 bra 	$L__BB0_490;
	cvt.u32.u64 	%r3282, %rd381;
	setp.gt.u32 	%p872, %r3282, %r5844;
	@%p872 bra 	$L__BB0_491;
	cvt.u32.u64 	%r3283, %rd382;
	setp.lt.u32 	%p873, %r3283, %r5843;
	@%p873 bra 	$L__BB0_490;
	cvt.u32.u64 	%r3284, %rd382;
	setp.gt.u32 	%p874, %r3284, %r5843;
	@%p874 bra 	$L__BB0_491;
	cvt.u32.u64 	%r3285, %rd384;
	setp.lt.u32 	%p875, %r3285, %r5842;
	@%p875 bra 	$L__BB0_490;
	cvt.u32.u64 	%r3286, %rd384;
	setp.gt.u32 	%p876, %r3286, %r5842;
	@%p876 bra 	$L__BB0_491;
	cvt.u32.u64 	%r3287, %rd383;
	setp.lt.u32 	%p877, %r3287, %r5841;
	@%p877 bra 	$L__BB0_490;
	cvt.u32.u64 	%r3288, %rd383;
	setp.gt.u32 	%p878, %r3288, %r5841;
	@%p878 bra 	$L__BB0_491;
	cvt.u32.u64 	%r3289, %rd380;
	setp.lt.u32 	%p879, %r3289, %r5840;
	@%p879 bra 	$L__BB0_490;
	cvt.u32.u64 	%r3290, %rd380;
	setp.gt.u32 	%p880, %r3290, %r5840;
	@%p880 bra 	$L__BB0_491;
	cvt.u32.u64 	%r3291, %rd385;
	setp.lt.u32 	%p881, %r3291, %r5839;
	@%p881 bra 	$L__BB0_490;
	cvt.u32.u64 	%r3292, %rd385;
	setp.gt.u32 	%p882, %r3292, %r5839;
	setp.lt.u32 	%p883, %r5838, %r664;
	or.pred  	%p884, %p882, %p883;
	@%p884 bra 	$L__BB0_491;
$L__BB0_490:
	cvt.u32.u64 	%r3293, %rd383;
	cvt.u32.u64 	%r3294, %rd380;
	cvt.u32.u64 	%r3295, %rd385;
	cvt.u32.u64 	%r3296, %rd381;
	cvt.u32.u64 	%r3297, %rd382;
	cvt.u32.u64 	%r3298, %rd384;
	setp.lt.u32 	%p885, %r5838, %r664;
	selp.s64 	%rd5772, -1, 0, %p885;
	sub.s32 	%r5838, %r5838, %r664;
	and.b64  	%rd5773, %rd18248, 4294967295;
	add.s64 	%rd5774, %rd5773, %rd5772;
	setp.lt.u64 	%p886, %rd5774, %rd385;
	selp.s64 	%rd5775, -1, 0, %p886;
	cvt.u32.u64 	%r3299, %rd5774;
	sub.s32 	%r5839, %r3299, %r3295;
	and.b64  	%rd5776, %rd18249, 4294967295;
	add.s64 	%rd5777, %rd5776, %rd5775;
	setp.lt.u64 	%p887, %rd5777, %rd380;
	selp.s64 	%rd5778, -1, 0, %p887;
	cvt.u32.u64 	%r3300, %rd5777;
	sub.s32 	%r5840, %r3300, %r3294;
	and.b64  	%rd5779, %rd18250, 4294967295;
	add.s64 	%rd5780, %rd5779, %rd5778;
	setp.lt.u64 	%p888, %rd5780, %rd383;
	selp.s64 	%rd5781, -1, 0, %p888;
	cvt.u32.u64 	%r3301, %rd5780;
	sub.s32 	%r5841, %r3301, %r3293;
	and.b64  	%rd5782, %rd18251, 4294967295;
	add.s64 	%rd5783, %rd5782, %rd5781;
	setp.lt.u64 	%p889, %rd5783, %rd384;
	selp.s64 	%rd5784, -1, 0, %p889;
	cvt.u32.u64 	%r3302, %rd5783;
	sub.s32 	%r5842, %r3302, %r3298;
	and.b64  	%rd5785, %rd18252, 4294967295;
	add.s64 	%rd5786, %rd5785, %rd5784;
	setp.lt.u64 	%p890, %rd5786, %rd382;
	selp.s64 	%rd5787, -1, 0, %p890;
	cvt.u32.u64 	%r3303, %rd5786;
	sub.s32 	%r5843, %r3303, %r3297;
	and.b64  	%rd5788, %rd18253, 4294967295;
	add.s64 	%rd5789, %rd5788, %rd5787;
	setp.lt.u64 	%p891, %rd5789, %rd381;
	selp.s32 	%r3304, -1, 0, %p891;
	cvt.u32.u64 	%r3305, %rd5789;
	sub.s32 	%r5844, %r3305, %r3296;
	add.s32 	%r3306, %r5845, %r3304;
	sub.s32 	%r5845, %r3306, %r3280;
$L__BB0_491:
	setp.gt.u32 	%p892, %r5845, %r3280;
	@%p892 bra 	$L__BB0_504;
	bra.uni 	$L__BB0_505;
$L__BB0_492:
	cvt.u32.u64 	%r3307, %rd381;
	setp.gt.u32 	%p894, %r5844, %r3307;
	@%p894 bra 	$L__BB0_504;
	setp.lt.u32 	%p895, %r5844, %r3307;
	@%p895 bra 	$L__BB0_506;
	cvt.u32.u64 	%r3309, %rd382;
	setp.gt.u32 	%p896, %r5843, %r3309;
	@%p896 bra 	$L__BB0_504;
	setp.lt.u32 	%p897, %r5843, %r3309;
	@%p897 bra 	$L__BB0_506;
	cvt.u32.u64 	%r3311, %rd384;
	setp.gt.u32 	%p898, %r5842, %r3311;
	@%p898 bra 	$L__BB0_504;
	setp.lt.u32 	%p899, %r5842, %r3311;
	@%p899 bra 	$L__BB0_506;
	cvt.u32.u64 	%r3313, %rd383;
	setp.gt.u32 	%p900, %r5841, %r3313;
	@%p900 bra 	$L__BB0_504;
	setp.lt.u32 	%p901, %r5841, %r3313;
	@%p901 bra 	$L__BB0_506;
	cvt.u32.u64 	%r3315, %rd380;
	setp.gt.u32 	%p902, %r5840, %r3315;
	@%p902 bra 	$L__BB0_504;
	setp.lt.u32 	%p903, %r5840, %r3315;
	@%p903 bra 	$L__BB0_506;
	cvt.u32.u64 	%r3317, %rd385;
	setp.gt.u32 	%p904, %r5839, %r3317;
	@%p904 bra 	$L__BB0_504;
	setp.lt.u32 	%p905, %r5839, %r3317;
	setp.lt.u32 	%p906, %r5838, %r664;
	or.pred  	%p907, %p905, %p906;
	@%p907 bra 	$L__BB0_506;
$L__BB0_504:
	cvt.u32.u64 	%r3319, %rd383;
	cvt.u32.u64 	%r3320, %rd380;
	cvt.u32.u64 	%r3321, %rd385;
	cvt.u32.u64 	%r3322, %rd381;
	cvt.u32.u64 	%r3323, %rd382;
	cvt.u32.u64 	%r3324, %rd384;
	setp.lt.u32 	%p908, %r5838, %r664;
	selp.s64 	%rd5790, -1, 0, %p908;
	sub.s32 	%r5838, %r5838, %r664;
	cvt.u64.u32 	%rd5791, %r5839;
	add.s64 	%rd5792, %rd5790, %rd5791;
	setp.lt.u64 	%p909, %rd5792, %rd385;
	selp.s64 	%rd5793, -1, 0, %p909;
	cvt.u32.u64 	%r3325, %rd5792;
	sub.s32 	%r5839, %r3325, %r3321;
	cvt.u64.u32 	%rd5794, %r5840;
	add.s64 	%rd5795, %rd5793, %rd5794;
	setp.lt.u64 	%p910, %rd5795, %rd380;
	selp.s64 	%rd5796, -1, 0, %p910;
	cvt.u32.u64 	%r3326, %rd5795;
	sub.s32 	%r5840, %r3326, %r3320;
	cvt.u64.u32 	%rd5797, %r5841;
	add.s64 	%rd5798, %rd5796, %rd5797;
	setp.lt.u64 	%p911, %rd5798, %rd383;
	selp.s64 	%rd5799, -1, 0, %p911;
	cvt.u32.u64 	%r3327, %rd5798;
	sub.s32 	%r5841, %r3327, %r3319;
	cvt.u64.u32 	%rd5800, %r5842;
	add.s64 	%rd5801, %rd5799, %rd5800;
	setp.lt.u64 	%p912, %rd5801, %rd384;
	selp.s64 	%rd5802, -1, 0, %p912;
	cvt.u32.u64 	%r3328, %rd5801;
	sub.s32 	%r5842, %r3328, %r3324;
	cvt.u64.u32 	%rd5803, %r5843;
	add.s64 	%rd5804, %rd5802, %rd5803;
	setp.lt.u64 	%p913, %rd5804, %rd382;
	selp.s64 	%rd5805, -1, 0, %p913;
	cvt.u32.u64 	%r3329, %rd5804;
	sub.s32 	%r5843, %r3329, %r3323;
	cvt.u64.u32 	%rd5806, %r5844;
	add.s64 	%rd5807, %rd5805, %rd5806;
	setp.lt.u64 	%p914, %rd5807, %rd381;
	selp.s32 	%r3330, -1, 0, %p914;
	cvt.u32.u64 	%r3331, %rd5807;
	sub.s32 	%r5844, %r3331, %r3322;
	add.s32 	%r3332, %r5845, %r3330;
	sub.s32 	%r5845, %r3332, %r3280;
	bra.uni 	$L__BB0_506;
$L__BB0_505:
	setp.lt.u32 	%p893, %r5845, %r3280;
	@%p893 bra 	$L__BB0_506;
	bra.uni 	$L__BB0_492;
$L__BB0_506:
	setp.eq.s32 	%p916, %r32, 0;
	mov.pred 	%p2979, 0;
	mov.u32 	%r5855, %r31;
	mov.u64 	%rd18255, %rd9;
	mov.u64 	%rd18256, %rd10;
	mov.u64 	%rd18257, %rd11;
	mov.u64 	%rd18258, %rd12;
	mov.u64 	%rd18259, %rd13;
	mov.u64 	%rd18260, %rd14;
	mov.u64 	%rd18261, %rd15;
	@%p916 bra 	$L__BB0_508;
	shr.u64 	%rd5808, %rd16, 32;
	and.b64  	%rd5809, %rd10, 4294967295;
	add.s64 	%rd5810, %rd5808, %rd5809;
	cvt.u64.u32 	%rd5811, %r32;
	mul.hi.u32 	%r3333, %r32, 977;
	cvt.u64.u32 	%rd5812, %r3333;
	add.s64 	%rd5813, %rd5812, %rd5811;
	shr.u64 	%rd5814, %rd5813, 32;
	add.s64 	%rd18256, %rd5810, %rd5814;
	shr.u64 	%rd5815, %rd18256, 32;
	and.b64  	%rd5816, %rd11, 4294967295;
	add.s64 	%rd18257, %rd5815, %rd5816;
	shr.u64 	%rd5817, %rd18257, 32;
	and.b64  	%rd5818, %rd12, 4294967295;
	add.s64 	%rd18258, %rd5817, %rd5818;
	shr.u64 	%rd5819, %rd18258, 32;
	and.b64  	%rd5820, %rd13, 4294967295;
	add.s64 	%rd18259, %rd5819, %rd5820;
	shr.u64 	%rd5821, %rd18259, 32;
	and.b64  	%rd5822, %rd14, 4294967295;
	add.s64 	%rd18260, %rd5821, %rd5822;
	shr.u64 	%rd5823, %rd18260, 32;
	and.b64  	%rd5824, %rd15, 4294967295;
	add.s64 	%rd18261, %rd5823, %rd5824;
	mov.u32 	%r5855, %r33;
	mov.u64 	%rd18255, %rd16;
	mov.pred 	%p2979, %p1;
$L__BB0_508:
	cvt.u32.u64 	%r5862, %rd18261;
	cvt.u32.u64 	%r5861, %rd18260;
	cvt.u32.u64 	%r5860, %rd18259;
	cvt.u32.u64 	%r5859, %rd18258;
	cvt.u32.u64 	%r5858, %rd18257;
	cvt.u32.u64 	%r5857, %rd18256;
	cvt.u32.u64 	%r5856, %rd18255;
	setp.lt.u32 	%p917, %r3280, %r5862;
	or.pred  	%p918, %p2979, %p917;
	@%p918 bra 	$L__BB0_522;
	setp.gt.u32 	%p919, %r3280, %r5862;
	@%p919 bra 	$L__BB0_523;
	cvt.u32.u64 	%r3334, %rd381;
	setp.lt.u32 	%p920, %r3334, %r5861;
	@%p920 bra 	$L__BB0_522;
	cvt.u32.u64 	%r3335, %rd381;
	setp.gt.u32 	%p921, %r3335, %r5861;
	@%p921 bra 	$L__BB0_523;
	cvt.u32.u64 	%r3336, %rd382;
	setp.lt.u32 	%p922, %r3336, %r5860;
	@%p922 bra 	$L__BB0_522;
	cvt.u32.u64 	%r3337, %rd382;
	setp.gt.u32 	%p923, %r3337, %r5860;
	@%p923 bra 	$L__BB0_523;
	cvt.u32.u64 	%r3338, %rd384;
	setp.lt.u32 	%p924, %r3338, %r5859;
	@%p924 bra 	$L__BB0_522;
	cvt.u32.u64 	%r3339, %rd384;
	setp.gt.u32 	%p925, %r3339, %r5859;
	@%p925 bra 	$L__BB0_523;
	cvt.u32.u64 	%r3340, %rd383;
	setp.lt.u32 	%p926, %r3340, %r5858;
	@%p926 bra 	$L__BB0_522;
	cvt.u32.u64 	%r3341, %rd383;
	setp.gt.u32 	%p927, %r3341, %r5858;
	@%p927 bra 	$L__BB0_523;
	cvt.u32.u64 	%r3342, %rd380;
	setp.lt.u32 	%p928, %r3342, %r5857;
	@%p928 bra 	$L__BB0_522;
	cvt.u32.u64 	%r3343, %rd380;
	setp.gt.u32 	%p929, %r3343, %r5857;
	@%p929 bra 	$L__BB0_523;
	cvt.u32.u64 	%r3344, %rd385;
	setp.lt.u32 	%p930, %r3344, %r5856;
	@%p930 bra 	$L__BB0_522;
	cvt.u32.u64 	%r3345, %rd385;
	setp.gt.u32 	%p931, %r3345, %r5856;
	setp.lt.u32 	%p932, %r5855, %r664;
	or.pred  	%p933, %p931, %p932;
	@%p933 bra 	$L__BB0_523;
$L__BB0_522:
	cvt.u32.u64 	%r3346, %rd383;
	cvt.u32.u64 	%r3347, %rd380;
	cvt.u32.u64 	%r3348, %rd385;
	cvt.u32.u64 	%r3349, %rd381;
	cvt.u32.u64 	%r3350, %rd382;
	cvt.u32.u64 	%r3351, %rd384;
	setp.lt.u32 	%p934, %r5855, %r664;
	selp.s64 	%rd5826, -1, 0, %p934;
	sub.s32 	%r5855, %r5855, %r664;
	and.b64  	%rd5827, %rd18255, 4294967295;
	add.s64 	%rd5828, %rd5827, %rd5826;
	setp.lt.u64 	%p935, %rd5828, %rd385;
	selp.s64 	%rd5829, -1, 0, %p935;
	cvt.u32.u64 	%r3352, %rd5828;
	sub.s32 	%r5856, %r3352, %r3348;
	and.b64  	%rd5830, %rd18256, 4294967295;
	add.s64 	%rd5831, %rd5830, %rd5829;
	setp.lt.u64 	%p936, %rd5831, %rd380;
	selp.s64 	%rd5832, -1, 0, %p936;
	cvt.u32.u64 	%r3353, %rd5831;
	sub.s32 	%r5857, %r3353, %r3347;
	and.b64  	%rd5833, %rd18257, 4294967295;
	add.s64 	%rd5834, %rd5833, %rd5832;
	setp.lt.u64 	%p937, %rd5834, %rd383;
	selp.s64 	%rd5835, -1, 0, %p937;
	cvt.u32.u64 	%r3354, %rd5834;
	sub.s32 	%r5858, %r3354, %r3346;
	and.b64  	%rd5836, %rd18258, 4294967295;
	add.s64 	%rd5837, %rd5836, %rd5835;
	setp.lt.u64 	%p938, %rd5837, %rd384;
	selp.s64 	%rd5838, -1, 0, %p938;
	cvt.u32.u64 	%r3355, %rd5837;
	sub.s32 	%r5859, %r3355, %r3351;
	and.b64  	%rd5839, %rd18259, 4294967295;
	add.s64 	%rd5840, %rd5839, %rd5838;
	setp.lt.u64 	%p939, %rd5840, %rd382;
	selp.s64 	%rd5841, -1, 0, %p939;
	cvt.u32.u64 	%r3356, %rd5840;
	sub.s32 	%r5860, %r3356, %r3350;
	and.b64  	%rd5842, %rd18260, 4294967295;
	add.s64 	%rd5843, %rd5842, %rd5841;
	setp.lt.u64 	%p940, %rd5843, %rd381;
	selp.s32 	%r3357, -1, 0, %p940;
	cvt.u32.u64 	%r3358, %rd5843;
	sub.s32 	%r5861, %r3358, %r3349;
	add.s32 	%r3359, %r5862, %r3357;
	sub.s32 	%r5862, %r3359, %r3280;
$L__BB0_523:
	setp.gt.u32 	%p941, %r5862, %r3280;
	@%p941 bra 	$L__BB0_536;
	bra.uni 	$L__BB0_537;
$L__BB0_524:
	cvt.u32.u64 	%r3360, %rd381;
	setp.gt.u32 	%p943, %r5861, %r3360;
	@%p943 bra 	$L__BB0_536;
	setp.lt.u32 	%p944, %r5861, %r3360;
	@%p944 bra 	$L__BB0_538;
	cvt.u32.u64 	%r3362, %rd382;
	setp.gt.u32 	%p945, %r5860, %r3362;
	@%p945 bra 	$L__BB0_536;
	setp.lt.u32 	%p946, %r5860, %r3362;
	@%p946 bra 	$L__BB0_538;
	cvt.u32.u64 	%r3364, %rd384;
	setp.gt.u32 	%p947, %r5859, %r3364;
	@%p947 bra 	$L__BB0_536;
	setp.lt.u32 	%p948, %r5859, %r3364;
	@%p948 bra 	$L__BB0_538;
	cvt.u32.u64 	%r3366, %rd383;
	setp.gt.u32 	%p949, %r5858, %r3366;
	@%p949 bra 	$L__BB0_536;
	setp.lt.u32 	%p950, %r5858, %r3366;
	@%p950 bra 	$L__BB0_538;
	cvt.u32.u64 	%r3368, %rd380;
	setp.gt.u32 	%p951, %r5857, %r3368;
	@%p951 bra 	$L__BB0_536;
	setp.lt.u32 	%p952, %r5857, %r3368;
	@%p952 bra 	$L__BB0_538;
	cvt.u32.u64 	%r3370, %rd385;
	setp.gt.u32 	%p953, %r5856, %r3370;
	@%p953 bra 	$L__BB0_536;
	setp.lt.u32 	%p954, %r5856, %r3370;
	setp.lt.u32 	%p955, %r5855, %r664;
	or.pred  	%p956, %p954, %p955;
	@%p956 bra 	$L__BB0_538;
$L__BB0_536:
	cvt.u32.u64 	%r3372, %rd383;
	cvt.u32.u64 	%r3373, %rd380;
	cvt.u32.u64 	%r3374, %rd385;
	cvt.u32.u64 	%r3375, %rd381;
	cvt.u32.u64 	%r3376, %rd382;
	cvt.u32.u64 	%r3377, %rd384;
	setp.lt.u32 	%p957, %r5855, %r664;
	selp.s64 	%rd5844, -1, 0, %p957;
	sub.s32 	%r5855, %r5855, %r664;
	cvt.u64.u32 	%rd5845, %r5856;
	add.s64 	%rd5846, %rd5844, %rd5845;
	setp.lt.u64 	%p958, %rd5846, %rd385;
	selp.s64 	%rd5847, -1, 0, %p958;
	cvt.u32.u64 	%r3378, %rd5846;
	sub.s32 	%r5856, %r3378, %r3374;
	cvt.u64.u32 	%rd5848, %r5857;
	add.s64 	%rd5849, %rd5847, %rd5848;
	setp.lt.u64 	%p959, %rd5849, %rd380;
	selp.s64 	%rd5850, -1, 0, %p959;
	cvt.u32.u64 	%r3379, %rd5849;
	sub.s32 	%r5857, %r3379, %r3373;
	cvt.u64.u32 	%rd5851, %r5858;
	add.s64 	%rd5852, %rd5850, %rd5851;
	setp.lt.u64 	%p960, %rd5852, %rd383;
	selp.s64 	%rd5853, -1, 0, %p960;
	cvt.u32.u64 	%r3380, %rd5852;
	sub.s32 	%r5858, %r3380, %r3372;
	cvt.u64.u32 	%rd5854, %r5859;
	add.s64 	%rd5855, %rd5853, %rd5854;
	setp.lt.u64 	%p961, %rd5855, %rd384;
	selp.s64 	%rd5856, -1, 0, %p961;
	cvt.u32.u64 	%r3381, %rd5855;
	sub.s32 	%r5859, %r3381, %r3377;
	cvt.u64.u32 	%rd5857, %r5860;
	add.s64 	%rd5858, %rd5856, %rd5857;
	setp.lt.u64 	%p962, %rd5858, %rd382;
	selp.s64 	%rd5859, -1, 0, %p962;
	cvt.u32.u64 	%r3382, %rd5858;
	sub.s32 	%r5860, %r3382, %r3376;
	cvt.u64.u32 	%rd5860, %r5861;
	add.s64 	%rd5861, %rd5859, %rd5860;
	setp.lt.u64 	%p963, %rd5861, %rd381;
	selp.s32 	%r3383, -1, 0, %p963;
	cvt.u32.u64 	%r3384, %rd5861;
	sub.s32 	%r5861, %r3384, %r3375;
	add.s32 	%r3385, %r5862, %r3383;
	sub.s32 	%r5862, %r3385, %r3280;
	bra.uni 	$L__BB0_538;
$L__BB0_537:
	setp.lt.u32 	%p942, %r5862, %r3280;
	@%p942 bra 	$L__BB0_538;
	bra.uni 	$L__BB0_524;
$L__BB0_538:
	mul.wide.u32 	%rd5862, %r5855, %r5828;
	cvt.u32.u64 	%r3386, %rd5862;
	shr.u64 	%rd5863, %rd5862, 32;
	mul.wide.u32 	%rd5864, %r5856, %r5828;
	add.s64 	%rd5865, %rd5863, %rd5864;
	shr.u64 	%rd5866, %rd5865, 32;
	mul.wide.u32 	%rd5867, %r5857, %r5828;
	add.s64 	%rd5868, %rd5866, %rd5867;
	shr.u64 	%rd5869, %rd5868, 32;
	mul.wide.u32 	%rd5870, %r5858, %r5828;
	add.s64 	%rd5871, %rd5869, %rd5870;
	shr.u64 	%rd5872, %rd5871, 32;
	mul.wide.u32 	%rd5873, %r5859, %r5828;
	add.s64 	%rd5874, %rd5872, %rd5873;
	shr.u64 	%rd5875, %rd5874, 32;
	mul.wide.u32 	%rd5876, %r5860, %r5828;
	add.s64 	%rd5877, %rd5875, %rd5876;
	shr.u64 	%rd5878, %rd5877, 32;
	mul.wide.u32 	%rd5879, %r5861, %r5828;
	add.s64 	%rd5880, %rd5878, %rd5879;
	shr.u64 	%rd5881, %rd5880, 32;
	mul.wide.u32 	%rd5882, %r5862, %r5828;
	add.s64 	%rd5883, %rd5881, %rd5882;
	shr.u64 	%rd5884, %rd5883, 32;
	and.b64  	%rd5885, %rd5865, 4294967295;
	mul.wide.u32 	%rd5886, %r5855, %r5827;
	add.s64 	%rd5887, %rd5886, %rd5885;
	shr.u64 	%rd5888, %rd5887, 32;
	and.b64  	%rd5889, %rd5868, 4294967295;
	mul.wide.u32 	%rd5890, %r5856, %r5827;
	add.s64 	%rd5891, %rd5888, %rd5889;
	add.s64 	%rd5892, %rd5891, %rd5890;
	shr.u64 	%rd5893, %rd5892, 32;
	and.b64  	%rd5894, %rd5871, 4294967295;
	mul.wide.u32 	%rd5895, %r5857, %r5827;
	add.s64 	%rd5896, %rd5893, %rd5894;
	add.s64 	%rd5897, %rd5896, %rd5895;
	shr.u64 	%rd5898, %rd5897, 32;
	and.b64  	%rd5899, %rd5874, 4294967295;
	mul.wide.u32 	%rd5900, %r5858, %r5827;
	add.s64 	%rd5901, %rd5898, %rd5899;
	add.s64 	%rd5902, %rd5901, %rd5900;
	shr.u64 	%rd5903, %rd5902, 32;
	and.b64  	%rd5904, %rd5877, 4294967295;
	mul.wide.u32 	%rd5905, %r5859, %r5827;
	add.s64 	%rd5906, %rd5903, %rd5904;
	add.s64 	%rd5907, %rd5906, %rd5905;
	shr.u64 	%rd5908, %rd5907, 32;
	and.b64  	%rd5909, %rd5880, 4294967295;
	mul.wide.u32 	%rd5910, %r5860, %r5827;
	add.s64 	%rd5911, %rd5908, %rd5909;
	add.s64 	%rd5912, %rd5911, %rd5910;
	shr.u64 	%rd5913, %rd5912, 32;
	and.b64  	%rd5914, %rd5883, 4294967295;
	mul.wide.u32 	%rd5915, %r5861, %r5827;
	add.s64 	%rd5916, %rd5913, %rd5914;
	add.s64 	%rd5917, %rd5916, %rd5915;
	shr.u64 	%rd5918, %rd5917, 32;
	mul.wide.u32 	%rd5919, %r5862, %r5827;
	add.s64 	%rd5920, %rd5918, %rd5884;
	add.s64 	%rd5921, %rd5920, %rd5919;
	shr.u64 	%rd5922, %rd5921, 32;
	and.b64  	%rd5923, %rd5892, 4294967295;
	mul.wide.u32 	%rd5924, %r5855, %r5826;
	add.s64 	%rd5925, %rd5924, %rd5923;
	shr.u64 	%rd5926, %rd5925, 32;
	and.b64  	%rd5927, %rd5897, 4294967295;
	mul.wide.u32 	%rd5928, %r5856, %r5826;
	add.s64 	%rd5929, %rd5926, %rd5927;
	add.s64 	%rd5930, %rd5929, %rd5928;
	shr.u64 	%rd5931, %rd5930, 32;
	and.b64  	%rd5932, %rd5902, 4294967295;
	mul.wide.u32 	%rd5933, %r5857, %r5826;
	add.s64 	%rd5934, %rd5931, %rd5932;
	add.s64 	%rd5935, %rd5934, %rd5933;
	shr.u64 	%rd5936, %rd5935, 32;
	and.b64  	%rd5937, %rd5907, 4294967295;
	mul.wide.u32 	%rd5938, %r5858, %r5826;
	add.s64 	%rd5939, %rd5936, %rd5937;
	add.s64 	%rd5940, %rd5939, %rd5938;
	shr.u64 	%rd5941, %rd5940, 32;
	and.b64  	%rd5942, %rd5912, 4294967295;
	mul.wide.u32 	%rd5943, %r5859, %r5826;
	add.s64 	%rd5944, %rd5941, %rd5942;
	add.s64 	%rd5945, %rd5944, %rd5943;
	shr.u64 	%rd5946, %rd5945, 32;
	and.b64  	%rd5947, %rd5917, 4294967295;
	mul.wide.u32 	%rd5948, %r5860, %r5826;
	add.s64 	%rd5949, %rd5946, %rd5947;
	add.s64 	%rd5950, %rd5949, %rd5948;
	shr.u64 	%rd5951, %rd5950, 32;
	and.b64  	%rd5952, %rd5921, 4294967295;
	mul.wide.u32 	%rd5953, %r5861, %r5826;
	add.s64 	%rd5954, %rd5951, %rd5952;
	add.s64 	%rd5955, %rd5954, %rd5953;
	shr.u64 	%rd5956, %rd5955, 32;
	mul.wide.u32 	%rd5957, %r5862, %r5826;
	add.s64 	%rd5958, %rd5956, %rd5922;
	add.s64 	%rd5959, %rd5958, %rd5957;
	shr.u64 	%rd5960, %rd5959, 32;
	and.b64  	%rd5961, %rd5930, 4294967295;
	mul.wide.u32 	%rd5962, %r5855, %r5825;
	add.s64 	%rd5963, %rd5962, %rd5961;
	shr.u64 	%rd5964, %rd5963, 32;
	and.b64  	%rd5965, %rd5935, 4294967295;
	mul.wide.u32 	%rd5966, %r5856, %r5825;
	add.s64 	%rd5967, %rd5964, %rd5965;
	add.s64 	%rd5968, %rd5967, %rd5966;
	shr.u64 	%rd5969, %rd5968, 32;
	and.b64  	%rd5970, %rd5940, 4294967295;
	mul.wide.u32 	%rd5971, %r5857, %r5825;
	add.s64 	%rd5972, %rd5969, %rd5970;
	add.s64 	%rd5973, %rd5972, %rd5971;
	shr.u64 	%rd5974, %rd5973, 32;
	and.b64  	%rd5975, %rd5945, 4294967295;
	mul.wide.u32 	%rd5976, %r5858, %r5825;
	add.s64 	%rd5977, %rd5974, %rd5975;
	add.s64 	%rd5978, %rd5977, %rd5976;
	shr.u64 	%rd5979, %rd5978, 32;
	and.b64  	%rd5980, %rd5950, 4294967295;
	mul.wide.u32 	%rd5981, %r5859, %r5825;
	add.s64 	%rd5982, %rd5979, %rd5980;
	add.s64 	%rd5983, %rd5982, %rd5981;
	shr.u64 	%rd5984, %rd5983, 32;
	and.b64  	%rd5985, %rd5955, 4294967295;
	mul.wide.u32 	%rd5986, %r5860, %r5825;
	add.s64 	%rd5987, %rd5984, %rd5985;
	add.s64 	%rd5988, %rd5987, %rd5986;
	shr.u64 	%rd5989, %rd5988, 32;
	and.b64  	%rd5990, %rd5959, 4294967295;
	mul.wide.u32 	%rd5991, %r5861, %r5825;
	add.s64 	%rd5992, %rd5989, %rd5990;
	add.s64 	%rd5993, %rd5992, %rd5991;
	shr.u64 	%rd5994, %rd5993, 32;
	mul.wide.u32 	%rd5995, %r5862, %r5825;
	add.s64 	%rd5996, %rd5994, %rd5960;
	add.s64 	%rd5997, %rd5996, %rd5995;
	shr.u64 	%rd5998, %rd5997, 32;
	and.b64  	%rd5999, %rd5968, 4294967295;
	mul.wide.u32 	%rd6000, %r5855, %r5824;
	add.s64 	%rd6001, %rd6000, %rd5999;
	shr.u64 	%rd6002, %rd6001, 32;
	and.b64  	%rd6003, %rd5973, 4294967295;
	mul.wide.u32 	%rd6004, %r5856, %r5824;
	add.s64 	%rd6005, %rd6002, %rd6003;
	add.s64 	%rd6006, %rd6005, %rd6004;
	shr.u64 	%rd6007, %rd6006, 32;
	and.b64  	%rd6008, %rd5978, 4294967295;
	mul.wide.u32 	%rd6009, %r5857, %r5824;
	add.s64 	%rd6010, %rd6007, %rd6008;
	add.s64 	%rd6011, %rd6010, %rd6009;
	shr.u64 	%rd6012, %rd6011, 32;
	and.b64  	%rd6013, %rd5983, 4294967295;
	mul.wide.u32 	%rd6014, %r5858, %r5824;
	add.s64 	%rd6015, %rd6012, %rd6013;
	add.s64 	%rd6016, %rd6015, %rd6014;
	shr.u64 	%rd6017, %rd6016, 32;
	and.b64  	%rd6018, %rd5988, 4294967295;
	mul.wide.u32 	%rd6019, %r5859, %r5824;
	add.s64 	%rd6020, %rd6017, %rd6018;
	add.s64 	%rd6021, %rd6020, %rd6019;
	shr.u64 	%rd6022, %rd6021, 32;
	and.b64  	%rd6023, %rd5993, 4294967295;
	mul.wide.u32 	%rd6024, %r5860, %r5824;
	add.s64 	%rd6025, %rd6022, %rd6023;
	add.s64 	%rd6026, %rd6025, %rd6024;
	shr.u64 	%rd6027, %rd6026, 32;
	and.b64  	%rd6028, %rd5997, 4294967295;
	mul.wide.u32 	%rd6029, %r5861, %r5824;
	add.s64 	%rd6030, %rd6027, %rd6028;
	add.s64 	%rd6031, %rd6030, %rd6029;
	shr.u64 	%rd6032, %rd6031, 32;
	mul.wide.u32 	%rd6033, %r5862, %r5824;
	add.s64 	%rd6034, %rd6032, %rd5998;
	add.s64 	%rd6035, %rd6034, %rd6033;
	shr.u64 	%rd6036, %rd6035, 32;
	and.b64  	%rd6037, %rd6006, 4294967295;
	mul.wide.u32 	%rd6038, %r5855, %r5823;
	add.s64 	%rd6039, %rd6038, %rd6037;
	shr.u64 	%rd6040, %rd6039, 32;
	and.b64  	%rd6041, %rd6011, 4294967295;
	mul.wide.u32 	%rd6042, %r5856, %r5823;
	add.s64 	%rd6043, %rd6040, %rd6041;
	add.s64 	%rd6044, %rd6043, %rd6042;
	shr.u64 	%rd6045, %rd6044, 32;
	and.b64  	%rd6046, %rd6016, 4294967295;
	mul.wide.u32 	%rd6047, %r5857, %r5823;
	add.s64 	%rd6048, %rd6045, %rd6046;
	add.s64 	%rd6049, %rd6048, %rd6047;
	shr.u64 	%rd6050, %rd6049, 32;
	and.b64  	%rd6051, %rd6021, 4294967295;
	mul.wide.u32 	%rd6052, %r5858, %r5823;
	add.s64 	%rd6053, %rd6050, %rd6051;
	add.s64 	%rd6054, %rd6053, %rd6052;
	shr.u64 	%rd6055, %rd6054, 32;
	and.b64  	%rd6056, %rd6026, 4294967295;
	mul.wide.u32 	%rd6057, %r5859, %r5823;
	add.s64 	%rd6058, %rd6055, %rd6056;
	add.s64 	%rd6059, %rd6058, %rd6057;
	shr.u64 	%rd6060, %rd6059, 32;
	and.b64  	%rd6061, %rd6031, 4294967295;
	mul.wide.u32 	%rd6062, %r5860, %r5823;
	add.s64 	%rd6063, %rd6060, %rd6061;
	add.s64 	%rd6064, %rd6063, %rd6062;
	shr.u64 	%rd6065, %rd6064, 32;
	and.b64  	%rd6066, %rd6035, 4294967295;
	mul.wide.u32 	%rd6067, %r5861, %r5823;
	add.s64 	%rd6068, %rd6065, %rd6066;
	add.s64 	%rd6069, %rd6068, %rd6067;
	shr.u64 	%rd6070, %rd6069, 32;
	mul.wide.u32 	%rd6071, %r5862, %r5823;
	add.s64 	%rd6072, %rd6070, %rd6036;
	add.s64 	%rd6073, %rd6072, %rd6071;
	shr.u64 	%rd6074, %rd6073, 32;
	and.b64  	%rd6075, %rd6044, 4294967295;
	mul.wide.u32 	%rd6076, %r5855, %r5822;
	add.s64 	%rd6077, %rd6076, %rd6075;
	shr.u64 	%rd6078, %rd6077, 32;
	and.b64  	%rd6079, %rd6049, 4294967295;
	mul.wide.u32 	%rd6080, %r5856, %r5822;
	add.s64 	%rd6081, %rd6078, %rd6079;
	add.s64 	%rd6082, %rd6081, %rd6080;
	shr.u64 	%rd6083, %rd6082, 32;
	and.b64  	%rd6084, %rd6054, 4294967295;
	mul.wide.u32 	%rd6085, %r5857, %r5822;
	add.s64 	%rd6086, %rd6083, %rd6084;
	add.s64 	%rd6087, %rd6086, %rd6085;
	shr.u64 	%rd6088, %rd6087, 32;
	and.b64  	%rd6089, %rd6059, 4294967295;
	mul.wide.u32 	%rd6090, %r5858, %r5822;
	add.s64 	%rd6091, %rd6088, %rd6089;
	add.s64 	%rd6092, %rd6091, %rd6090;
	shr.u64 	%rd6093, %rd6092, 32;
	and.b64  	%rd6094, %rd6064, 4294967295;
	mul.wide.u32 	%rd6095, %r5859, %r5822;
	add.s64 	%rd6096, %rd6093, %rd6094;
	add.s64 	%rd6097, %rd6096, %rd6095;
	shr.u64 	%rd6098, %rd6097, 32;
	and.b64  	%rd6099, %rd6069, 4294967295;
	mul.wide.u32 	%rd6100, %r5860, %r5822;
	add.s64 	%rd6101, %rd6098, %rd6099;
	add.s64 	%rd6102, %rd6101, %rd6100;
	shr.u64 	%rd6103, %rd6102, 32;
	and.b64  	%rd6104, %rd6073, 4294967295;
	mul.wide.u32 	%rd6105, %r5861, %r5822;
	add.s64 	%rd6106, %rd6103, %rd6104;
	add.s64 	%rd6107, %rd6106, %rd6105;
	shr.u64 	%rd6108, %rd6107, 32;
	mul.wide.u32 	%rd6109, %r5862, %r5822;
	add.s64 	%rd6110, %rd6108, %rd6074;
	add.s64 	%rd6111, %rd6110, %rd6109;
	shr.u64 	%rd6112, %rd6111, 32;
	and.b64  	%rd6113, %rd6082, 4294967295;
	mul.wide.u32 	%rd6114, %r5855, %r5821;
	add.s64 	%rd6115, %rd6114, %rd6113;
	shr.u64 	%rd6116, %rd6115, 32;
	and.b64  	%rd6117, %rd6087, 4294967295;
	mul.wide.u32 	%rd6118, %r5856, %r5821;
	add.s64 	%rd6119, %rd6116, %rd6117;
	add.s64 	%rd6120, %rd6119, %rd6118;
	shr.u64 	%rd6121, %rd6120, 32;
	and.b64  	%rd6122, %rd6092, 4294967295;
	mul.wide.u32 	%rd6123, %r5857, %r5821;
	add.s64 	%rd6124, %rd6121, %rd6122;
	add.s64 	%rd6125, %rd6124, %rd6123;
	shr.u64 	%rd6126, %rd6125, 32;
	and.b64  	%rd6127, %rd6097, 4294967295;
	mul.wide.u32 	%rd6128, %r5858, %r5821;
	add.s64 	%rd6129, %rd6126, %rd6127;
	add.s64 	%rd6130, %rd6129, %rd6128;
	shr.u64 	%rd6131, %rd6130, 32;
	and.b64  	%rd6132, %rd6102, 4294967295;
	mul.wide.u32 	%rd6133, %r5859, %r5821;
	add.s64 	%rd6134, %rd6131, %rd6132;
	add.s64 	%rd6135, %rd6134, %rd6133;
	shr.u64 	%rd6136, %rd6135, 32;
	and.b64  	%rd6137, %rd6107, 4294967295;
	mul.wide.u32 	%rd6138, %r5860, %r5821;
	add.s64 	%rd6139, %rd6136, %rd6137;
	add.s64 	%rd6140, %rd6139, %rd6138;
	shr.u64 	%rd6141, %rd6140, 32;
	and.b64  	%rd6142, %rd6111, 4294967295;
	mul.wide.u32 	%rd6143, %r5861, %r5821;
	add.s64 	%rd6144, %rd6141, %rd6142;
	add.s64 	%rd6145, %rd6144, %rd6143;
	shr.u64 	%rd6146, %rd6145, 32;
	mul.wide.u32 	%rd6147, %r5862, %r5821;
	add.s64 	%rd6148, %rd6146, %rd6112;
	add.s64 	%rd6149, %rd6148, %rd6147;
	shr.u64 	%rd6150, %rd6149, 32;
	{ .reg .b32 tmp; mov.b64 {tmp, %r3387}, %rd6149; }
	and.b64  	%rd6151, %rd6120, 4294967295;
	mul.lo.s64 	%rd6152, %rd6151, 977;
	cvt.u32.u64 	%r3388, %rd6152;
	shr.u64 	%rd6153, %rd6152, 32;
	and.b64  	%rd6154, %rd6125, 4294967295;
	mad.lo.s64 	%rd6155, %rd6154, 977, %rd6153;
	shr.u64 	%rd6156, %rd6155, 32;
	and.b64  	%rd6157, %rd6130, 4294967295;
	mad.lo.s64 	%rd6158, %rd6157, 977, %rd6156;
	shr.u64 	%rd6159, %rd6158, 32;
	and.b64  	%rd6160, %rd6135, 4294967295;
	mad.lo.s64 	%rd6161, %rd6160, 977, %rd6159;
	shr.u64 	%rd6162, %rd6161, 32;
	and.b64  	%rd6163, %rd6140, 4294967295;
	mad.lo.s64 	%rd6164, %rd6163, 977, %rd6162;
	shr.u64 	%rd6165, %rd6164, 32;
	and.b64  	%rd6166, %rd6145, 4294967295;
	mad.lo.s64 	%rd6167, %rd6166, 977, %rd6165;
	shr.u64 	%rd6168, %rd6167, 32;
	and.b64  	%rd6169, %rd6149, 4294967295;
	mad.lo.s64 	%rd6170, %rd6169, 977, %rd6168;
	shr.u64 	%rd6171, %rd6170, 32;
	mad.lo.s64 	%rd6172, %rd6150, 977, %rd6171;
	{ .reg .b32 tmp; mov.b64 {tmp, %r3389}, %rd6172; }
	add.s32 	%r5872, %r3386, %r3388;
	setp.lt.u32 	%p965, %r5872, %r3386;
	selp.u64 	%rd6173, 1, 0, %p965;
	and.b64  	%rd6174, %rd5887, 4294967295;
	and.b64  	%rd6175, %rd6155, 4294967295;
	add.s64 	%rd6176, %rd6174, %rd6173;
	add.s64 	%rd6177, %rd6176, %rd6175;
	shr.u64 	%rd6178, %rd6177, 32;
	and.b64  	%rd6179, %rd5925, 4294967295;
	and.b64  	%rd6180, %rd6158, 4294967295;
	add.s64 	%rd6181, %rd6178, %rd6179;
	add.s64 	%rd6182, %rd6181, %rd6180;
	shr.u64 	%rd6183, %rd6182, 32;
	and.b64  	%rd6184, %rd5963, 4294967295;
	and.b64  	%rd6185, %rd6161, 4294967295;
	add.s64 	%rd6186, %rd6183, %rd6184;
	add.s64 	%rd6187, %rd6186, %rd6185;
	shr.u64 	%rd6188, %rd6187, 32;
	and.b64  	%rd6189, %rd6001, 4294967295;
	and.b64  	%rd6190, %rd6164, 4294967295;
	add.s64 	%rd6191, %rd6188, %rd6189;
	add.s64 	%rd6192, %rd6191, %rd6190;
	shr.u64 	%rd6193, %rd6192, 32;
	and.b64  	%rd6194, %rd6039, 4294967295;
	and.b64  	%rd6195, %rd6167, 4294967295;
	add.s64 	%rd6196, %rd6193, %rd6194;
	add.s64 	%rd6197, %rd6196, %rd6195;
	shr.u64 	%rd6198, %rd6197, 32;
	and.b64  	%rd6199, %rd6077, 4294967295;
	and.b64  	%rd6200, %rd6170, 4294967295;
	add.s64 	%rd6201, %rd6198, %rd6199;
	add.s64 	%rd6202, %rd6201, %rd6200;
	shr.u64 	%rd6203, %rd6202, 32;
	and.b64  	%rd6204, %rd6115, 4294967295;
	and.b64  	%rd6205, %rd6172, 4294967295;
	add.s64 	%rd6206, %rd6203, %rd6204;
	add.s64 	%rd6207, %rd6206, %rd6205;
	{ .reg .b32 tmp; mov.b64 {tmp, %r3390}, %rd6207; }
	add.s32 	%r3391, %r3390, %r3389;
	and.b64  	%rd6208, %rd6177, 4294967295;
	add.s64 	%rd18262, %rd6208, %rd6151;
	shr.u64 	%rd6209, %rd18262, 32;
	and.b64  	%rd6210, %rd6182, 4294967295;
	add.s64 	%rd6211, %rd6209, %rd6210;
	add.s64 	%rd18263, %rd6211, %rd6154;
	shr.u64 	%rd6212, %rd18263, 32;
	and.b64  	%rd6213, %rd6187, 4294967295;
	add.s64 	%rd6214, %rd6212, %rd6213;
	add.s64 	%rd18264, %rd6214, %rd6157;
	shr.u64 	%rd6215, %rd18264, 32;
	and.b64  	%rd6216, %rd6192, 4294967295;
	add.s64 	%rd6217, %rd6215, %rd6216;
	add.s64 	%rd18265, %rd6217, %rd6160;
	shr.u64 	%rd6218, %rd18265, 32;
	and.b64  	%rd6219, %rd6197, 4294967295;
	add.s64 	%rd6220, %rd6218, %rd6219;
	add.s64 	%rd18266, %rd6220, %rd6163;
	shr.u64 	%rd6221, %rd18266, 32;
	and.b64  	%rd6222, %rd6202, 4294967295;
	add.s64 	%rd6223, %rd6221, %rd6222;
	add.s64 	%rd18267, %rd6223, %rd6166;
	shr.u64 	%rd6224, %rd18267, 32;
	and.b64  	%rd6225, %rd6207, 4294967295;
	add.s64 	%rd6226, %rd6224, %rd6225;
	add.s64 	%rd18268, %rd6226, %rd6169;
	{ .reg .b32 tmp; mov.b64 {tmp, %r3392}, %rd18268; }
	add.s32 	%r3393, %r3391, %r3392;
	add.s32 	%r746, %r3393, %r3387;
	setp.eq.s32 	%p966, %r746, 0;
	mov.pred 	%p2980, 0;
	@%p966 bra 	$L__BB0_540;
	cvt.u64.u32 	%rd6227, %r746;
	mul.wide.u32 	%rd6228, %r746, 977;
	cvt.u32.u64 	%r3394, %rd6228;
	shr.u64 	%rd6229, %rd6228, 32;
	add.s64 	%rd6230, %rd6229, %rd6227;
	shr.u64 	%rd6231, %rd6230, 32;
	add.s32 	%r747, %r5872, %r3394;
	setp.lt.u32 	%p967, %r747, %r5872;
	selp.u64 	%rd6232, 1, 0, %p967;
	and.b64  	%rd6233, %rd18262, 4294967295;
	and.b64  	%rd6234, %rd6230, 4294967295;
	add.s64 	%rd6235, %rd6233, %rd6232;
	add.s64 	%rd18262, %rd6235, %rd6234;
	shr.u64 	%rd6236, %rd18262, 32;
	and.b64  	%rd6237, %rd18263, 4294967295;
	add.s64 	%rd6238, %rd6236, %rd6237;
	add.s64 	%rd18263, %rd6238, %rd6231;
	shr.u64 	%rd6239, %rd18263, 32;
	and.b64  	%rd6240, %rd18264, 4294967295;
	add.s64 	%rd18264, %rd6239, %rd6240;
	shr.u64 	%rd6241, %rd18264, 32;
	and.b64  	%rd6242, %rd18265, 4294967295;
	add.s64 	%rd18265, %rd6241, %rd6242;
	shr.u64 	%rd6243, %rd18265, 32;
	and.b64  	%rd6244, %rd18266, 4294967295;
	add.s64 	%rd18266, %rd6243, %rd6244;
	shr.u64 	%rd6245, %rd18266, 32;
	and.b64  	%rd6246, %rd18267, 4294967295;
	add.s64 	%rd18267, %rd6245, %rd6246;
	shr.u64 	%rd6247, %rd18267, 32;
	and.b64  	%rd6248, %rd18268, 4294967295;
	add.s64 	%rd18268, %rd6247, %rd6248;
	setp.gt.u64 	%p2980, %rd18268, 4294967295;
	mov.u32 	%r5872, %r747;
$L__BB0_540:
	ld.const.u32 	%rd420, [const_p+8];
	ld.const.u32 	%rd421, [const_p+24];
	ld.const.u32 	%rd422, [const_p+20];
	ld.const.u32 	%rd423, [const_p+12];
	ld.const.u32 	%rd424, [const_p+16];
	ld.const.u32 	%rd425, [const_p+4];
	ld.const.u32 	%r749, [const_p];
	cvt.u32.u64 	%r5879, %rd18268;
	cvt.u32.u64 	%r5878, %rd18267;
	cvt.u32.u64 	%r5877, %rd18266;
	cvt.u32.u64 	%r5876, %rd18265;
	cvt.u32.u64 	%r5875, %rd18264;
	cvt.u32.u64 	%r5874, %rd18263;
	cvt.u32.u64 	%r5873, %rd18262;
	ld.const.u32 	%r3395, [const_p+28];
	setp.lt.u32 	%p968, %r3395, %r5879;
	or.pred  	%p969, %p2980, %p968;
	@%p969 bra 	$L__BB0_554;
	setp.gt.u32 	%p970, %r3395, %r5879;
	@%p970 bra 	$L__BB0_555;
	cvt.u32.u64 	%r3396, %rd421;
	setp.lt.u32 	%p971, %r3396, %r5878;
	@%p971 bra 	$L__BB0_554;
	cvt.u32.u64 	%r3397, %rd421;
	setp.gt.u32 	%p972, %r3397, %r5878;
	@%p972 bra 	$L__BB0_555;
	cvt.u32.u64 	%r3398, %rd422;
	setp.lt.u32 	%p973, %r3398, %r5877;
	@%p973 bra 	$L__BB0_554;
	cvt.u32.u64 	%r3399, %rd422;
	setp.gt.u32 	%p974, %r3399, %r5877;
	@%p974 bra 	$L__BB0_555;
	cvt.u32.u64 	%r3400, %rd424;
	setp.lt.u32 	%p975, %r3400, %r5876;
	@%p975 bra 	$L__BB0_554;
	cvt.u32.u64 	%r3401, %rd424;
	setp.gt.u32 	%p976, %r3401, %r5876;
	@%p976 bra 	$L__BB0_555;
	cvt.u32.u64 	%r3402, %rd423;
	setp.lt.u32 	%p977, %r3402, %r5875;
	@%p977 bra 	$L__BB0_554;
	cvt.u32.u64 	%r3403, %rd423;
	setp.gt.u32 	%p978, %r3403, %r5875;
	@%p978 bra 	$L__BB0_555;
	cvt.u32.u64 	%r3404, %rd420;
	setp.lt.u32 	%p979, %r3404, %r5874;
	@%p979 bra 	$L__BB0_554;
	cvt.u32.u64 	%r3405, %rd420;
	setp.gt.u32 	%p980, %r3405, %r5874;
	@%p980 bra 	$L__BB0_555;
	cvt.u32.u64 	%r3406, %rd425;
	setp.lt.u32 	%p981, %r3406, %r5873;
	@%p981 bra 	$L__BB0_554;
	cvt.u32.u64 	%r3407, %rd425;
	setp.gt.u32 	%p982, %r3407, %r5873;
	setp.lt.u32 	%p983, %r5872, %r749;
	or.pred  	%p984, %p982, %p983;
	@%p984 bra 	$L__BB0_555;
$L__BB0_554:
	cvt.u32.u64 	%r3408, %rd423;
	cvt.u32.u64 	%r3409, %rd420;
	cvt.u32.u64 	%r3410, %rd425;
	cvt.u32.u64 	%r3411, %rd421;
	cvt.u32.u64 	%r3412, %rd422;
	cvt.u32.u64 	%r3413, %rd424;
	setp.lt.u32 	%p985, %r5872, %r749;
	selp.s64 	%rd6250, -1, 0, %p985;
	sub.s32 	%r5872, %r5872, %r749;
	and.b64  	%rd6251, %rd18262, 4294967295;
	add.s64 	%rd6252, %rd6251, %rd6250;
	setp.lt.u64 	%p986, %rd6252, %rd425;
	selp.s64 	%rd6253, -1, 0, %p986;
	cvt.u32.u64 	%r3414, %rd6252;
	sub.s32 	%r5873, %r3414, %r3410;
	and.b64  	%rd6254, %rd18263, 4294967295;
	add.s64 	%rd6255, %rd6254, %rd6253;
	setp.lt.u64 	%p987, %rd6255, %rd420;
	selp.s64 	%rd6256, -1, 0, %p987;
	cvt.u32.u64 	%r3415, %rd6255;
	sub.s32 	%r5874, %r3415, %r3409;
	and.b64  	%rd6257, %rd18264, 4294967295;
	add.s64 	%rd6258, %rd6257, %rd6256;
	setp.lt.u64 	%p988, %rd6258, %rd423;
	selp.s64 	%rd6259, -1, 0, %p988;
	cvt.u32.u64 	%r3416, %rd6258;
	sub.s32 	%r5875, %r3416, %r3408;
	and.b64  	%rd6260, %rd18265, 4294967295;
	add.s64 	%rd6261, %rd6260, %rd6259;
	setp.lt.u64 	%p989, %rd6261, %rd424;
	selp.s64 	%rd6262, -1, 0, %p989;
	cvt.u32.u64 	%r3417, %rd6261;
	sub.s32 	%r5876, %r3417, %r3413;
	and.b64  	%rd6263, %rd18266, 4294967295;
	add.s64 	%rd6264, %rd6263, %rd6262;
	setp.lt.u64 	%p990, %rd6264, %rd422;
	selp.s64 	%rd6265, -1, 0, %p990;
	cvt.u32.u64 	%r3418, %rd6264;
	sub.s32 	%r5877, %r3418, %r3412;
	and.b64  	%rd6266, %rd18267, 4294967295;
	add.s64 	%rd6267, %rd6266, %rd6265;
	setp.lt.u64 	%p991, %rd6267, %rd421;
	selp.s32 	%r3419, -1, 0, %p991;
	cvt.u32.u64 	%r3420, %rd6267;
	sub.s32 	%r5878, %r3420, %r3411;
	add.s32 	%r3421, %r5879, %r3419;
	sub.s32 	%r5879, %r3421, %r3395;
$L__BB0_555:
	setp.gt.u32 	%p992, %r5879, %r3395;
	@%p992 bra 	$L__BB0_568;
	bra.uni 	$L__BB0_569;
$L__BB0_556:
	cvt.u32.u64 	%r3422, %rd421;
	setp.gt.u32 	%p994, %r5878, %r3422;
	@%p994 bra 	$L__BB0_568;
	cvt.u32.u64 	%r3423, %rd421;
	setp.lt.u32 	%p995, %r5878, %r3423;
	@%p995 bra 	$L__BB0_570;
	cvt.u32.u64 	%r3424, %rd422;
	setp.gt.u32 	%p996, %r5877, %r3424;
	@%p996 bra 	$L__BB0_568;
	cvt.u32.u64 	%r3425, %rd422;
	setp.lt.u32 	%p997, %r5877, %r3425;
	@%p997 bra 	$L__BB0_570;
	cvt.u32.u64 	%r3426, %rd424;
	setp.gt.u32 	%p998, %r5876, %r3426;
	@%p998 bra 	$L__BB0_568;
	cvt.u32.u64 	%r3427, %rd424;
	setp.lt.u32 	%p999, %r5876, %r3427;
	@%p999 bra 	$L__BB0_570;
	cvt.u32.u64 	%r3428, %rd423;
	setp.gt.u32 	%p1000, %r5875, %r3428;
	@%p1000 bra 	$L__BB0_568;
	cvt.u32.u64 	%r3429, %rd423;
	setp.lt.u32 	%p1001, %r5875, %r3429;
	@%p1001 bra 	$L__BB0_570;
	cvt.u32.u64 	%r3430, %rd420;
	setp.gt.u32 	%p1002, %r5874, %r3430;
	@%p1002 bra 	$L__BB0_568;
	cvt.u32.u64 	%r3431, %rd420;
	setp.lt.u32 	%p1003, %r5874, %r3431;
	@%p1003 bra 	$L__BB0_570;
	cvt.u32.u64 	%r3432, %rd425;
	setp.gt.u32 	%p1004, %r5873, %r3432;
	@%p1004 bra 	$L__BB0_568;
	cvt.u32.u64 	%r3433, %rd425;
	setp.lt.u32 	%p1005, %r5873, %r3433;
	setp.lt.u32 	%p1006, %r5872, %r749;
	or.pred  	%p1007, %p1005, %p1006;
	@%p1007 bra 	$L__BB0_570;
$L__BB0_568:
	cvt.u32.u64 	%r3434, %rd423;
	cvt.u32.u64 	%r3435, %rd420;
	cvt.u32.u64 	%r3436, %rd425;
	cvt.u32.u64 	%r3437, %rd421;
	cvt.u32.u64 	%r3438, %rd422;
	cvt.u32.u64 	%r3439, %rd424;
	setp.lt.u32 	%p1008, %r5872, %r749;
	selp.s64 	%rd6268, -1, 0, %p1008;
	sub.s32 	%r5872, %r5872, %r749;
	cvt.u64.u32 	%rd6269, %r5873;
	add.s64 	%rd6270, %rd6268, %rd6269;
	setp.lt.u64 	%p1009, %rd6270, %rd425;
	selp.s64 	%rd6271, -1, 0, %p1009;
	cvt.u32.u64 	%r3440, %rd6270;
	sub.s32 	%r5873, %r3440, %r3436;
	cvt.u64.u32 	%rd6272, %r5874;
	add.s64 	%rd6273, %rd6271, %rd6272;
	setp.lt.u64 	%p1010, %rd6273, %rd420;
	selp.s64 	%rd6274, -1, 0, %p1010;
	cvt.u32.u64 	%r3441, %rd6273;
	sub.s32 	%r5874, %r3441, %r3435;
	cvt.u64.u32 	%rd6275, %r5875;
	add.s64 	%rd6276, %rd6274, %rd6275;
	setp.lt.u64 	%p1011, %rd6276, %rd423;
	selp.s64 	%rd6277, -1, 0, %p1011;
	cvt.u32.u64 	%r3442, %rd6276;
	sub.s32 	%r5875, %r3442, %r3434;
	cvt.u64.u32 	%rd6278, %r5876;
	add.s64 	%rd6279, %rd6277, %rd6278;
	setp.lt.u64 	%p1012, %rd6279, %rd424;
	selp.s64 	%rd6280, -1, 0, %p1012;
	cvt.u32.u64 	%r3443, %rd6279;
	sub.s32 	%r5876, %r3443, %r3439;
	cvt.u64.u32 	%rd6281, %r5877;
	add.s64 	%rd6282, %rd6280, %rd6281;
	setp.lt.u64 	%p1013, %rd6282, %rd422;
	selp.s64 	%rd6283, -1, 0, %p1013;
	cvt.u32.u64 	%r3444, %rd6282;
	sub.s32 	%r5877, %r3444, %r3438;
	cvt.u64.u32 	%rd6284, %r5878;
	add.s64 	%rd6285, %rd6283, %rd6284;
	setp.lt.u64 	%p1014, %rd6285, %rd421;
	selp.s32 	%r3445, -1, 0, %p1014;
	cvt.u32.u64 	%r3446, %rd6285;
	sub.s32 	%r5878, %r3446, %r3437;
	add.s32 	%r3447, %r5879, %r3445;
	sub.s32 	%r5879, %r3447, %r3395;
	bra.uni 	$L__BB0_570;
$L__BB0_569:
	setp.lt.u32 	%p993, %r5879, %r3395;
	@%p993 bra 	$L__BB0_570;
	bra.uni 	$L__BB0_556;
$L__BB0_570:
	ld.const.u32 	%r3448, [const_G_jacobian+28];
	ld.const.u32 	%r3449, [const_G_jacobian+24];
	ld.const.u32 	%r3450, [const_G_jacobian+20];
	ld.const.u32 	%r3451, [const_G_jacobian+16];
	ld.const.u32 	%r3452, [const_G_jacobian+12];
	ld.const.u32 	%r3453, [const_G_jacobian+8];
	ld.const.u32 	%r3454, [const_G_jacobian+4];
	ld.const.u32 	%r3455, [const_G_jacobian];
	mul.wide.u32 	%rd6286, %r5838, %r3455;
	cvt.u32.u64 	%r3456, %rd6286;
	shr.u64 	%rd6287, %rd6286, 32;
	mul.wide.u32 	%rd6288, %r5839, %r3455;
	add.s64 	%rd6289, %rd6287, %rd6288;
	shr.u64 	%rd6290, %rd6289, 32;
	mul.wide.u32 	%rd6291, %r5840, %r3455;
	add.s64 	%rd6292, %rd6290, %rd6291;
	shr.u64 	%rd6293, %rd6292, 32;
	mul.wide.u32 	%rd6294, %r5841, %r3455;
	add.s64 	%rd6295, %rd6293, %rd6294;
	shr.u64 	%rd6296, %rd6295, 32;
	mul.wide.u32 	%rd6297, %r5842, %r3455;
	add.s64 	%rd6298, %rd6296, %rd6297;
	shr.u64 	%rd6299, %rd6298, 32;
	mul.wide.u32 	%rd6300, %r5843, %r3455;
	add.s64 	%rd6301, %rd6299, %rd6300;
	shr.u64 	%rd6302, %rd6301, 32;
	mul.wide.u32 	%rd6303, %r5844, %r3455;
	add.s64 	%rd6304, %rd6302, %rd6303;
	shr.u64 	%rd6305, %rd6304, 32;
	mul.wide.u32 	%rd6306, %r5845, %r3455;
	add.s64 	%rd6307, %rd6305, %rd6306;
	shr.u64 	%rd6308, %rd6307, 32;
	and.b64  	%rd6309, %rd6289, 4294967295;
	mul.wide.u32 	%rd6310, %r5838, %r3454;
	add.s64 	%rd6311, %rd6310, %rd6309;
	shr.u64 	%rd6312, %rd6311, 32;
	and.b64  	%rd6313, %rd6292, 4294967295;
	mul.wide.u32 	%rd6314, %r5839, %r3454;
	add.s64 	%rd6315, %rd6312, %rd6313;
	add.s64 	%rd6316, %rd6315, %rd6314;
	shr.u64 	%rd6317, %rd6316, 32;
	and.b64  	%rd6318, %rd6295, 4294967295;
	mul.wide.u32 	%rd6319, %r5840, %r3454;
	add.s64 	%rd6320, %rd6317, %rd6318;
	add.s64 	%rd6321, %rd6320, %rd6319;
	shr.u64 	%rd6322, %rd6321, 32;
	and.b64  	%rd6323, %rd6298, 4294967295;
	mul.wide.u32 	%rd6324, %r5841, %r3454;
	add.s64 	%rd6325, %rd6322, %rd6323;
	add.s64 	%rd6326, %rd6325, %rd6324;
	shr.u64 	%rd6327, %rd6326, 32;
	and.b64  	%rd6328, %rd6301, 4294967295;
	mul.wide.u32 	%rd6329, %r5842, %r3454;
	add.s64 	%rd6330, %rd6327, %rd6328;
	add.s64 	%rd6331, %rd6330, %rd6329;
	shr.u64 	%rd6332, %rd6331, 32;
	and.b64  	%rd6333, %rd6304, 4294967295;
	mul.wide.u32 	%rd6334, %r5843, %r3454;
	add.s64 	%rd6335, %rd6332, %rd6333;
	add.s64 	%rd6336, %rd6335, %rd6334;
	shr.u64 	%rd6337, %rd6336, 32;
	and.b64  	%rd6338, %rd6307, 4294967295;
	mul.wide.u32 	%rd6339, %r5844, %r3454;
	add.s64 	%rd6340, %rd6337, %rd6338;
	add.s64 	%rd6341, %rd6340, %rd6339;
	shr.u64 	%rd6342, %rd6341, 32;
	mul.wide.u32 	%rd6343, %r5845, %r3454;
	add.s64 	%rd6344, %rd6342, %rd6308;
	add.s64 	%rd6345, %rd6344, %rd6343;
	shr.u64 	%rd6346, %rd6345, 32;
	and.b64  	%rd6347, %rd6316, 4294967295;
	mul.wide.u32 	%rd6348, %r5838, %r3453;
	add.s64 	%rd6349, %rd6348, %rd6347;
	shr.u64 	%rd6350, %rd6349, 32;
	and.b64  	%rd6351, %rd6321, 4294967295;
	mul.wide.u32 	%rd6352, %r5839, %r3453;
	add.s64 	%rd6353, %rd6350, %rd6351;
	add.s64 	%rd6354, %rd6353, %rd6352;
	shr.u64 	%rd6355, %rd6354, 32;
	and.b64  	%rd6356, %rd6326, 4294967295;
	mul.wide.u32 	%rd6357, %r5840, %r3453;
	add.s64 	%rd6358, %rd6355, %rd6356;
	add.s64 	%rd6359, %rd6358, %rd6357;
	shr.u64 	%rd6360, %rd6359, 32;
	and.b64  	%rd6361, %rd6331, 4294967295;
	mul.wide.u32 	%rd6362, %r5841, %r3453;
	add.s64 	%rd6363, %rd6360, %rd6361;
	add.s64 	%rd6364, %rd6363, %rd6362;
	shr.u64 	%rd6365, %rd6364, 32;
	and.b64  	%rd6366, %rd6336, 4294967295;
	mul.wide.u32 	%rd6367, %r5842, %r3453;
	add.s64 	%rd6368, %rd6365, %rd6366;
	add.s64 	%rd6369, %rd6368, %rd6367;
	shr.u64 	%rd6370, %rd6369, 32;
	and.b64  	%rd6371, %rd6341, 4294967295;
	mul.wide.u32 	%rd6372, %r5843, %r3453;
	add.s64 	%rd6373, %rd6370, %rd6371;
	add.s64 	%rd6374, %rd6373, %rd6372;
	shr.u64 	%rd6375, %rd6374, 32;
	and.b64  	%rd6376, %rd6345, 4294967295;
	mul.wide.u32 	%rd6377, %r5844, %r3453;
	add.s64 	%rd6378, %rd6375, %rd6376;
	add.s64 	%rd6379, %rd6378, %rd6377;
	shr.u64 	%rd6380, %rd6379, 32;
	mul.wide.u32 	%rd6381, %r5845, %r3453;
	add.s64 	%rd6382, %rd6380, %rd6346;
	add.s64 	%rd6383, %rd6382, %rd6381;
	shr.u64 	%rd6384, %rd6383, 32;
	and.b64  	%rd6385, %rd6354, 4294967295;
	mul.wide.u32 	%rd6386, %r5838, %r3452;
	add.s64 	%rd6387, %rd6386, %rd6385;
	shr.u64 	%rd6388, %rd6387, 32;
	and.b64  	%rd6389, %rd6359, 4294967295;
	mul.wide.u32 	%rd6390, %r5839, %r3452;
	add.s64 	%rd6391, %rd6388, %rd6389;
	add.s64 	%rd6392, %rd6391, %rd6390;
	shr.u64 	%rd6393, %rd6392, 32;
	and.b64  	%rd6394, %rd6364, 4294967295;
	mul.wide.u32 	%rd6395, %r5840, %r3452;
	add.s64 	%rd6396, %rd6393, %rd6394;
	add.s64 	%rd6397, %rd6396, %rd6395;
	shr.u64 	%rd6398, %rd6397, 32;
	and.b64  	%rd6399, %rd6369, 4294967295;
	mul.wide.u32 	%rd6400, %r5841, %r3452;
	add.s64 	%rd6401, %rd6398, %rd6399;
	add.s64 	%rd6402, %rd6401, %rd6400;
	shr.u64 	%rd6403, %rd6402, 32;
	and.b64  	%rd6404, %rd6374, 4294967295;
	mul.wide.u32 	%rd6405, %r5842, %r3452;
	add.s64 	%rd6406, %rd6403, %rd6404;
	add.s64 	%rd6407, %rd6406, %rd6405;
	shr.u64 	%rd6408, %rd6407, 32;
	and.b64  	%rd6409, %rd6379, 4294967295;
	mul.wide.u32 	%rd6410, %r5843, %r3452;
	add.s64 	%rd6411, %rd6408, %rd6409;
	add.s64 	%rd6412, %rd6411, %rd6410;
	shr.u64 	%rd6413, %rd6412, 32;
	and.b64  	%rd6414, %rd6383, 4294967295;
	mul.wide.u32 	%rd6415, %r5844, %r3452;
	add.s64 	%rd6416, %rd6413, %rd6414;
	add.s64 	%rd6417, %rd6416, %rd6415;
	shr.u64 	%rd6418, %rd6417, 32;
	mul.wide.u32 	%rd6419, %r5845, %r3452;
	add.s64 	%rd6420, %rd6418, %rd6384;
	add.s64 	%rd6421, %rd6420, %rd6419;
	shr.u64 	%rd6422, %rd6421, 32;
	and.b64  	%rd6423, %rd6392, 4294967295;
	mul.wide.u32 	%rd6424, %r5838, %r3451;
	add.s64 	%rd6425, %rd6424, %rd6423;
	shr.u64 	%rd6426, %rd6425, 32;
	and.b64  	%rd6427, %rd6397, 4294967295;
	mul.wide.u32 	%rd6428, %r5839, %r3451;
	add.s64 	%rd6429, %rd6426, %rd6427;
	add.s64 	%rd6430, %rd6429, %rd6428;
	shr.u64 	%rd6431, %rd6430, 32;
	and.b64  	%rd6432, %rd6402, 4294967295;
	mul.wide.u32 	%rd6433, %r5840, %r3451;
	add.s64 	%rd6434, %rd6431, %rd6432;
	add.s64 	%rd6435, %rd6434, %rd6433;
	shr.u64 	%rd6436, %rd6435, 32;
	and.b64  	%rd6437, %rd6407, 4294967295;
	mul.wide.u32 	%rd6438, %r5841, %r3451;
	add.s64 	%rd6439, %rd6436, %rd6437;
	add.s64 	%rd6440, %rd6439, %rd6438;
	shr.u64 	%rd6441, %rd6440, 32;
	and.b64  	%rd6442, %rd6412, 4294967295;
	mul.wide.u32 	%rd6443, %r5842, %r3451;
	add.s64 	%rd6444, %rd6441, %rd6442;
	add.s64 	%rd6445, %rd6444, %rd6443;
	shr.u64 	%rd6446, %rd6445, 32;
	and.b64  	%rd6447, %rd6417, 4294967295;
	mul.wide.u32 	%rd6448, %r5843, %r3451;
	add.s64 	%rd6449, %rd6446, %rd6447;
	add.s64 	%rd6450, %rd6449, %rd6448;
	shr.u64 	%rd6451, %rd6450, 32;
	and.b64  	%rd6452, %rd6421, 4294967295;
	mul.wide.u32 	%rd6453, %r5844, %r3451;
	add.s64 	%rd6454, %rd6451, %rd6452;
	add.s64 	%rd6455, %rd6454, %rd6453;
	shr.u64 	%rd6456, %rd6455, 32;
	mul.wide.u32 	%rd6457, %r5845, %r3451;
	add.s64 	%rd6458, %rd6456, %rd6422;
	add.s64 	%rd6459, %rd6458, %rd6457;
	shr.u64 	%rd6460, %rd6459, 32;
	and.b64  	%rd6461, %rd6430, 4294967295;
	mul.wide.u32 	%rd6462, %r5838, %r3450;
	add.s64 	%rd6463, %rd6462, %rd6461;
	shr.u64 	%rd6464, %rd6463, 32;
	and.b64  	%rd6465, %rd6435, 4294967295;
	mul.wide.u32 	%rd6466, %r5839, %r3450;
	add.s64 	%rd6467, %rd6464, %rd6465;
	add.s64 	%rd6468, %rd6467, %rd6466;
	shr.u64 	%rd6469, %rd6468, 32;
	and.b64  	%rd6470, %rd6440, 4294967295;
	mul.wide.u32 	%rd6471, %r5840, %r3450;
	add.s64 	%rd6472, %rd6469, %rd6470;
	add.s64 	%rd6473, %rd6472, %rd6471;
	shr.u64 	%rd6474, %rd6473, 32;
	and.b64  	%rd6475, %rd6445, 4294967295;
	mul.wide.u32 	%rd6476, %r5841, %r3450;
	add.s64 	%rd6477, %rd6474, %rd6475;
	add.s64 	%rd6478, %rd6477, %rd6476;
	shr.u64 	%rd6479, %rd6478, 32;
	and.b64  	%rd6480, %rd6450, 4294967295;
	mul.wide.u32 	%rd6481, %r5842, %r3450;
	add.s64 	%rd6482, %rd6479, %rd6480;
	add.s64 	%rd6483, %rd6482, %rd6481;
	shr.u64 	%rd6484, %rd6483, 32;
	and.b64  	%rd6485, %rd6455, 4294967295;
	mul.wide.u32 	%rd6486, %r5843, %r3450;
	add.s64 	%rd6487, %rd6484, %rd6485;
	add.s64 	%rd6488, %rd6487, %rd6486;
	shr.u64 	%rd6489, %rd6488, 32;
	and.b64  	%rd6490, %rd6459, 4294967295;
	mul.wide.u32 	%rd6491, %r5844, %r3450;
	add.s64 	%rd6492, %rd6489, %rd6490;
	add.s64 	%rd6493, %rd6492, %rd6491;
	shr.u64 	%rd6494, %rd6493, 32;
	mul.wide.u32 	%rd6495, %r5845, %r3450;
	add.s64 	%rd6496, %rd6494, %rd6460;
	add.s64 	%rd6497, %rd6496, %rd6495;
	shr.u64 	%rd6498, %rd6497, 32;
	and.b64  	%rd6499, %rd6468, 4294967295;
	mul.wide.u32 	%rd6500, %r5838, %r3449;
	add.s64 	%rd6501, %rd6500, %rd6499;
	shr.u64 	%rd6502, %rd6501, 32;
	and.b64  	%rd6503, %rd6473, 4294967295;
	mul.wide.u32 	%rd6504, %r5839, %r3449;
	add.s64 	%rd6505, %rd6502, %rd6503;
	add.s64 	%rd6506, %rd6505, %rd6504;
	shr.u64 	%rd6507, %rd6506, 32;
	and.b64  	%rd6508, %rd6478, 4294967295;
	mul.wide.u32 	%rd6509, %r5840, %r3449;
	add.s64 	%rd6510, %rd6507, %rd6508;
	add.s64 	%rd6511, %rd6510, %rd6509;
	shr.u64 	%rd6512, %rd6511, 32;
	and.b64  	%rd6513, %rd6483, 4294967295;
	mul.wide.u32 	%rd6514, %r5841, %r3449;
	add.s64 	%rd6515, %rd6512, %rd6513;
	add.s64 	%rd6516, %rd6515, %rd6514;
	shr.u64 	%rd6517, %rd6516, 32;
	and.b64  	%rd6518, %rd6488, 4294967295;
	mul.wide.u32 	%rd6519, %r5842, %r3449;
	add.s64 	%rd6520, %rd6517, %rd6518;
	add.s64 	%rd6521, %rd6520, %rd6519;
	shr.u64 	%rd6522, %rd6521, 32;
	and.b64  	%rd6523, %rd6493, 4294967295;
	mul.wide.u32 	%rd6524, %r5843, %r3449;
	add.s64 	%rd6525, %rd6522, %rd6523;
	add.s64 	%rd6526, %rd6525, %rd6524;
	shr.u64 	%rd6527, %rd6526, 32;
	and.b64  	%rd6528, %rd6497, 4294967295;
	mul.wide.u32 	%rd6529, %r5844, %r3449;
	add.s64 	%rd6530, %rd6527, %rd6528;
	add.s64 	%rd6531, %rd6530, %rd6529;
	shr.u64 	%rd6532, %rd6531, 32;
	mul.wide.u32 	%rd6533, %r5845, %r3449;
	add.s64 	%rd6534, %rd6532, %rd6498;
	add.s64 	%rd6535, %rd6534, %rd6533;
	shr.u64 	%rd6536, %rd6535, 32;
	and.b64  	%rd6537, %rd6506, 4294967295;
	mul.wide.u32 	%rd6538, %r5838, %r3448;
	add.s64 	%rd6539, %rd6538, %rd6537;
	shr.u64 	%rd6540, %rd6539, 32;
	and.b64  	%rd6541, %rd6511, 4294967295;
	mul.wide.u32 	%rd6542, %r5839, %r3448;
	add.s64 	%rd6543, %rd6540, %rd6541;
	add.s64 	%rd6544, %rd6543, %rd6542;
	shr.u64 	%rd6545, %rd6544, 32;
	and.b64  	%rd6546, %rd6516, 4294967295;
	mul.wide.u32 	%rd6547, %r5840, %r3448;
	add.s64 	%rd6548, %rd6545, %rd6546;
	add.s64 	%rd6549, %rd6548, %rd6547;
	shr.u64 	%rd6550, %rd6549, 32;
	and.b64  	%rd6551, %rd6521, 4294967295;
	mul.wide.u32 	%rd6552, %r5841, %r3448;
	add.s64 	%rd6553, %rd6550, %rd6551;
	add.s64 	%rd6554, %rd6553, %rd6552;
	shr.u64 	%rd6555, %rd6554, 32;
	and.b64  	%rd6556, %rd6526, 4294967295;
	mul.wide.u32 	%rd6557, %r5842, %r3448;
	add.s64 	%rd6558, %rd6555, %rd6556;
	add.s64 	%rd6559, %rd6558, %rd6557;
	shr.u64 	%rd6560, %rd6559, 32;
	and.b64  	%rd6561, %rd6531, 4294967295;
	mul.wide.u32 	%rd6562, %r5843, %r3448;
	add.s64 	%rd6563, %rd6560, %rd6561;
	add.s64 	%rd6564, %rd6563, %rd6562;
	shr.u64 	%rd6565, %rd6564, 32;
	and.b64  	%rd6566, %rd6535, 4294967295;
	mul.wide.u32 	%rd6567, %r5844, %r3448;
	add.s64 	%rd6568, %rd6565, %rd6566;
	add.s64 	%rd6569, %rd6568, %rd6567;
	shr.u64 	%rd6570, %rd6569, 32;
	mul.wide.u32 	%rd6571, %r5845, %r3448;
	add.s64 	%rd6572, %rd6570, %rd6536;
	add.s64 	%rd6573, %rd6572, %rd6571;
	shr.u64 	%rd6574, %rd6573, 32;
	{ .reg .b32 tmp; mov.b64 {tmp, %r3457}, %rd6573; }
	and.b64  	%rd6575, %rd6544, 4294967295;
	mul.lo.s64 	%rd6576, %rd6575, 977;
	cvt.u32.u64 	%r3458, %rd6576;
	shr.u64 	%rd6577, %rd6576, 32;
	and.b64  	%rd6578, %rd6549, 4294967295;
	mad.lo.s64 	%rd6579, %rd6578, 977, %rd6577;
	shr.u64 	%rd6580, %rd6579, 32;
	and.b64  	%rd6581, %rd6554, 4294967295;
	mad.lo.s64 	%rd6582, %rd6581, 977, %rd6580;
	shr.u64 	%rd6583, %rd6582, 32;
	and.b64  	%rd6584, %rd6559, 4294967295;
	mad.lo.s64 	%rd6585, %rd6584, 977, %rd6583;
	shr.u64 	%rd6586, %rd6585, 32;
	and.b64  	%rd6587, %rd6564, 4294967295;
	mad.lo.s64 	%rd6588, %rd6587, 977, %rd6586;
	shr.u64 	%rd6589, %rd6588, 32;
	and.b64  	%rd6590, %rd6569, 4294967295;
	mad.lo.s64 	%rd6591, %rd6590, 977, %rd6589;
	shr.u64 	%rd6592, %rd6591, 32;
	and.b64  	%rd6593, %rd6573, 4294967295;
	mad.lo.s64 	%rd6594, %rd6593, 977, %rd6592;
	shr.u64 	%rd6595, %rd6594, 32;
	mad.lo.s64 	%rd6596, %rd6574, 977, %rd6595;
	{ .reg .b32 tmp; mov.b64 {tmp, %r3459}, %rd6596; }
	add.s32 	%r5889, %r3456, %r3458;
	setp.lt.u32 	%p1016, %r5889, %r3456;
	selp.u64 	%rd6597, 1, 0, %p1016;
	and.b64  	%rd6598, %rd6311, 4294967295;
	and.b64  	%rd6599, %rd6579, 4294967295;
	add.s64 	%rd6600, %rd6598, %rd6597;
	add.s64 	%rd6601, %rd6600, %rd6599;
	shr.u64 	%rd6602, %rd6601, 32;
	and.b64  	%rd6603, %rd6349, 4294967295;
	and.b64  	%rd6604, %rd6582, 4294967295;
	add.s64 	%rd6605, %rd6602, %rd6603;
	add.s64 	%rd6606, %rd6605, %rd6604;
	shr.u64 	%rd6607, %rd6606, 32;
	and.b64  	%rd6608, %rd6387, 4294967295;
	and.b64  	%rd6609, %rd6585, 4294967295;
	add.s64 	%rd6610, %rd6607, %rd6608;
	add.s64 	%rd6611, %rd6610, %rd6609;
	shr.u64 	%rd6612, %rd6611, 32;
	and.b64  	%rd6613, %rd6425, 4294967295;
	and.b64  	%rd6614, %rd6588, 4294967295;
	add.s64 	%rd6615, %rd6612, %rd6613;
	add.s64 	%rd6616, %rd6615, %rd6614;
	shr.u64 	%rd6617, %rd6616, 32;
	and.b64  	%rd6618, %rd6463, 4294967295;
	and.b64  	%rd6619, %rd6591, 4294967295;
	add.s64 	%rd6620, %rd6617, %rd6618;
	add.s64 	%rd6621, %rd6620, %rd6619;
	shr.u64 	%rd6622, %rd6621, 32;
	and.b64  	%rd6623, %rd6501, 4294967295;
	and.b64  	%rd6624, %rd6594, 4294967295;
	add.s64 	%rd6625, %rd6622, %rd6623;
	add.s64 	%rd6626, %rd6625, %rd6624;
	shr.u64 	%rd6627, %rd6626, 32;
	and.b64  	%rd6628, %rd6539, 4294967295;
	and.b64  	%rd6629, %rd6596, 4294967295;
	add.s64 	%rd6630, %rd6627, %rd6628;
	add.s64 	%rd6631, %rd6630, %rd6629;
	{ .reg .b32 tmp; mov.b64 {tmp, %r3460}, %rd6631; }
	add.s32 	%r3461, %r3460, %r3459;
	and.b64  	%rd6632, %rd6601, 4294967295;
	add.s64 	%rd18269, %rd6632, %rd6575;
	shr.u64 	%rd6633, %rd18269, 32;
	and.b64  	%rd6634, %rd6606, 4294967295;
	add.s64 	%rd6635, %rd6633, %rd6634;
	add.s64 	%rd18270, %rd6635, %rd6578;
	shr.u64 	%rd6636, %rd18270, 32;
	and.b64  	%rd6637, %rd6611, 4294967295;
	add.s64 	%rd6638, %rd6636, %rd6637;
	add.s64 	%rd18271, %rd6638, %rd6581;
	shr.u64 	%rd6639, %rd18271, 32;
	and.b64  	%rd6640, %rd6616, 4294967295;
	add.s64 	%rd6641, %rd6639, %rd6640;
	add.s64 	%rd18272, %rd6641, %rd6584;
	shr.u64 	%rd6642, %rd18272, 32;
	and.b64  	%rd6643, %rd6621, 4294967295;
	add.s64 	%rd6644, %rd6642, %rd6643;
	add.s64 	%rd18273, %rd6644, %rd6587;
	shr.u64 	%rd6645, %rd18273, 32;
	and.b64  	%rd6646, %rd6626, 4294967295;
	add.s64 	%rd6647, %rd6645, %rd6646;
	add.s64 	%rd18274, %rd6647, %rd6590;
	shr.u64 	%rd6648, %rd18274, 32;
	and.b64  	%rd6649, %rd6631, 4294967295;
	add.s64 	%rd6650, %rd6648, %rd6649;
	add.s64 	%rd18275, %rd6650, %rd6593;
	{ .reg .b32 tmp; mov.b64 {tmp, %r3462}, %rd18275; }
	add.s32 	%r3463, %r3461, %r3462;
	add.s32 	%r791, %r3463, %r3457;
	setp.eq.s32 	%p1017, %r791, 0;
	mov.pred 	%p2981, 0;
	@%p1017 bra 	$L__BB0_572;
	cvt.u64.u32 	%rd6651, %r791;
	mul.wide.u32 	%rd6652, %r791, 977;
	cvt.u32.u64 	%r3464, %rd6652;
	shr.u64 	%rd6653, %rd6652, 32;
	add.s64 	%rd6654, %rd6653, %rd6651;
	shr.u64 	%rd6655, %rd6654, 32;
	add.s32 	%r792, %r5889, %r3464;
	setp.lt.u32 	%p1018, %r792, %r5889;
	selp.u64 	%rd6656, 1, 0, %p1018;
	and.b64  	%rd6657, %rd18269, 4294967295;
	and.b64  	%rd6658, %rd6654, 4294967295;
	add.s64 	%rd6659, %rd6657, %rd6656;
	add.s64 	%rd18269, %rd6659, %rd6658;
	shr.u64 	%rd6660, %rd18269, 32;
	and.b64  	%rd6661, %rd18270, 4294967295;
	add.s64 	%rd6662, %rd6660, %rd6661;
	add.s64 	%rd18270, %rd6662, %rd6655;
	shr.u64 	%rd6663, %rd18270, 32;
	and.b64  	%rd6664, %rd18271, 4294967295;
	add.s64 	%rd18271, %rd6663, %rd6664;
	shr.u64 	%rd6665, %rd18271, 32;
	and.b64  	%rd6666, %rd18272, 4294967295;
	add.s64 	%rd18272, %rd6665, %rd6666;
	shr.u64 	%rd6667, %rd18272, 32;
	and.b64  	%rd6668, %rd18273, 4294967295;
	add.s64 	%rd18273, %rd6667, %rd6668;
	shr.u64 	%rd6669, %rd18273, 32;
	and.b64  	%rd6670, %rd18274, 4294967295;
	add.s64 	%rd18274, %rd6669, %rd6670;
	shr.u64 	%rd6671, %rd18274, 32;
	and.b64  	%rd6672, %rd18275, 4294967295;
	add.s64 	%rd18275, %rd6671, %rd6672;
	setp.gt.u64 	%p2981, %rd18275, 4294967295;
	mov.u32 	%r5889, %r792;
$L__BB0_572:
	ld.const.u32 	%rd447, [const_p+8];
	ld.const.u32 	%rd448, [const_p+24];
	ld.const.u32 	%rd449, [const_p+20];
	ld.const.u32 	%rd450, [const_p+12];
	ld.const.u32 	%rd451, [const_p+16];
	ld.const.u32 	%rd452, [const_p+4];
	ld.const.u32 	%r794, [const_p];
	cvt.u32.u64 	%r5896, %rd18275;
	cvt.u32.u64 	%r5895, %rd18274;
	cvt.u32.u64 	%r5894, %rd18273;
	cvt.u32.u64 	%r5893, %rd18272;
	cvt.u32.u64 	%r5892, %rd18271;
	cvt.u32.u64 	%r5891, %rd18270;
	cvt.u32.u64 	%r5890, %rd18269;
	ld.const.u32 	%r3465, [const_p+28];
	setp.lt.u32 	%p1019, %r3465, %r5896;
	or.pred  	%p1020, %p2981, %p1019;
	@%p1020 bra 	$L__BB0_586;
	setp.gt.u32 	%p1021, %r3465, %r5896;
	@%p1021 bra 	$L__BB0_587;
	cvt.u32.u64 	%r3466, %rd448;
	setp.lt.u32 	%p1022, %r3466, %r5895;
	@%p1022 bra 	$L__BB0_586;
	cvt.u32.u64 	%r3467, %rd448;
	setp.gt.u32 	%p1023, %r3467, %r5895;
	@%p1023 bra 	$L__BB0_587;
	cvt.u32.u64 	%r3468, %rd449;
	setp.lt.u32 	%p1024, %r3468, %r5894;
	@%p1024 bra 	$L__BB0_586;
	cvt.u32.u64 	%r3469, %rd449;
	setp.gt.u32 	%p1025, %r3469, %r5894;
	@%p1025 bra 	$L__BB0_587;
	cvt.u32.u64 	%r3470, %rd451;
	setp.lt.u32 	%p1026, %r3470, %r5893;
	@%p1026 bra 	$L__BB0_586;
	cvt.u32.u64 	%r3471, %rd451;
	setp.gt.u32 	%p1027, %r3471, %r5893;
	@%p1027 bra 	$L__BB0_587;
	cvt.u32.u64 	%r3472, %rd450;
	setp.lt.u32 	%p1028, %r3472, %r5892;
	@%p1028 bra 	$L__BB0_586;
	cvt.u32.u64 	%r3473, %rd450;
	setp.gt.u32 	%p1029, %r3473, %r5892;
	@%p1029 bra 	$L__BB0_587;
	cvt.u32.u64 	%r3474, %rd447;
	setp.lt.u32 	%p1030, %r3474, %r5891;
	@%p1030 bra 	$L__BB0_586;
	cvt.u32.u64 	%r3475, %rd447;
	setp.gt.u32 	%p1031, %r3475, %r5891;
	@%p1031 bra 	$L__BB0_587;
	cvt.u32.u64 	%r3476, %rd452;
	setp.lt.u32 	%p1032, %r3476, %r5890;
	@%p1032 bra 	$L__BB0_586;
	cvt.u32.u64 	%r3477, %rd452;
	setp.gt.u32 	%p1033, %r3477, %r5890;
	setp.lt.u32 	%p1034, %r5889, %r794;
	or.pred  	%p1035, %p1033, %p1034;
	@%p1035 bra 	$L__BB0_587;
$L__BB0_586:
	cvt.u32.u64 	%r3478, %rd450;
	cvt.u32.u64 	%r3479, %rd447;
	cvt.u32.u64 	%r3480, %rd452;
	cvt.u32.u64 	%r3481, %rd448;
	cvt.u32.u64 	%r3482, %rd449;
	cvt.u32.u64 	%r3483, %rd451;
	setp.lt.u32 	%p1036, %r5889, %r794;
	selp.s64 	%rd6674, -1, 0, %p1036;
	sub.s32 	%r5889, %r5889, %r794;
	and.b64  	%rd6675, %rd18269, 4294967295;
	add.s64 	%rd6676, %rd6675, %rd6674;
	setp.lt.u64 	%p1037, %rd6676, %rd452;
	selp.s64 	%rd6677, -1, 0, %p1037;
	cvt.u32.u64 	%r3484, %rd6676;
	sub.s32 	%r5890, %r3484, %r3480;
	and.b64  	%rd6678, %rd18270, 4294967295;
	add.s64 	%rd6679, %rd6678, %rd6677;
	setp.lt.u64 	%p1038, %rd6679, %rd447;
	selp.s64 	%rd6680, -1, 0, %p1038;
	cvt.u32.u64 	%r3485, %rd6679;
	sub.s32 	%r5891, %r3485, %r3479;
	and.b64  	%rd6681, %rd18271, 4294967295;
	add.s64 	%rd6682, %rd6681, %rd6680;
	setp.lt.u64 	%p1039, %rd6682, %rd450;
	selp.s64 	%rd6683, -1, 0, %p1039;
	cvt.u32.u64 	%r3486, %rd6682;
	sub.s32 	%r5892, %r3486, %r3478;
	and.b64  	%rd6684, %rd18272, 4294967295;
	add.s64 	%rd6685, %rd6684, %rd6683;
	setp.lt.u64 	%p1040, %rd6685, %rd451;
	selp.s64 	%rd6686, -1, 0, %p1040;
	cvt.u32.u64 	%r3487, %rd6685;
	sub.s32 	%r5893, %r3487, %r3483;
	and.b64  	%rd6687, %rd18273, 4294967295;
	add.s64 	%rd6688, %rd6687, %rd6686;
	setp.lt.u64 	%p1041, %rd6688, %rd449;
	selp.s64 	%rd6689, -1, 0, %p1041;
	cvt.u32.u64 	%r3488, %rd6688;
	sub.s32 	%r5894, %r3488, %r3482;
	and.b64  	%rd6690, %rd18274, 4294967295;
	add.s64 	%rd6691, %rd6690, %rd6689;
	setp.lt.u64 	%p1042, %rd6691, %rd448;
	selp.s32 	%r3489, -1, 0, %p1042;
	cvt.u32.u64 	%r3490, %rd6691;
	sub.s32 	%r5895, %r3490, %r3481;
	add.s32 	%r3491, %r5896, %r3489;
	sub.s32 	%r5896, %r3491, %r3465;
$L__BB0_587:
	setp.gt.u32 	%p1043, %r5896, %r3465;
	@%p1043 bra 	$L__BB0_600;
	bra.uni 	$L__BB0_601;
$L__BB0_588:
	cvt.u32.u64 	%r3492, %rd448;
	setp.gt.u32 	%p1045, %r5895, %r3492;
	@%p1045 bra 	$L__BB0_600;
	cvt.u32.u64 	%r3493, %rd448;
	setp.lt.u32 	%p1046, %r5895, %r3493;
	@%p1046 bra 	$L__BB0_602;
	cvt.u32.u64 	%r3494, %rd449;
	setp.gt.u32 	%p1047, %r5894, %r3494;
	@%p1047 bra 	$L__BB0_600;
	cvt.u32.u64 	%r3495, %rd449;
	setp.lt.u32 	%p1048, %r5894, %r3495;
	@%p1048 bra 	$L__BB0_602;
	cvt.u32.u64 	%r3496, %rd451;
	setp.gt.u32 	%p1049, %r5893, %r3496;
	@%p1049 bra 	$L__BB0_600;
	cvt.u32.u64 	%r3497, %rd451;
	setp.lt.u32 	%p1050, %r5893, %r3497;
	@%p1050 bra 	$L__BB0_602;
	cvt.u32.u64 	%r3498, %rd450;
	setp.gt.u32 	%p1051, %r5892, %r3498;
	@%p1051 bra 	$L__BB0_600;
	cvt.u32.u64 	%r3499, %rd450;
	setp.lt.u32 	%p1052, %r5892, %r3499;
	@%p1052 bra 	$L__BB0_602;
	cvt.u32.u64 	%r3500, %rd447;
	setp.gt.u32 	%p1053, %r5891, %r3500;
	@%p1053 bra 	$L__BB0_600;
	cvt.u32.u64 	%r3501, %rd447;
	setp.lt.u32 	%p1054, %r5891, %r3501;
	@%p1054 bra 	$L__BB0_602;
	cvt.u32.u64 	%r3502, %rd452;
	setp.gt.u32 	%p1055, %r5890, %r3502;
	@%p1055 bra 	$L__BB0_600;
	cvt.u32.u64 	%r3503, %rd452;
	setp.lt.u32 	%p1056, %r5890, %r3503;
	setp.lt.u32 	%p1057, %r5889, %r794;
	or.pred  	%p1058, %p1056, %p1057;
	@%p1058 bra 	$L__BB0_602;
$L__BB0_600:
	cvt.u32.u64 	%r3504, %rd450;
	cvt.u32.u64 	%r3505, %rd447;
	cvt.u32.u64 	%r3506, %rd452;
	cvt.u32.u64 	%r3507, %rd448;
	cvt.u32.u64 	%r3508, %rd449;
	cvt.u32.u64 	%r3509, %rd451;
	setp.lt.u32 	%p1059, %r5889, %r794;
	selp.s64 	%rd6692, -1, 0, %p1059;
	sub.s32 	%r5889, %r5889, %r794;
	cvt.u64.u32 	%rd6693, %r5890;
	add.s64 	%rd6694, %rd6692, %rd6693;
	setp.lt.u64 	%p1060, %rd6694, %rd452;
	selp.s64 	%rd6695, -1, 0, %p1060;
	cvt.u32.u64 	%r3510, %rd6694;
	sub.s32 	%r5890, %r3510, %r3506;
	cvt.u64.u32 	%rd6696, %r5891;
	add.s64 	%rd6697, %rd6695, %rd6696;
	setp.lt.u64 	%p1061, %rd6697, %rd447;
	selp.s64 	%rd6698, -1, 0, %p1061;
	cvt.u32.u64 	%r3511, %rd6697;
	sub.s32 	%r5891, %r3511, %r3505;
	cvt.u64.u32 	%rd6699, %r5892;
	add.s64 	%rd6700, %rd6698, %rd6699;
	setp.lt.u64 	%p1062, %rd6700, %rd450;
	selp.s64 	%rd6701, -1, 0, %p1062;
	cvt.u32.u64 	%r3512, %rd6700;
	sub.s32 	%r5892, %r3512, %r3504;
	cvt.u64.u32 	%rd6702, %r5893;
	add.s64 	%rd6703, %rd6701, %rd6702;
	setp.lt.u64 	%p1063, %rd6703, %rd451;
	selp.s64 	%rd6704, -1, 0, %p1063;
	cvt.u32.u64 	%r3513, %rd6703;
	sub.s32 	%r5893, %r3513, %r3509;
	cvt.u64.u32 	%rd6705, %r5894;
	add.s64 	%rd6706, %rd6704, %rd6705;
	setp.lt.u64 	%p1064, %rd6706, %rd449;
	selp.s64 	%rd6707, -1, 0, %p1064;
	cvt.u32.u64 	%r3514, %rd6706;
	sub.s32 	%r5894, %r3514, %r3508;
	cvt.u64.u32 	%rd6708, %r5895;
	add.s64 	%rd6709, %rd6707, %rd6708;
	setp.lt.u64 	%p1065, %rd6709, %rd448;
	selp.s32 	%r3515, -1, 0, %p1065;
	cvt.u32.u64 	%r3516, %rd6709;
	sub.s32 	%r5895, %r3516, %r3507;
	add.s32 	%r3517, %r5896, %r3515;
	sub.s32 	%r5896, %r3517, %r3465;
	bra.uni 	$L__BB0_602;
$L__BB0_601:
	setp.lt.u32 	%p1044, %r5896, %r3465;
	@%p1044 bra 	$L__BB0_602;
	bra.uni 	$L__BB0_588;
$L__BB0_602:
	ld.const.u32 	%r3518, [const_G_jacobian+92];
	ld.const.u32 	%r3519, [const_G_jacobian+88];
	ld.const.u32 	%r3520, [const_G_jacobian+84];
	ld.const.u32 	%r3521, [const_G_jacobian+80];
	ld.const.u32 	%r3522, [const_G_jacobian+76];
	ld.const.u32 	%r3523, [const_G_jacobian+72];
	ld.const.u32 	%r3524, [const_G_jacobian+68];
	ld.const.u32 	%r3525, [const_G_jacobian+64];
	mul.wide.u32 	%rd6710, %r3525, %r5855;
	cvt.u32.u64 	%r3526, %rd6710;
	shr.u64 	%rd6711, %rd6710, 32;
	mul.wide.u32 	%rd6712, %r3524, %r5855;
	add.s64 	%rd6713, %rd6711, %rd6712;
	shr.u64 	%rd6714, %rd6713, 32;
	mul.wide.u32 	%rd6715, %r3523, %r5855;
	add.s64 	%rd6716, %rd6714, %rd6715;
	shr.u64 	%rd6717, %rd6716, 32;
	mul.wide.u32 	%rd6718, %r3522, %r5855;
	add.s64 	%rd6719, %rd6717, %rd6718;
	shr.u64 	%rd6720, %rd6719, 32;
	mul.wide.u32 	%rd6721, %r3521, %r5855;
	add.s64 	%rd6722, %rd6720, %rd6721;
	shr.u64 	%rd6723, %rd6722, 32;
	mul.wide.u32 	%rd6724, %r3520, %r5855;
	add.s64 	%rd6725, %rd6723, %rd6724;
	shr.u64 	%rd6726, %rd6725, 32;
	mul.wide.u32 	%rd6727, %r3519, %r5855;
	add.s64 	%rd6728, %rd6726, %rd6727;
	shr.u64 	%rd6729, %rd6728, 32;
	mul.wide.u32 	%rd6730, %r3518, %r5855;
	add.s64 	%rd6731, %rd6729, %rd6730;
	shr.u64 	%rd6732, %rd6731, 32;
	and.b64  	%rd6733, %rd6713, 4294967295;
	mul.wide.u32 	%rd6734, %r3525, %r5856;
	add.s64 	%rd6735, %rd6734, %rd6733;
	shr.u64 	%rd6736, %rd6735, 32;
	and.b64  	%rd6737, %rd6716, 4294967295;
	mul.wide.u32 	%rd6738, %r3524, %r5856;
	add.s64 	%rd6739, %rd6736, %rd6737;
	add.s64 	%rd6740, %rd6739, %rd6738;
	shr.u64 	%rd6741, %rd6740, 32;
	and.b64  	%rd6742, %rd6719, 4294967295;
	mul.wide.u32 	%rd6743, %r3523, %r5856;
	add.s64 	%rd6744, %rd6741, %rd6742;
	add.s64 	%rd6745, %rd6744, %rd6743;
	shr.u64 	%rd6746, %rd6745, 32;
	and.b64  	%rd6747, %rd6722, 4294967295;
	mul.wide.u32 	%rd6748, %r3522, %r5856;
	add.s64 	%rd6749, %rd6746, %rd6747;
	add.s64 	%rd6750, %rd6749, %rd6748;
	shr.u64 	%rd6751, %rd6750, 32;
	and.b64  	%rd6752, %rd6725, 4294967295;
	mul.wide.u32 	%rd6753, %r3521, %r5856;
	add.s64 	%rd6754, %rd6751, %rd6752;
	add.s64 	%rd6755, %rd6754, %rd6753;
	shr.u64 	%rd6756, %rd6755, 32;
	and.b64  	%rd6757, %rd6728, 4294967295;
	mul.wide.u32 	%rd6758, %r3520, %r5856;
	add.s64 	%rd6759, %rd6756, %rd6757;
	add.s64 	%rd6760, %rd6759, %rd6758;
	shr.u64 	%rd6761, %rd6760, 32;
	and.b64  	%rd6762, %rd6731, 4294967295;
	mul.wide.u32 	%rd6763, %r3519, %r5856;
	add.s64 	%rd6764, %rd6761, %rd6762;
	add.s64 	%rd6765, %rd6764, %rd6763;
	shr.u64 	%rd6766, %rd6765, 32;
	mul.wide.u32 	%rd6767, %r3518, %r5856;
	add.s64 	%rd6768, %rd6766, %rd6732;
	add.s64 	%rd6769, %rd6768, %rd6767;
	shr.u64 	%rd6770, %rd6769, 32;
	and.b64  	%rd6771, %rd6740, 4294967295;
	mul.wide.u32 	%rd6772, %r3525, %r5857;
	add.s64 	%rd6773, %rd6772, %rd6771;
	shr.u64 	%rd6774, %rd6773, 32;
	and.b64  	%rd6775, %rd6745, 4294967295;
	mul.wide.u32 	%rd6776, %r3524, %r5857;
	add.s64 	%rd6777, %rd6774, %rd6775;
	add.s64 	%rd6778, %rd6777, %rd6776;
	shr.u64 	%rd6779, %rd6778, 32;
	and.b64  	%rd6780, %rd6750, 4294967295;
	mul.wide.u32 	%rd6781, %r3523, %r5857;
	add.s64 	%rd6782, %rd6779, %rd6780;
	add.s64 	%rd6783, %rd6782, %rd6781;
	shr.u64 	%rd6784, %rd6783, 32;
	and.b64  	%rd6785, %rd6755, 4294967295;
	mul.wide.u32 	%rd6786, %r3522, %r5857;
	add.s64 	%rd6787, %rd6784, %rd6785;
	add.s64 	%rd6788, %rd6787, %rd6786;
	shr.u64 	%rd6789, %rd6788, 32;
	and.b64  	%rd6790, %rd6760, 4294967295;
	mul.wide.u32 	%rd6791, %r3521, %r5857;
	add.s64 	%rd6792, %rd6789, %rd6790;
	add.s64 	%rd6793, %rd6792, %rd6791;
	shr.u64 	%rd6794, %rd6793, 32;
	and.b64  	%rd6795, %rd6765, 4294967295;
	mul.wide.u32 	%rd6796, %r3520, %r5857;
	add.s64 	%rd6797, %rd6794, %rd6795;
	add.s64 	%rd6798, %rd6797, %rd6796;
	shr.u64 	%rd6799, %rd6798, 32;
	and.b64  	%rd6800, %rd6769, 4294967295;
	mul.wide.u32 	%rd6801, %r3519, %r5857;
	add.s64 	%rd6802, %rd6799, %rd6800;
	add.s64 	%rd6803, %rd6802, %rd6801;
	shr.u64 	%rd6804, %rd6803, 32;
	mul.wide.u32 	%rd6805, %r3518, %r5857;
	add.s64 	%rd6806, %rd6804, %rd6770;
	add.s64 	%rd6807, %rd6806, %rd6805;
	shr.u64 	%rd6808, %rd6807, 32;
	and.b64  	%rd6809, %rd6778, 4294967295;
	mul.wide.u32 	%rd6810, %r3525, %r5858;
	add.s64 	%rd6811, %rd6810, %rd6809;
	shr.u64 	%rd6812, %rd6811, 32;
	and.b64  	%rd6813, %rd6783, 4294967295;
	mul.wide.u32 	%rd6814, %r3524, %r5858;
	add.s64 	%rd6815, %rd6812, %rd6813;
	add.s64 	%rd6816, %rd6815, %rd6814;
	shr.u64 	%rd6817, %rd6816, 32;
	and.b64  	%rd6818, %rd6788, 4294967295;
	mul.wide.u32 	%rd6819, %r3523, %r5858;
	add.s64 	%rd6820, %rd6817, %rd6818;
	add.s64 	%rd6821, %rd6820, %rd6819;
	shr.u64 	%rd6822, %rd6821, 32;
	and.b64  	%rd6823, %rd6793, 4294967295;
	mul.wide.u32 	%rd6824, %r3522, %r5858;
	add.s64 	%rd6825, %rd6822, %rd6823;
	add.s64 	%rd6826, %rd6825, %rd6824;
	shr.u64 	%rd6827, %rd6826, 32;
	and.b64  	%rd6828, %rd6798, 4294967295;
	mul.wide.u32 	%rd6829, %r3521, %r5858;
	add.s64 	%rd6830, %rd6827, %rd6828;
	add.s64 	%rd6831, %rd6830, %rd6829;
	shr.u64 	%rd6832, %rd6831, 32;
	and.b64  	%rd6833, %rd6803, 4294967295;
	mul.wide.u32 	%rd6834, %r3520, %r5858;
	add.s64 	%rd6835, %rd6832, %rd6833;
	add.s64 	%rd6836, %rd6835, %rd6834;
	shr.u64 	%rd6837, %rd6836, 32;
	and.b64  	%rd6838, %rd6807, 4294967295;
	mul.wide.u32 	%rd6839, %r3519, %r5858;
	add.s64 	%rd6840, %rd6837, %rd6838;
	add.s64 	%rd6841, %rd6840, %rd6839;
	shr.u64 	%rd6842, %rd6841, 32;
	mul.wide.u32 	%rd6843, %r3518, %r5858;
	add.s64 	%rd6844, %rd6842, %rd6808;
	add.s64 	%rd6845, %rd6844, %rd6843;
	shr.u64 	%rd6846, %rd6845, 32;
	and.b64  	%rd6847, %rd6816, 4294967295;
	mul.wide.u32 	%rd6848, %r3525, %r5859;
	add.s64 	%rd6849, %rd6848, %rd6847;
	shr.u64 	%rd6850, %rd6849, 32;
	and.b64  	%rd6851, %rd6821, 4294967295;
	mul.wide.u32 	%rd6852, %r3524, %r5859;
	add.s64 	%rd6853, %rd6850, %rd6851;
	add.s64 	%rd6854, %rd6853, %rd6852;
	shr.u64 	%rd6855, %rd6854, 32;
	and.b64  	%rd6856, %rd6826, 4294967295;
	mul.wide.u32 	%rd6857, %r3523, %r5859;
	add.s64 	%rd6858, %rd6855, %rd6856;
	add.s64 	%rd6859, %rd6858, %rd6857;
	shr.u64 	%rd6860, %rd6859, 32;
	and.b64  	%rd6861, %rd6831, 4294967295;
	mul.wide.u32 	%rd6862, %r3522, %r5859;
	add.s64 	%rd6863, %rd6860, %rd6861;
	add.s64 	%rd6864, %rd6863, %rd6862;
	shr.u64 	%rd6865, %rd6864, 32;
	and.b64  	%rd6866, %rd6836, 4294967295;
	mul.wide.u32 	%rd6867, %r3521, %r5859;
	add.s64 	%rd6868, %rd6865, %rd6866;
	add.s64 	%rd6869, %rd6868, %rd6867;
	shr.u64 	%rd6870, %rd6869, 32;
	and.b64  	%rd6871, %rd6841, 4294967295;
	mul.wide.u32 	%rd6872, %r3520, %r5859;
	add.s64 	%rd6873, %rd6870, %rd6871;
	add.s64 	%rd6874, %rd6873, %rd6872;
	shr.u64 	%rd6875, %rd6874, 32;
	and.b64  	%rd6876, %rd6845, 4294967295;
	mul.wide.u32 	%rd6877, %r3519, %r5859;
	add.s64 	%rd6878, %rd6875, %rd6876;
	add.s64 	%rd6879, %rd6878, %rd6877;
	shr.u64 	%rd6880, %rd6879, 32;
	mul.wide.u32 	%rd6881, %r3518, %r5859;
	add.s64 	%rd6882, %rd6880, %rd6846;
	add.s64 	%rd6883, %rd6882, %rd6881;
	shr.u64 	%rd6884, %rd6883, 32;
	and.b64  	%rd6885, %rd6854, 4294967295;
	mul.wide.u32 	%rd6886, %r3525, %r5860;
	add.s64 	%rd6887, %rd6886, %rd6885;
	shr.u64 	%rd6888, %rd6887, 32;
	and.b64  	%rd6889, %rd6859, 4294967295;
	mul.wide.u32 	%rd6890, %r3524, %r5860;
	add.s64 	%rd6891, %rd6888, %rd6889;
	add.s64 	%rd6892, %rd6891, %rd6890;
	shr.u64 	%rd6893, %rd6892, 32;
	and.b64  	%rd6894, %rd6864, 4294967295;
	mul.wide.u32 	%rd6895, %r3523, %r5860;
	add.s64 	%rd6896, %rd6893, %rd6894;
	add.s64 	%rd6897, %rd6896, %rd6895;
	shr.u64 	%rd6898, %rd6897, 32;
	and.b64  	%rd6899, %rd6869, 4294967295;
	mul.wide.u32 	%rd6900, %r3522, %r5860;
	add.s64 	%rd6901, %rd6898, %rd6899;
	add.s64 	%rd6902, %rd6901, %rd6900;
	shr.u64 	%rd6903, %rd6902, 32;
	and.b64  	%rd6904, %rd6874, 4294967295;
	mul.wide.u32 	%rd6905, %r3521, %r5860;
	add.s64 	%rd6906, %rd6903, %rd6904;
	add.s64 	%rd6907, %rd6906, %rd6905;
	shr.u64 	%rd6908, %rd6907, 32;
	and.b64  	%rd6909, %rd6879, 4294967295;
	mul.wide.u32 	%rd6910, %r3520, %r5860;
	add.s64 	%rd6911, %rd6908, %rd6909;
	add.s64 	%rd6912, %rd6911, %rd6910;
	shr.u64 	%rd6913, %rd6912, 32;
	and.b64  	%rd6914, %rd6883, 4294967295;
	mul.wide.u32 	%rd6915, %r3519, %r5860;
	add.s64 	%rd6916, %rd6913, %rd6914;
	add.s64 	%rd6917, %rd6916, %rd6915;
	shr.u64 	%rd6918, %rd6917, 32;
	mul.wide.u32 	%rd6919, %r3518, %r5860;
	add.s64 	%rd6920, %rd6918, %rd6884;
	add.s64 	%rd6921, %rd6920, %rd6919;
	shr.u64 	%rd6922, %rd6921, 32;
	and.b64  	%rd6923, %rd6892, 4294967295;
	mul.wide.u32 	%rd6924, %r3525, %r5861;
	add.s64 	%rd6925, %rd6924, %rd6923;
	shr.u64 	%rd6926, %rd6925, 32;
	and.b64  	%rd6927, %rd6897, 4294967295;
	mul.wide.u32 	%rd6928, %r3524, %r5861;
	add.s64 	%rd6929, %rd6926, %rd6927;
	add.s64 	%rd6930, %rd6929, %rd6928;
	shr.u64 	%rd6931, %rd6930, 32;
	and.b64  	%rd6932, %rd6902, 4294967295;
	mul.wide.u32 	%rd6933, %r3523, %r5861;
	add.s64 	%rd6934, %rd6931, %rd6932;
	add.s64 	%rd6935, %rd6934, %rd6933;
	shr.u64 	%rd6936, %rd6935, 32;
	and.b64  	%rd6937, %rd6907, 4294967295;
	mul.wide.u32 	%rd6938, %r3522, %r5861;
	add.s64 	%rd6939, %rd6936, %rd6937;
	add.s64 	%rd6940, %rd6939, %rd6938;
	shr.u64 	%rd6941, %rd6940, 32;
	and.b64  	%rd6942, %rd6912, 4294967295;
	mul.wide.u32 	%rd6943, %r3521, %r5861;
	add.s64 	%rd6944, %rd6941, %rd6942;
	add.s64 	%rd6945, %rd6944, %rd6943;
	shr.u64 	%rd6946, %rd6945, 32;
	and.b64  	%rd6947, %rd6917, 4294967295;
	mul.wide.u32 	%rd6948, %r3520, %r5861;
	add.s64 	%rd6949, %rd6946, %rd6947;
	add.s64 	%rd6950, %rd6949, %rd6948;
	shr.u64 	%rd6951, %rd6950, 32;
	and.b64  	%rd6952, %rd6921, 4294967295;
	mul.wide.u32 	%rd6953, %r3519, %r5861;
	add.s64 	%rd6954, %rd6951, %rd6952;
	add.s64 	%rd6955, %rd6954, %rd6953;
	shr.u64 	%rd6956, %rd6955, 32;
	mul.wide.u32 	%rd6957, %r3518, %r5861;
	add.s64 	%rd6958, %rd6956, %rd6922;
	add.s64 	%rd6959, %rd6958, %rd6957;
	shr.u64 	%rd6960, %rd6959, 32;
	and.b64  	%rd6961, %rd6930, 4294967295;
	mul.wide.u32 	%rd6962, %r3525, %r5862;
	add.s64 	%rd6963, %rd6962, %rd6961;
	shr.u64 	%rd6964, %rd6963, 32;
	and.b64  	%rd6965, %rd6935, 4294967295;
	mul.wide.u32 	%rd6966, %r3524, %r5862;
	add.s64 	%rd6967, %rd6964, %rd6965;
	add.s64 	%rd6968, %rd6967, %rd6966;
	shr.u64 	%rd6969, %rd6968, 32;
	and.b64  	%rd6970, %rd6940, 4294967295;
	mul.wide.u32 	%rd6971, %r3523, %r5862;
	add.s64 	%rd6972, %rd6969, %rd6970;
	add.s64 	%rd6973, %rd6972, %rd6971;
	shr.u64 	%rd6974, %rd6973, 32;
	and.b64  	%rd6975, %rd6945, 4294967295;
	mul.wide.u32 	%rd6976, %r3522, %r5862;
	add.s64 	%rd6977, %rd6974, %rd6975;
	add.s64 	%rd6978, %rd6977, %rd6976;
	shr.u64 	%rd6979, %rd6978, 32;
	and.b64  	%rd6980, %rd6950, 4294967295;
	mul.wide.u32 	%rd6981, %r3521, %r5862;
	add.s64 	%rd6982, %rd6979, %rd6980;
	add.s64 	%rd6983, %rd6982, %rd6981;
	shr.u64 	%rd6984, %rd6983, 32;
	and.b64  	%rd6985, %rd6955, 4294967295;
	mul.wide.u32 	%rd6986, %r3520, %r5862;
	add.s64 	%rd6987, %rd6984, %rd6985;
	add.s64 	%rd6988, %rd6987, %rd6986;
	shr.u64 	%rd6989, %rd6988, 32;
	and.b64  	%rd6990, %rd6959, 4294967295;
	mul.wide.u32 	%rd6991, %r3519, %r5862;
	add.s64 	%rd6992, %rd6989, %rd6990;
	add.s64 	%rd6993, %rd6992, %rd6991;
	shr.u64 	%rd6994, %rd6993, 32;
	mul.wide.u32 	%rd6995, %r3518, %r5862;
	add.s64 	%rd6996, %rd6994, %rd6960;
	add.s64 	%rd6997, %rd6996, %rd6995;
	shr.u64 	%rd6998, %rd6997, 32;
	{ .reg .b32 tmp; mov.b64 {tmp, %r3527}, %rd6997; }
	and.b64  	%rd6999, %rd6968, 4294967295;
	mul.lo.s64 	%rd7000, %rd6999, 977;
	cvt.u32.u64 	%r3528, %rd7000;
	shr.u64 	%rd7001, %rd7000, 32;
	and.b64  	%rd7002, %rd6973, 4294967295;
	mad.lo.s64 	%rd7003, %rd7002, 977, %rd7001;
	shr.u64 	%rd7004, %rd7003, 32;
	and.b64  	%rd7005, %rd6978, 4294967295;
	mad.lo.s64 	%rd7006, %rd7005, 977, %rd7004;
	shr.u64 	%rd7007, %rd7006, 32;
	and.b64  	%rd7008, %rd6983, 4294967295;
	mad.lo.s64 	%rd7009, %rd7008, 977, %rd7007;
	shr.u64 	%rd7010, %rd7009, 32;
	and.b64  	%rd7011, %rd6988, 4294967295;
	mad.lo.s64 	%rd7012, %rd7011, 977, %rd7010;
	shr.u64 	%rd7013, %rd7012, 32;
	and.b64  	%rd7014, %rd6993, 4294967295;
	mad.lo.s64 	%rd7015, %rd7014, 977, %rd7013;
	shr.u64 	%rd7016, %rd7015, 32;
	and.b64  	%rd7017, %rd6997, 4294967295;
	mad.lo.s64 	%rd7018, %rd7017, 977, %rd7016;
	shr.u64 	%rd7019, %rd7018, 32;
	mad.lo.s64 	%rd7020, %rd6998, 977, %rd7019;
	{ .reg .b32 tmp; mov.b64 {tmp, %r3529}, %rd7020; }
	add.s32 	%r5906, %r3526, %r3528;
	setp.lt.u32 	%p1067, %r5906, %r3526;
	selp.u64 	%rd7021, 1, 0, %p1067;
	and.b64  	%rd7022, %rd6735, 4294967295;
	and.b64  	%rd7023, %rd7003, 4294967295;
	add.s64 	%rd7024, %rd7022, %rd7021;
	add.s64 	%rd7025, %rd7024, %rd7023;
	shr.u64 	%rd7026, %rd7025, 32;
	and.b64  	%rd7027, %rd6773, 4294967295;
	and.b64  	%rd7028, %rd7006, 4294967295;
	add.s64 	%rd7029, %rd7026, %rd7027;
	add.s64 	%rd7030, %rd7029, %rd7028;
	shr.u64 	%rd7031, %rd7030, 32;
	and.b64  	%rd7032, %rd6811, 4294967295;
	and.b64  	%rd7033, %rd7009, 4294967295;
	add.s64 	%rd7034, %rd7031, %rd7032;
	add.s64 	%rd7035, %rd7034, %rd7033;
	shr.u64 	%rd7036, %rd7035, 32;
	and.b64  	%rd7037, %rd6849, 4294967295;
	and.b64  	%rd7038, %rd7012, 4294967295;
	add.s64 	%rd7039, %rd7036, %rd7037;
	add.s64 	%rd7040, %rd7039, %rd7038;
	shr.u64 	%rd7041, %rd7040, 32;
	and.b64  	%rd7042, %rd6887, 4294967295;
	and.b64  	%rd7043, %rd7015, 4294967295;
	add.s64 	%rd7044, %rd7041, %rd7042;
	add.s64 	%rd7045, %rd7044, %rd7043;
	shr.u64 	%rd7046, %rd7045, 32;
	and.b64  	%rd7047, %rd6925, 4294967295;
	and.b64  	%rd7048, %rd7018, 4294967295;
	add.s64 	%rd7049, %rd7046, %rd7047;
	add.s64 	%rd7050, %rd7049, %rd7048;
	shr.u64 	%rd7051, %rd7050, 32;
	and.b64  	%rd7052, %rd6963, 4294967295;
	and.b64  	%rd7053, %rd7020, 4294967295;
	add.s64 	%rd7054, %rd7051, %rd7052;
	add.s64 	%rd7055, %rd7054, %rd7053;
	{ .reg .b32 tmp; mov.b64 {tmp, %r3530}, %rd7055; }
	add.s32 	%r3531, %r3530, %r3529;
	and.b64  	%rd7056, %rd7025, 4294967295;
	add.s64 	%rd18276, %rd7056, %rd6999;
	shr.u64 	%rd7057, %rd18276, 32;
	and.b64  	%rd7058, %rd7030, 4294967295;
	add.s64 	%rd7059, %rd7057, %rd7058;
	add.s64 	%rd18277, %rd7059, %rd7002;
	shr.u64 	%rd7060, %rd18277, 32;
	and.b64  	%rd7061, %rd7035, 4294967295;
	add.s64 	%rd7062, %rd7060, %rd7061;
	add.s64 	%rd18278, %rd7062, %rd7005;
	shr.u64 	%rd7063, %rd18278, 32;
	and.b64  	%rd7064, %rd7040, 4294967295;
	add.s64 	%rd7065, %rd7063, %rd7064;
	add.s64 	%rd18279, %rd7065, %rd7008;
	shr.u64 	%rd7066, %rd18279, 32;
	and.b64  	%rd7067, %rd7045, 4294967295;
	add.s64 	%rd7068, %rd7066, %rd7067;
	add.s64 	%rd18280, %rd7068, %rd7011;
	shr.u64 	%rd7069, %rd18280, 32;
	and.b64  	%rd7070, %rd7050, 4294967295;
	add.s64 	%rd7071, %rd7069, %rd7070;
	add.s64 	%rd18281, %rd7071, %rd7014;
	shr.u64 	%rd7072, %rd18281, 32;
	and.b64  	%rd7073, %rd7055, 4294967295;
	add.s64 	%rd7074, %rd7072, %rd7073;
	add.s64 	%rd18282, %rd7074, %rd7017;
	{ .reg .b32 tmp; mov.b64 {tmp, %r3532}, %rd18282; }
	add.s32 	%r3533, %r3531, %r3532;
	add.s32 	%r836, %r3533, %r3527;
	setp.eq.s32 	%p1068, %r836, 0;
	mov.pred 	%p2982, 0;
	@%p1068 bra 	$L__BB0_604;
	cvt.u64.u32 	%rd7075, %r836;
	mul.wide.u32 	%rd7076, %r836, 977;
	cvt.u32.u64 	%r3534, %rd7076;
	shr.u64 	%rd7077, %rd7076, 32;
	add.s64 	%rd7078, %rd7077, %rd7075;
	shr.u64 	%rd7079, %rd7078, 32;
	add.s32 	%r837, %r5906, %r3534;
	setp.lt.u32 	%p1069, %r837, %r5906;
	selp.u64 	%rd7080, 1, 0, %p1069;
	and.b64  	%rd7081, %rd18276, 4294967295;
	and.b64  	%rd7082, %rd7078, 4294967295;
	add.s64 	%rd7083, %rd7081, %rd7080;
	add.s64 	%rd18276, %rd7083, %rd7082;
	shr.u64 	%rd7084, %rd18276, 32;
	and.b64  	%rd7085, %rd18277, 4294967295;
	add.s64 	%rd7086, %rd7084, %rd7085;
	add.s64 	%rd18277, %rd7086, %rd7079;
	shr.u64 	%rd7087, %rd18277, 32;
	and.b64  	%rd7088, %rd18278, 4294967295;
	add.s64 	%rd18278, %rd7087, %rd7088;
	shr.u64 	%rd7089, %rd18278, 32;
	and.b64  	%rd7090, %rd18279, 4294967295;
	add.s64 	%rd18279, %rd7089, %rd7090;
	shr.u64 	%rd7091, %rd18279, 32;
	and.b64  	%rd7092, %rd18280, 4294967295;
	add.s64 	%rd18280, %rd7091, %rd7092;
	shr.u64 	%rd7093, %rd18280, 32;
	and.b64  	%rd7094, %rd18281, 4294967295;
	add.s64 	%rd18281, %rd7093, %rd7094;
	shr.u64 	%rd7095, %rd18281, 32;
	and.b64  	%rd7096, %rd18282, 4294967295;
	add.s64 	%rd18282, %rd7095, %rd7096;
	setp.gt.u64 	%p2982, %rd18282, 4294967295;
	mov.u32 	%r5906, %r837;
$L__BB0_604:
	ld.const.u32 	%rd474, [const_p+8];
	ld.const.u32 	%rd475, [const_p+24];
	ld.const.u32 	%rd476, [const_p+20];
	ld.const.u32 	%rd477, [const_p+12];
	ld.const.u32 	%rd478, [const_p+16];
	ld.const.u32 	%rd479, [const_p+4];
	ld.const.u32 	%r839, [const_p];
	cvt.u32.u64 	%r5913, %rd18282;
	cvt.u32.u64 	%r5912, %rd18281;
	cvt.u32.u64 	%r5911, %rd18280;
	cvt.u32.u64 	%r5910, %rd18279;
	cvt.u32.u64 	%r5909, %rd18278;
	cvt.u32.u64 	%r5908, %rd18277;
	cvt.u32.u64 	%r5907, %rd18276;
	ld.const.u32 	%r3535, [const_p+28];
	setp.lt.u32 	%p1070, %r3535, %r5913;
	or.pred  	%p1071, %p2982, %p1070;
	@%p1071 bra 	$L__BB0_618;
	setp.gt.u32 	%p1072, %r3535, %r5913;
	@%p1072 bra 	$L__BB0_619;
	cvt.u32.u64 	%r3536, %rd475;
	setp.lt.u32 	%p1073, %r3536, %r5912;
	@%p1073 bra 	$L__BB0_618;
	cvt.u32.u64 	%r3537, %rd475;
	setp.gt.u32 	%p1074, %r3537, %r5912;
	@%p1074 bra 	$L__BB0_619;
	cvt.u32.u64 	%r3538, %rd476;
	setp.lt.u32 	%p1075, %r3538, %r5911;
	@%p1075 bra 	$L__BB0_618;
	cvt.u32.u64 	%r3539, %rd476;
	setp.gt.u32 	%p1076, %r3539, %r5911;
	@%p1076 bra 	$L__BB0_619;
	cvt.u32.u64 	%r3540, %rd478;
	setp.lt.u32 	%p1077, %r3540, %r5910;
	@%p1077 bra 	$L__BB0_618;
	cvt.u32.u64 	%r3541, %rd478;
	setp.gt.u32 	%p1078, %r3541, %r5910;
	@%p1078 bra 	$L__BB0_619;
	cvt.u32.u64 	%r3542, %rd477;
	setp.lt.u32 	%p1079, %r3542, %r5909;
	@%p1079 bra 	$L__BB0_618;
	cvt.u32.u64 	%r3543, %rd477;
	setp.gt.u32 	%p1080, %r3543, %r5909;
	@%p1080 bra 	$L__BB0_619;
	cvt.u32.u64 	%r3544, %rd474;
	setp.lt.u32 	%p1081, %r3544, %r5908;
	@%p1081 bra 	$L__BB0_618;
	cvt.u32.u64 	%r3545, %rd474;
	setp.gt.u32 	%p1082, %r3545, %r5908;
	@%p1082 bra 	$L__BB0_619;
	cvt.u32.u64 	%r3546, %rd479;
	setp.lt.u32 	%p1083, %r3546, %r5907;
	@%p1083 bra 	$L__BB0_618;
	cvt.u32.u64 	%r3547, %rd479;
	setp.gt.u32 	%p1084, %r3547, %r5907;
	setp.lt.u32 	%p1085, %r5906, %r839;
	or.pred  	%p1086, %p1084, %p1085;
	@%p1086 bra 	$L__BB0_619;
$L__BB0_618:
	cvt.u32.u64 	%r3548, %rd477;
	cvt.u32.u64 	%r3549, %rd474;
	cvt.u32.u64 	%r3550, %rd479;
	cvt.u32.u64 	%r3551, %rd475;
	cvt.u32.u64 	%r3552, %rd476;
	cvt.u32.u64 	%r3553, %rd478;
	setp.lt.u32 	%p1087, %r5906, %r839;
	selp.s64 	%rd7098, -1, 0, %p1087;
	sub.s32 	%r5906, %r5906, %r839;
	and.b64  	%rd7099, %rd18276, 4294967295;
	add.s64 	%rd7100, %rd7099, %rd7098;
	setp.lt.u64 	%p1088, %rd7100, %rd479;
	selp.s64 	%rd7101, -1, 0, %p1088;
	cvt.u32.u64 	%r3554, %rd7100;
	sub.s32 	%r5907, %r3554, %r3550;
	and.b64  	%rd7102, %rd18277, 4294967295;
	add.s64 	%rd7103, %rd7102, %rd7101;
	setp.lt.u64 	%p1089, %rd7103, %rd474;
	selp.s64 	%rd7104, -1, 0, %p1089;
	cvt.u32.u64 	%r3555, %rd7103;
	sub.s32 	%r5908, %r3555, %r3549;
	and.b64  	%rd7105, %rd18278, 4294967295;
	add.s64 	%rd7106, %rd7105, %rd7104;
	setp.lt.u64 	%p1090, %rd7106, %rd477;
	selp.s64 	%rd7107, -1, 0, %p1090;
	cvt.u32.u64 	%r3556, %rd7106;
	sub.s32 	%r5909, %r3556, %r3548;
	and.b64  	%rd7108, %rd18279, 4294967295;
	add.s64 	%rd7109, %rd7108, %rd7107;
	setp.lt.u64 	%p1091, %rd7109, %rd478;
	selp.s64 	%rd7110, -1, 0, %p1091;
	cvt.u32.u64 	%r3557, %rd7109;
	sub.s32 	%r5910, %r3557, %r3553;
	and.b64  	%rd7111, %rd18280, 4294967295;
	add.s64 	%rd7112, %rd7111, %rd7110;
	setp.lt.u64 	%p1092, %rd7112, %rd476;
	selp.s64 	%rd7113, -1, 0, %p1092;
	cvt.u32.u64 	%r3558, %rd7112;
	sub.s32 	%r5911, %r3558, %r3552;
	and.b64  	%rd7114, %rd18281, 4294967295;
	add.s64 	%rd7115, %rd7114, %rd7113;
	setp.lt.u64 	%p1093, %rd7115, %rd475;
	selp.s32 	%r3559, -1, 0, %p1093;
	cvt.u32.u64 	%r3560, %rd7115;
	sub.s32 	%r5912, %r3560, %r3551;
	add.s32 	%r3561, %r5913, %r3559;
	sub.s32 	%r5913, %r3561, %r3535;
$L__BB0_619:
	setp.gt.u32 	%p1094, %r5913, %r3535;
	@%p1094 bra 	$L__BB0_632;
	bra.uni 	$L__BB0_633;
$L__BB0_620:
	cvt.u32.u64 	%r3562, %rd475;
	setp.gt.u32 	%p1096, %r5912, %r3562;
	@%p1096 bra 	$L__BB0_632;
	cvt.u32.u64 	%r3563, %rd475;
	setp.lt.u32 	%p1097, %r5912, %r3563;
	@%p1097 bra 	$L__BB0_634;
	cvt.u32.u64 	%r3564, %rd476;
	setp.gt.u32 	%p1098, %r5911, %r3564;
	@%p1098 bra 	$L__BB0_632;
	cvt.u32.u64 	%r3565, %rd476;
	setp.lt.u32 	%p1099, %r5911, %r3565;
	@%p1099 bra 	$L__BB0_634;
	cvt.u32.u64 	%r3566, %rd478;
	setp.gt.u32 	%p1100, %r5910, %r3566;
	@%p1100 bra 	$L__BB0_632;
	cvt.u32.u64 	%r3567, %rd478;
	setp.lt.u32 	%p1101, %r5910, %r3567;
	@%p1101 bra 	$L__BB0_634;
	cvt.u32.u64 	%r3568, %rd477;
	setp.gt.u32 	%p1102, %r5909, %r3568;
	@%p1102 bra 	$L__BB0_632;
	cvt.u32.u64 	%r3569, %rd477;
	setp.lt.u32 	%p1103, %r5909, %r3569;
	@%p1103 bra 	$L__BB0_634;
	cvt.u32.u64 	%r3570, %rd474;
	setp.gt.u32 	%p1104, %r5908, %r3570;
	@%p1104 bra 	$L__BB0_632;
	cvt.u32.u64 	%r3571, %rd474;
	setp.lt.u32 	%p1105, %r5908, %r3571;
	@%p1105 bra 	$L__BB0_634;
	cvt.u32.u64 	%r3572, %rd479;
	setp.gt.u32 	%p1106, %r5907, %r3572;
	@%p1106 bra 	$L__BB0_632;
	cvt.u32.u64 	%r3573, %rd479;
	setp.lt.u32 	%p1107, %r5907, %r3573;
	setp.lt.u32 	%p1108, %r5906, %r839;
	or.pred  	%p1109, %p1107, %p1108;
	@%p1109 bra 	$L__BB0_634;
$L__BB0_632:
	cvt.u32.u64 	%r3574, %rd477;
	cvt.u32.u64 	%r3575, %rd474;
	cvt.u32.u64 	%r3576, %rd479;
	cvt.u32.u64 	%r3577, %rd475;
	cvt.u32.u64 	%r3578, %rd476;
	cvt.u32.u64 	%r3579, %rd478;
	setp.lt.u32 	%p1110, %r5906, %r839;
	selp.s64 	%rd7116, -1, 0, %p1110;
	sub.s32 	%r5906, %r5906, %r839;
	cvt.u64.u32 	%rd7117, %r5907;
	add.s64 	%rd7118, %rd7116, %rd7117;
	setp.lt.u64 	%p1111, %rd7118, %rd479;
	selp.s64 	%rd7119, -1, 0, %p1111;
	cvt.u32.u64 	%r3580, %rd7118;
	sub.s32 	%r5907, %r3580, %r3576;
	cvt.u64.u32 	%rd7120, %r5908;
	add.s64 	%rd7121, %rd7119, %rd7120;
	setp.lt.u64 	%p1112, %rd7121, %rd474;
	selp.s64 	%rd7122, -1, 0, %p1112;
	cvt.u32.u64 	%r3581, %rd7121;
	sub.s32 	%r5908, %r3581, %r3575;
	cvt.u64.u32 	%rd7123, %r5909;
	add.s64 	%rd7124, %rd7122, %rd7123;
	setp.lt.u64 	%p1113, %rd7124, %rd477;
	selp.s64 	%rd7125, -1, 0, %p1113;
	cvt.u32.u64 	%r3582, %rd7124;
	sub.s32 	%r5909, %r3582, %r3574;
	cvt.u64.u32 	%rd7126, %r5910;
	add.s64 	%rd7127, %rd7125, %rd7126;
	setp.lt.u64 	%p1114, %rd7127, %rd478;
	selp.s64 	%rd7128, -1, 0, %p1114;
	cvt.u32.u64 	%r3583, %rd7127;
	sub.s32 	%r5910, %r3583, %r3579;
	cvt.u64.u32 	%rd7129, %r5911;
	add.s64 	%rd7130, %rd7128, %rd7129;
	setp.lt.u64 	%p1115, %rd7130, %rd476;
	selp.s64 	%rd7131, -1, 0, %p1115;
	cvt.u32.u64 	%r3584, %rd7130;
	sub.s32 	%r5911, %r3584, %r3578;
	cvt.u64.u32 	%rd7132, %r5912;
	add.s64 	%rd7133, %rd7131, %rd7132;
	setp.lt.u64 	%p1116, %rd7133, %rd475;
	selp.s32 	%r3585, -1, 0, %p1116;
	cvt.u32.u64 	%r3586, %rd7133;
	sub.s32 	%r5912, %r3586, %r3577;
	add.s32 	%r3587, %r5913, %r3585;
	sub.s32 	%r5913, %r3587, %r3535;
	bra.uni 	$L__BB0_634;
$L__BB0_633:
	setp.lt.u32 	%p1095, %r5913, %r3535;
	@%p1095 bra 	$L__BB0_634;
	bra.uni 	$L__BB0_620;
$L__BB0_634:
	mul.wide.u32 	%rd7134, %r5812, %r5838;
	cvt.u32.u64 	%r3588, %rd7134;
	shr.u64 	%rd7135, %rd7134, 32;
	mul.wide.u32 	%rd7136, %r5811, %r5838;
	add.s64 	%rd7137, %rd7135, %rd7136;
	shr.u64 	%rd7138, %rd7137, 32;
	mul.wide.u32 	%rd7139, %r5810, %r5838;
	add.s64 	%rd7140, %rd7138, %rd7139;
	shr.u64 	%rd7141, %rd7140, 32;
	mul.wide.u32 	%rd7142, %r5809, %r5838;
	add.s64 	%rd7143, %rd7141, %rd7142;
	shr.u64 	%rd7144, %rd7143, 32;
	mul.wide.u32 	%rd7145, %r5808, %r5838;
	add.s64 	%rd7146, %rd7144, %rd7145;
	shr.u64 	%rd7147, %rd7146, 32;
	mul.wide.u32 	%rd7148, %r5807, %r5838;
	add.s64 	%rd7149, %rd7147, %rd7148;
	shr.u64 	%rd7150, %rd7149, 32;
	mul.wide.u32 	%rd7151, %r5806, %r5838;
	add.s64 	%rd7152, %rd7150, %rd7151;
	shr.u64 	%rd7153, %rd7152, 32;
	mul.wide.u32 	%rd7154, %r5805, %r5838;
	add.s64 	%rd7155, %rd7153, %rd7154;
	shr.u64 	%rd7156, %rd7155, 32;
	and.b64  	%rd7157, %rd7137, 4294967295;
	mul.wide.u32 	%rd7158, %r5812, %r5839;
	add.s64 	%rd7159, %rd7158, %rd7157;
	shr.u64 	%rd7160, %rd7159, 32;
	and.b64  	%rd7161, %rd7140, 4294967295;
	mul.wide.u32 	%rd7162, %r5811, %r5839;
	add.s64 	%rd7163, %rd7160, %rd7161;
	add.s64 	%rd7164, %rd7163, %rd7162;
	shr.u64 	%rd7165, %rd7164, 32;
	and.b64  	%rd7166, %rd7143, 4294967295;
	mul.wide.u32 	%rd7167, %r5810, %r5839;
	add.s64 	%rd7168, %rd7165, %rd7166;
	add.s64 	%rd7169, %rd7168, %rd7167;
	shr.u64 	%rd7170, %rd7169, 32;
	and.b64  	%rd7171, %rd7146, 4294967295;
	mul.wide.u32 	%rd7172, %r5809, %r5839;
	add.s64 	%rd7173, %rd7170, %rd7171;
	add.s64 	%rd7174, %rd7173, %rd7172;
	shr.u64 	%rd7175, %rd7174, 32;
	and.b64  	%rd7176, %rd7149, 4294967295;
	mul.wide.u32 	%rd7177, %r5808, %r5839;
	add.s64 	%rd7178, %rd7175, %rd7176;
	add.s64 	%rd7179, %rd7178, %rd7177;
	shr.u64 	%rd7180, %rd7179, 32;
	and.b64  	%rd7181, %rd7152, 4294967295;
	mul.wide.u32 	%rd7182, %r5807, %r5839;
	add.s64 	%rd7183, %rd7180, %rd7181;
	add.s64 	%rd7184, %rd7183, %rd7182;
	shr.u64 	%rd7185, %rd7184, 32;
	and.b64  	%rd7186, %rd7155, 4294967295;
	mul.wide.u32 	%rd7187, %r5806, %r5839;
	add.s64 	%rd7188, %rd7185, %rd7186;
	add.s64 	%rd7189, %rd7188, %rd7187;
	shr.u64 	%rd7190, %rd7189, 32;
	mul.wide.u32 	%rd7191, %r5805, %r5839;
	add.s64 	%rd7192, %rd7190, %rd7156;
	add.s64 	%rd7193, %rd7192, %rd7191;
	shr.u64 	%rd7194, %rd7193, 32;
	and.b64  	%rd7195, %rd7164, 4294967295;
	mul.wide.u32 	%rd7196, %r5812, %r5840;
	add.s64 	%rd7197, %rd7196, %rd7195;
	shr.u64 	%rd7198, %rd7197, 32;
	and.b64  	%rd7199, %rd7169, 4294967295;
	mul.wide.u32 	%rd7200, %r5811, %r5840;
	add.s64 	%rd7201, %rd7198, %rd7199;
	add.s64 	%rd7202, %rd7201, %rd7200;
	shr.u64 	%rd7203, %rd7202, 32;
	and.b64  	%rd7204, %rd7174, 4294967295;
	mul.wide.u32 	%rd7205, %r5810, %r5840;
	add.s64 	%rd7206, %rd7203, %rd7204;
	add.s64 	%rd7207, %rd7206, %rd7205;
	shr.u64 	%rd7208, %rd7207, 32;
	and.b64  	%rd7209, %rd7179, 4294967295;
	mul.wide.u32 	%rd7210, %r5809, %r5840;
	add.s64 	%rd7211, %rd7208, %rd7209;
	add.s64 	%rd7212, %rd7211, %rd7210;
	shr.u64 	%rd7213, %rd7212, 32;
	and.b64  	%rd7214, %rd7184, 4294967295;
	mul.wide.u32 	%rd7215, %r5808, %r5840;
	add.s64 	%rd7216, %rd7213, %rd7214;
	add.s64 	%rd7217, %rd7216, %rd7215;
	shr.u64 	%rd7218, %rd7217, 32;
	and.b64  	%rd7219, %rd7189, 4294967295;
	mul.wide.u32 	%rd7220, %r5807, %r5840;
	add.s64 	%rd7221, %rd7218, %rd7219;
	add.s64 	%rd7222, %rd7221, %rd7220;
	shr.u64 	%rd7223, %rd7222, 32;
	and.b64  	%rd7224, %rd7193, 4294967295;
	mul.wide.u32 	%rd7225, %r5806, %r5840;
	add.s64 	%rd7226, %rd7223, %rd7224;
	add.s64 	%rd7227, %rd7226, %rd7225;
	shr.u64 	%rd7228, %rd7227, 32;
	mul.wide.u32 	%rd7229, %r5805, %r5840;
	add.s64 	%rd7230, %rd7228, %rd7194;
	add.s64 	%rd7231, %rd7230, %rd7229;
	shr.u64 	%rd7232, %rd7231, 32;
	and.b64  	%rd7233, %rd7202, 4294967295;
	mul.wide.u32 	%rd7234, %r5812, %r5841;
	add.s64 	%rd7235, %rd7234, %rd7233;
	shr.u64 	%rd7236, %rd7235, 32;
	and.b64  	%rd7237, %rd7207, 4294967295;
	mul.wide.u32 	%rd7238, %r5811, %r5841;
	add.s64 	%rd7239, %rd7236, %rd7237;
	add.s64 	%rd7240, %rd7239, %rd7238;
	shr.u64 	%rd7241, %rd7240, 32;
	and.b64  	%rd7242, %rd7212, 4294967295;
	mul.wide.u32 	%rd7243, %r5810, %r5841;
	add.s64 	%rd7244, %rd7241, %rd7242;
	add.s64 	%rd7245, %rd7244, %rd7243;
	shr.u64 	%rd7246, %rd7245, 32;
	and.b64  	%rd7247, %rd7217, 4294967295;
	mul.wide.u32 	%rd7248, %r5809, %r5841;
	add.s64 	%rd7249, %rd7246, %rd7247;
	add.s64 	%rd7250, %rd7249, %rd7248;
	shr.u64 	%rd7251, %rd7250, 32;
	and.b64  	%rd7252, %rd7222, 4294967295;
	mul.wide.u32 	%rd7253, %r5808, %r5841;
	add.s64 	%rd7254, %rd7251, %rd7252;
	add.s64 	%rd7255, %rd7254, %rd7253;
	shr.u64 	%rd7256, %rd7255, 32;
	and.b64  	%rd7257, %rd7227, 4294967295;
	mul.wide.u32 	%rd7258, %r5807, %r5841;
	add.s64 	%rd7259, %rd7256, %rd7257;
	add.s64 	%rd7260, %rd7259, %rd7258;
	shr.u64 	%rd7261, %rd7260, 32;
	and.b64  	%rd7262, %rd7231, 4294967295;
	mul.wide.u32 	%rd7263, %r5806, %r5841;
	add.s64 	%rd7264, %rd7261, %rd7262;
	add.s64 	%rd7265, %rd7264, %rd7263;
	shr.u64 	%rd7266, %rd7265, 32;
	mul.wide.u32 	%rd7267, %r5805, %r5841;
	add.s64 	%rd7268, %rd7266, %rd7232;
	add.s64 	%rd7269, %rd7268, %rd7267;
	shr.u64 	%rd7270, %rd7269, 32;
	and.b64  	%rd7271, %rd7240, 4294967295;
	mul.wide.u32 	%rd7272, %r5812, %r5842;
	add.s64 	%rd7273, %rd7272, %rd7271;
	shr.u64 	%rd7274, %rd7273, 32;
	and.b64  	%rd7275, %rd7245, 4294967295;
	mul.wide.u32 	%rd7276, %r5811, %r5842;
	add.s64 	%rd7277, %rd7274, %rd7275;
	add.s64 	%rd7278, %rd7277, %rd7276;
	shr.u64 	%rd7279, %rd7278, 32;
	and.b64  	%rd7280, %rd7250, 4294967295;
	mul.wide.u32 	%rd7281, %r5810, %r5842;
	add.s64 	%rd7282, %rd7279, %rd7280;
	add.s64 	%rd7283, %rd7282, %rd7281;
	shr.u64 	%rd7284, %rd7283, 32;
	and.b64  	%rd7285, %rd7255, 4294967295;
	mul.wide.u32 	%rd7286, %r5809, %r5842;
	add.s64 	%rd7287, %rd7284, %rd7285;
	add.s64 	%rd7288, %rd7287, %rd7286;
	shr.u64 	%rd7289, %rd7288, 32;
	and.b64  	%rd7290, %rd7260, 4294967295;
	mul.wide.u32 	%rd7291, %r5808, %r5842;
	add.s64 	%rd7292, %rd7289, %rd7290;
	add.s64 	%rd7293, %rd7292, %rd7291;
	shr.u64 	%rd7294, %rd7293, 32;
	and.b64  	%rd7295, %rd7265, 4294967295;
	mul.wide.u32 	%rd7296, %r5807, %r5842;
	add.s64 	%rd7297, %rd7294, %rd7295;
	add.s64 	%rd7298, %rd7297, %rd7296;
	shr.u64 	%rd7299, %rd7298, 32;
	and.b64  	%rd7300, %rd7269, 4294967295;
	mul.wide.u32 	%rd7301, %r5806, %r5842;
	add.s64 	%rd7302, %rd7299, %rd7300;
	add.s64 	%rd7303, %rd7302, %rd7301;
	shr.u64 	%rd7304, %rd7303, 32;
	mul.wide.u32 	%rd7305, %r5805, %r5842;
	add.s64 	%rd7306, %rd7304, %rd7270;
	add.s64 	%rd7307, %rd7306, %rd7305;
	shr.u64 	%rd7308, %rd7307, 32;
	and.b64  	%rd7309, %rd7278, 4294967295;
	mul.wide.u32 	%rd7310, %r5812, %r5843;
	add.s64 	%rd7311, %rd7310, %rd7309;
	shr.u64 	%rd7312, %rd7311, 32;
	and.b64  	%rd7313, %rd7283, 4294967295;
	mul.wide.u32 	%rd7314, %r5811, %r5843;
	add.s64 	%rd7315, %rd7312, %rd7313;
	add.s64 	%rd7316, %rd7315, %rd7314;
	shr.u64 	%rd7317, %rd7316, 32;
	and.b64  	%rd7318, %rd7288, 4294967295;
	mul.wide.u32 	%rd7319, %r5810, %r5843;
	add.s64 	%rd7320, %rd7317, %rd7318;
	add.s64 	%rd7321, %rd7320, %rd7319;
	shr.u64 	%rd7322, %rd7321, 32;
	and.b64  	%rd7323, %rd7293, 4294967295;
	mul.wide.u32 	%rd7324, %r5809, %r5843;
	add.s64 	%rd7325, %rd7322, %rd7323;
	add.s64 	%rd7326, %rd7325, %rd7324;
	shr.u64 	%rd7327, %rd7326, 32;
	and.b64  	%rd7328, %rd7298, 4294967295;
	mul.wide.u32 	%rd7329, %r5808, %r5843;
	add.s64 	%rd7330, %rd7327, %rd7328;
	add.s64 	%rd7331, %rd7330, %rd7329;
	shr.u64 	%rd7332, %rd7331, 32;
	and.b64  	%rd7333, %rd7303, 4294967295;
	mul.wide.u32 	%rd7334, %r5807, %r5843;
	add.s64 	%rd7335, %rd7332, %rd7333;
	add.s64 	%rd7336, %rd7335, %rd7334;
	shr.u64 	%rd7337, %rd7336, 32;
	and.b64  	%rd7338, %rd7307, 4294967295;
	mul.wide.u32 	%rd7339, %r5806, %r5843;
	add.s64 	%rd7340, %rd7337, %rd7338;
	add.s64 	%rd7341, %rd7340, %rd7339;
	shr.u64 	%rd7342, %rd7341, 32;
	mul.wide.u32 	%rd7343, %r5805, %r5843;
	add.s64 	%rd7344, %rd7342, %rd7308;
	add.s64 	%rd7345, %rd7344, %rd7343;
	shr.u64 	%rd7346, %rd7345, 32;
	and.b64  	%rd7347, %rd7316, 4294967295;
	mul.wide.u32 	%rd7348, %r5812, %r5844;
	add.s64 	%rd7349, %rd7348, %rd7347;
	shr.u64 	%rd7350, %rd7349, 32;
	and.b64  	%rd7351, %rd7321, 4294967295;
	mul.wide.u32 	%rd7352, %r5811, %r5844;
	add.s64 	%rd7353, %rd7350, %rd7351;
	add.s64 	%rd7354, %rd7353, %rd7352;
	shr.u64 	%rd7355, %rd7354, 32;
	and.b64  	%rd7356, %rd7326, 4294967295;
	mul.wide.u32 	%rd7357, %r5810, %r5844;
	add.s64 	%rd7358, %rd7355, %rd7356;
	add.s64 	%rd7359, %rd7358, %rd7357;
	shr.u64 	%rd7360, %rd7359, 32;
	and.b64  	%rd7361, %rd7331, 4294967295;
	mul.wide.u32 	%rd7362, %r5809, %r5844;
	add.s64 	%rd7363, %rd7360, %rd7361;
	add.s64 	%rd7364, %rd7363, %rd7362;
	shr.u64 	%rd7365, %rd7364, 32;
	and.b64  	%rd7366, %rd7336, 4294967295;
	mul.wide.u32 	%rd7367, %r5808, %r5844;
	add.s64 	%rd7368, %rd7365, %rd7366;
	add.s64 	%rd7369, %rd7368, %rd7367;
	shr.u64 	%rd7370, %rd7369, 32;
	and.b64  	%rd7371, %rd7341, 4294967295;
	mul.wide.u32 	%rd7372, %r5807, %r5844;
	add.s64 	%rd7373, %rd7370, %rd7371;
	add.s64 	%rd7374, %rd7373, %rd7372;
	shr.u64 	%rd7375, %rd7374, 32;
	and.b64  	%rd7376, %rd7345, 4294967295;
	mul.wide.u32 	%rd7377, %r5806, %r5844;
	add.s64 	%rd7378, %rd7375, %rd7376;
	add.s64 	%rd7379, %rd7378, %rd7377;
	shr.u64 	%rd7380, %rd7379, 32;
	mul.wide.u32 	%rd7381, %r5805, %r5844;
	add.s64 	%rd7382, %rd7380, %rd7346;
	add.s64 	%rd7383, %rd7382, %rd7381;
	shr.u64 	%rd7384, %rd7383, 32;
	and.b64  	%rd7385, %rd7354, 4294967295;
	mul.wide.u32 	%rd7386, %r5812, %r5845;
	add.s64 	%rd7387, %rd7386, %rd7385;
	shr.u64 	%rd7388, %rd7387, 32;
	and.b64  	%rd7389, %rd7359, 4294967295;
	mul.wide.u32 	%rd7390, %r5811, %r5845;
	add.s64 	%rd7391, %rd7388, %rd7389;
	add.s64 	%rd7392, %rd7391, %rd7390;
	shr.u64 	%rd7393, %rd7392, 32;
	and.b64  	%rd7394, %rd7364, 4294967295;
	mul.wide.u32 	%rd7395, %r5810, %r5845;
	add.s64 	%rd7396, %rd7393, %rd7394;
	add.s64 	%rd7397, %rd7396, %rd7395;
	shr.u64 	%rd7398, %rd7397, 32;
	and.b64  	%rd7399, %rd7369, 4294967295;
	mul.wide.u32 	%rd7400, %r5809, %r5845;
	add.s64 	%rd7401, %rd7398, %rd7399;
	add.s64 	%rd7402, %rd7401, %rd7400;
	shr.u64 	%rd7403, %rd7402, 32;
	and.b64  	%rd7404, %rd7374, 4294967295;
	mul.wide.u32 	%rd7405, %r5808, %r5845;
	add.s64 	%rd7406, %rd7403, %rd7404;
	add.s64 	%rd7407, %rd7406, %rd7405;
	shr.u64 	%rd7408, %rd7407, 32;
	and.b64  	%rd7409, %rd7379, 4294967295;
	mul.wide.u32 	%rd7410, %r5807, %r5845;
	add.s64 	%rd7411, %rd7408, %rd7409;
	add.s64 	%rd7412, %rd7411, %rd7410;
	shr.u64 	%rd7413, %rd7412, 32;
	and.b64  	%rd7414, %rd7383, 4294967295;
	mul.wide.u32 	%rd7415, %r5806, %r5845;
	add.s64 	%rd7416, %rd7413, %rd7414;
	add.s64 	%rd7417, %rd7416, %rd7415;
	shr.u64 	%rd7418, %rd7417, 32;
	mul.wide.u32 	%rd7419, %r5805, %r5845;
	add.s64 	%rd7420, %rd7418, %rd7384;
	add.s64 	%rd7421, %rd7420, %rd7419;
	shr.u64 	%rd7422, %rd7421, 32;
	{ .reg .b32 tmp; mov.b64 {tmp, %r3589}, %rd7421; }
	and.b64  	%rd7423, %rd7392, 4294967295;
	mul.lo.s64 	%rd7424, %rd7423, 977;
	cvt.u32.u64 	%r3590, %rd7424;
	shr.u64 	%rd7425, %rd7424, 32;
	and.b64  	%rd7426, %rd7397, 4294967295;
	mad.lo.s64 	%rd7427, %rd7426, 977, %rd7425;
	shr.u64 	%rd7428, %rd7427, 32;
	and.b64  	%rd7429, %rd7402, 4294967295;
	mad.lo.s64 	%rd7430, %rd7429, 977, %rd7428;
	shr.u64 	%rd7431, %rd7430, 32;
	and.b64  	%rd7432, %rd7407, 4294967295;
	mad.lo.s64 	%rd7433, %rd7432, 977, %rd7431;
	shr.u64 	%rd7434, %rd7433, 32;
	and.b64  	%rd7435, %rd7412, 4294967295;
	mad.lo.s64 	%rd7436, %rd7435, 977, %rd7434;
	shr.u64 	%rd7437, %rd7436, 32;
	and.b64  	%rd7438, %rd7417, 4294967295;
	mad.lo.s64 	%rd7439, %rd7438, 977, %rd7437;
	shr.u64 	%rd7440, %rd7439, 32;
	and.b64  	%rd7441, %rd7421, 4294967295;
	mad.lo.s64 	%rd7442, %rd7441, 977, %rd7440;
	shr.u64 	%rd7443, %rd7442, 32;
	mad.lo.s64 	%rd7444, %rd7422, 977, %rd7443;
	{ .reg .b32 tmp; mov.b64 {tmp, %r3591}, %rd7444; }
	add.s32 	%r5923, %r3588, %r3590;
	setp.lt.u32 	%p1118, %r5923, %r3588;
	selp.u64 	%rd7445, 1, 0, %p1118;
	and.b64  	%rd7446, %rd7159, 4294967295;
	and.b64  	%rd7447, %rd7427, 4294967295;
	add.s64 	%rd7448, %rd7446, %rd7445;
	add.s64 	%rd7449, %rd7448, %rd7447;
	shr.u64 	%rd7450, %rd7449, 32;
	and.b64  	%rd7451, %rd7197, 4294967295;
	and.b64  	%rd7452, %rd7430, 4294967295;
	add.s64 	%rd7453, %rd7450, %rd7451;
	add.s64 	%rd7454, %rd7453, %rd7452;
	shr.u64 	%rd7455, %rd7454, 32;
	and.b64  	%rd7456, %rd7235, 4294967295;
	and.b64  	%rd7457, %rd7433, 4294967295;
	add.s64 	%rd7458, %rd7455, %rd7456;
	add.s64 	%rd7459, %rd7458, %rd7457;
	shr.u64 	%rd7460, %rd7459, 32;
	and.b64  	%rd7461, %rd7273, 4294967295;
	and.b64  	%rd7462, %rd7436, 4294967295;
	add.s64 	%rd7463, %rd7460, %rd7461;
	add.s64 	%rd7464, %rd7463, %rd7462;
	shr.u64 	%rd7465, %rd7464, 32;
	and.b64  	%rd7466, %rd7311, 4294967295;
	and.b64  	%rd7467, %rd7439, 4294967295;
	add.s64 	%rd7468, %rd7465, %rd7466;
	add.s64 	%rd7469, %rd7468, %rd7467;
	shr.u64 	%rd7470, %rd7469, 32;
	and.b64  	%rd7471, %rd7349, 4294967295;
	and.b64  	%rd7472, %rd7442, 4294967295;
	add.s64 	%rd7473, %rd7470, %rd7471;
	add.s64 	%rd7474, %rd7473, %rd7472;
	shr.u64 	%rd7475, %rd7474, 32;
	and.b64  	%rd7476, %rd7387, 4294967295;
	and.b64  	%rd7477, %rd7444, 4294967295;
	add.s64 	%rd7478, %rd7475, %rd7476;
	add.s64 	%rd7479, %rd7478, %rd7477;
	{ .reg .b32 tmp; mov.b64 {tmp, %r3592}, %rd7479; }
	add.s32 	%r3593, %r3592, %r3591;
	and.b64  	%rd7480, %rd7449, 4294967295;
	add.s64 	%rd18283, %rd7480, %rd7423;
	shr.u64 	%rd7481, %rd18283, 32;
	and.b64  	%rd7482, %rd7454, 4294967295;
	add.s64 	%rd7483, %rd7481, %rd7482;
	add.s64 	%rd18284, %rd7483, %rd7426;
	shr.u64 	%rd7484, %rd18284, 32;
	and.b64  	%rd7485, %rd7459, 4294967295;
	add.s64 	%rd7486, %rd7484, %rd7485;
	add.s64 	%rd18285, %rd7486, %rd7429;
	shr.u64 	%rd7487, %rd18285, 32;
	and.b64  	%rd7488, %rd7464, 4294967295;
	add.s64 	%rd7489, %rd7487, %rd7488;
	add.s64 	%rd18286, %rd7489, %rd7432;
	shr.u64 	%rd7490, %rd18286, 32;
	and.b64  	%rd7491, %rd7469, 4294967295;
	add.s64 	%rd7492, %rd7490, %rd7491;
	add.s64 	%rd18287, %rd7492, %rd7435;
	shr.u64 	%rd7493, %rd18287, 32;
	and.b64  	%rd7494, %rd7474, 4294967295;
	add.s64 	%rd7495, %rd7493, %rd7494;
	add.s64 	%rd18288, %rd7495, %rd7438;
	shr.u64 	%rd7496, %rd18288, 32;
	and.b64  	%rd7497, %rd7479, 4294967295;
	add.s64 	%rd7498, %rd7496, %rd7497;
	add.s64 	%rd18289, %rd7498, %rd7441;
	{ .reg .b32 tmp; mov.b64 {tmp, %r3594}, %rd18289; }
	add.s32 	%r3595, %r3593, %r3594;
	add.s32 	%r881, %r3595, %r3589;
	setp.eq.s32 	%p1119, %r881, 0;
	mov.pred 	%p2983, 0;
	@%p1119 bra 	$L__BB0_636;
	cvt.u64.u32 	%rd7499, %r881;
	mul.wide.u32 	%rd7500, %r881, 977;
	cvt.u32.u64 	%r3596, %rd7500;
	shr.u64 	%rd7501, %rd7500, 32;
	add.s64 	%rd7502, %rd7501, %rd7499;
	shr.u64 	%rd7503, %rd7502, 32;
	add.s32 	%r882, %r5923, %r3596;
	setp.lt.u32 	%p1120, %r882, %r5923;
	selp.u64 	%rd7504, 1, 0, %p1120;
	and.b64  	%rd7505, %rd18283, 4294967295;
	and.b64  	%rd7506, %rd7502, 4294967295;
	add.s64 	%rd7507, %rd7505, %rd7504;
	add.s64 	%rd18283, %rd7507, %rd7506;
	shr.u64 	%rd7508, %rd18283, 32;
	and.b64  	%rd7509, %rd18284, 4294967295;
	add.s64 	%rd7510, %rd7508, %rd7509;
	add.s64 	%rd18284, %rd7510, %rd7503;
	shr.u64 	%rd7511, %rd18284, 32;
	and.b64  	%rd7512, %rd18285, 4294967295;
	add.s64 	%rd18285, %rd7511, %rd7512;
	shr.u64 	%rd7513, %rd18285, 32;
	and.b64  	%rd7514, %rd18286, 4294967295;
	add.s64 	%rd18286, %rd7513, %rd7514;
	shr.u64 	%rd7515, %rd18286, 32;
	and.b64  	%rd7516, %rd18287, 4294967295;
	add.s64 	%rd18287, %rd7515, %rd7516;
	shr.u64 	%rd7517, %rd18287, 32;
	and.b64  	%rd7518, %rd18288, 4294967295;
	add.s64 	%rd18288, %rd7517, %rd7518;
	shr.u64 	%rd7519, %rd18288, 32;
	and.b64  	%rd7520, %rd18289, 4294967295;
	add.s64 	%rd18289, %rd7519, %rd7520;
	setp.gt.u64 	%p2983, %rd18289, 4294967295;
	mov.u32 	%r5923, %r882;
$L__BB0_636:
	ld.const.u32 	%rd501, [const_p+8];
	ld.const.u32 	%rd502, [const_p+24];
	ld.const.u32 	%rd503, [const_p+20];
	ld.const.u32 	%rd504, [const_p+12];
	ld.const.u32 	%rd505, [const_p+16];
	ld.const.u32 	%rd506, [const_p+4];
	ld.const.u32 	%r884, [const_p];
	cvt.u32.u64 	%r5930, %rd18289;
	cvt.u32.u64 	%r5929, %rd18288;
	cvt.u32.u64 	%r5928, %rd18287;
	cvt.u32.u64 	%r5927, %rd18286;
	cvt.u32.u64 	%r5926, %rd18285;
	cvt.u32.u64 	%r5925, %rd18284;
	cvt.u32.u64 	%r5924, %rd18283;
	ld.const.u32 	%r3597, [const_p+28];
	setp.lt.u32 	%p1121, %r3597, %r5930;
	or.pred  	%p1122, %p2983, %p1121;
	@%p1122 bra 	$L__BB0_650;
	setp.gt.u32 	%p1123, %r3597, %r5930;
	@%p1123 bra 	$L__BB0_651;
	cvt.u32.u64 	%r3598, %rd502;
	setp.lt.u32 	%p1124, %r3598, %r5929;
	@%p1124 bra 	$L__BB0_650;
	cvt.u32.u64 	%r3599, %rd502;
	setp.gt.u32 	%p1125, %r3599, %r5929;
	@%p1125 bra 	$L__BB0_651;
	cvt.u32.u64 	%r3600, %rd503;
	setp.lt.u32 	%p1126, %r3600, %r5928;
	@%p1126 bra 	$L__BB0_650;
	cvt.u32.u64 	%r3601, %rd503;
	setp.gt.u32 	%p1127, %r3601, %r5928;
	@%p1127 bra 	$L__BB0_651;
	cvt.u32.u64 	%r3602, %rd505;
	setp.lt.u32 	%p1128, %r3602, %r5927;
	@%p1128 bra 	$L__BB0_650;
	cvt.u32.u64 	%r3603, %rd505;
	setp.gt.u32 	%p1129, %r3603, %r5927;
	@%p1129 bra 	$L__BB0_651;
	cvt.u32.u64 	%r3604, %rd504;
	setp.lt.u32 	%p1130, %r3604, %r5926;
	@%p1130 bra 	$L__BB0_650;
	cvt.u32.u64 	%r3605, %rd504;
	setp.gt.u32 	%p1131, %r3605, %r5926;
	@%p1131 bra 	$L__BB0_651;
	cvt.u32.u64 	%r3606, %rd501;
	setp.lt.u32 	%p1132, %r3606, %r5925;
	@%p1132 bra 	$L__BB0_650;
	cvt.u32.u64 	%r3607, %rd501;
	setp.gt.u32 	%p1133, %r3607, %r5925;
	@%p1133 bra 	$L__BB0_651;
	cvt.u32.u64 	%r3608, %rd506;
	setp.lt.u32 	%p1134, %r3608, %r5924;
	@%p1134 bra 	$L__BB0_650;
	cvt.u32.u64 	%r3609, %rd506;
	setp.gt.u32 	%p1135, %r3609, %r5924;
	setp.lt.u32 	%p1136, %r5923, %r884;
	or.pred  	%p1137, %p1135, %p1136;
	@%p1137 bra 	$L__BB0_651;
$L__BB0_650:
	cvt.u32.u64 	%r3610, %rd504;
	cvt.u32.u64 	%r3611, %rd501;
	cvt.u32.u64 	%r3612, %rd506;
	cvt.u32.u64 	%r3613, %rd502;
	cvt.u32.u64 	%r3614, %rd503;
	cvt.u32.u64 	%r3615, %rd505;
	setp.lt.u32 	%p1138, %r5923, %r884;
	selp.s64 	%rd7522, -1, 0, %p1138;
	sub.s32 	%r5923, %r5923, %r884;
	and.b64  	%rd7523, %rd18283, 4294967295;
	add.s64 	%rd7524, %rd7523, %rd7522;
	setp.lt.u64 	%p1139, %rd7524, %rd506;
	selp.s64 	%rd7525, -1, 0, %p1139;
	cvt.u32.u64 	%r3616, %rd7524;
	sub.s32 	%r5924, %r3616, %r3612;
	and.b64  	%rd7526, %rd18284, 4294967295;
	add.s64 	%rd7527, %rd7526, %rd7525;
	setp.lt.u64 	%p1140, %rd7527, %rd501;
	selp.s64 	%rd7528, -1, 0, %p1140;
	cvt.u32.u64 	%r3617, %rd7527;
	sub.s32 	%r5925, %r3617, %r3611;
	and.b64  	%rd7529, %rd18285, 4294967295;
	add.s64 	%rd7530, %rd7529, %rd7528;
	setp.lt.u64 	%p1141, %rd7530, %rd504;
	selp.s64 	%rd7531, -1, 0, %p1141;
	cvt.u32.u64 	%r3618, %rd7530;
	sub.s32 	%r5926, %r3618, %r3610;
	and.b64  	%rd7532, %rd18286, 4294967295;
	add.s64 	%rd7533, %rd7532, %rd7531;
	setp.lt.u64 	%p1142, %rd7533, %rd505;
	selp.s64 	%rd7534, -1, 0, %p1142;
	cvt.u32.u64 	%r3619, %rd7533;
	sub.s32 	%r5927, %r3619, %r3615;
	and.b64  	%rd7535, %rd18287, 4294967295;
	add.s64 	%rd7536, %rd7535, %rd7534;
	setp.lt.u64 	%p1143, %rd7536, %rd503;
	selp.s64 	%rd7537, -1, 0, %p1143;
	cvt.u32.u64 	%r3620, %rd7536;
	sub.s32 	%r5928, %r3620, %r3614;
	and.b64  	%rd7538, %rd18288, 4294967295;
	add.s64 	%rd7539, %rd7538, %rd7537;
	setp.lt.u64 	%p1144, %rd7539, %rd502;
	selp.s32 	%r3621, -1, 0, %p1144;
	cvt.u32.u64 	%r3622, %rd7539;
	sub.s32 	%r5929, %r3622, %r3613;
	add.s32 	%r3623, %r5930, %r3621;
	sub.s32 	%r5930, %r3623, %r3597;
$L__BB0_651:
	setp.gt.u32 	%p1145, %r5930, %r3597;
	@%p1145 bra 	$L__BB0_664;
	bra.uni 	$L__BB0_665;
$L__BB0_652:
	cvt.u32.u64 	%r3624, %rd502;
	setp.gt.u32 	%p1147, %r5929, %r3624;
	@%p1147 bra 	$L__BB0_664;
	cvt.u32.u64 	%r3625, %rd502;
	setp.lt.u32 	%p1148, %r5929, %r3625;
	@%p1148 bra 	$L__BB0_666;
	cvt.u32.u64 	%r3626, %rd503;
	setp.gt.u32 	%p1149, %r5928, %r3626;
	@%p1149 bra 	$L__BB0_664;
	cvt.u32.u64 	%r3627, %rd503;
	setp.lt.u32 	%p1150, %r5928, %r3627;
	@%p1150 bra 	$L__BB0_666;
	cvt.u32.u64 	%r3628, %rd505;
	setp.gt.u32 	%p1151, %r5927, %r3628;
	@%p1151 bra 	$L__BB0_664;
	cvt.u32.u64 	%r3629, %rd505;
	setp.lt.u32 	%p1152, %r5927, %r3629;
	@%p1152 bra 	$L__BB0_666;
	cvt.u32.u64 	%r3630, %rd504;
	setp.gt.u32 	%p1153, %r5926, %r3630;
	@%p1153 bra 	$L__BB0_664;
	cvt.u32.u64 	%r3631, %rd504;
	setp.lt.u32 	%p1154, %r5926, %r3631;
	@%p1154 bra 	$L__BB0_666;
	cvt.u32.u64 	%r3632, %rd501;
	setp.gt.u32 	%p1155, %r5925, %r3632;
	@%p1155 bra 	$L__BB0_664;
	cvt.u32.u64 	%r3633, %rd501;
	setp.lt.u32 	%p1156, %r5925, %r3633;
	@%p1156 bra 	$L__BB0_666;
	cvt.u32.u64 	%r3634, %rd506;
	setp.gt.u32 	%p1157, %r5924, %r3634;
	@%p1157 bra 	$L__BB0_664;
	cvt.u32.u64 	%r3635, %rd506;
	setp.lt.u32 	%p1158, %r5924, %r3635;
	setp.lt.u32 	%p1159, %r5923, %r884;
	or.pred  	%p1160, %p1158, %p1159;
	@%p1160 bra 	$L__BB0_666;
$L__BB0_664:
	cvt.u32.u64 	%r3636, %rd504;
	cvt.u32.u64 	%r3637, %rd501;
	cvt.u32.u64 	%r3638, %rd506;
	cvt.u32.u64 	%r3639, %rd502;
	cvt.u32.u64 	%r3640, %rd503;
	cvt.u32.u64 	%r3641, %rd505;
	setp.lt.u32 	%p1161, %r5923, %r884;
	selp.s64 	%rd7540, -1, 0, %p1161;
	sub.s32 	%r5923, %r5923, %r884;
	cvt.u64.u32 	%rd7541, %r5924;
	add.s64 	%rd7542, %rd7540, %rd7541;
	setp.lt.u64 	%p1162, %rd7542, %rd506;
	selp.s64 	%rd7543, -1, 0, %p1162;
	cvt.u32.u64 	%r3642, %rd7542;
	sub.s32 	%r5924, %r3642, %r3638;
	cvt.u64.u32 	%rd7544, %r5925;
	add.s64 	%rd7545, %rd7543, %rd7544;
	setp.lt.u64 	%p1163, %rd7545, %rd501;
	selp.s64 	%rd7546, -1, 0, %p1163;
	cvt.u32.u64 	%r3643, %rd7545;
	sub.s32 	%r5925, %r3643, %r3637;
	cvt.u64.u32 	%rd7547, %r5926;
	add.s64 	%rd7548, %rd7546, %rd7547;
	setp.lt.u64 	%p1164, %rd7548, %rd504;
	selp.s64 	%rd7549, -1, 0, %p1164;
	cvt.u32.u64 	%r3644, %rd7548;
	sub.s32 	%r5926, %r3644, %r3636;
	cvt.u64.u32 	%rd7550, %r5927;
	add.s64 	%rd7551, %rd7549, %rd7550;
	setp.lt.u64 	%p1165, %rd7551, %rd505;
	selp.s64 	%rd7552, -1, 0, %p1165;
	cvt.u32.u64 	%r3645, %rd7551;
	sub.s32 	%r5927, %r3645, %r3641;
	cvt.u64.u32 	%rd7553, %r5928;
	add.s64 	%rd7554, %rd7552, %rd7553;
	setp.lt.u64 	%p1166, %rd7554, %rd503;
	selp.s64 	%rd7555, -1, 0, %p1166;
	cvt.u32.u64 	%r3646, %rd7554;
	sub.s32 	%r5928, %r3646, %r3640;
	cvt.u64.u32 	%rd7556, %r5929;
	add.s64 	%rd7557, %rd7555, %rd7556;
	setp.lt.u64 	%p1167, %rd7557, %rd502;
	selp.s32 	%r3647, -1, 0, %p1167;
	cvt.u32.u64 	%r3648, %rd7557;
	sub.s32 	%r5929, %r3648, %r3639;
	add.s32 	%r3649, %r5930, %r3647;
	sub.s32 	%r5930, %r3649, %r3597;
	bra.uni 	$L__BB0_666;
$L__BB0_665:
	setp.lt.u32 	%p1146, %r5930, %r3597;
	@%p1146 bra 	$L__BB0_666;
	bra.uni 	$L__BB0_652;
$L__BB0_666:
	mul.wide.u32 	%rd7558, %r5906, %r5820;
	cvt.u32.u64 	%r3650, %rd7558;
	shr.u64 	%rd7559, %rd7558, 32;
	mul.wide.u32 	%rd7560, %r5907, %r5820;
	add.s64 	%rd7561, %rd7559, %rd7560;
	shr.u64 	%rd7562, %rd7561, 32;
	mul.wide.u32 	%rd7563, %r5908, %r5820;
	add.s64 	%rd7564, %rd7562, %rd7563;
	shr.u64 	%rd7565, %rd7564, 32;
	mul.wide.u32 	%rd7566, %r5909, %r5820;
	add.s64 	%rd7567, %rd7565, %rd7566;
	shr.u64 	%rd7568, %rd7567, 32;
	mul.wide.u32 	%rd7569, %r5910, %r5820;
	add.s64 	%rd7570, %rd7568, %rd7569;
	shr.u64 	%rd7571, %rd7570, 32;
	mul.wide.u32 	%rd7572, %r5911, %r5820;
	add.s64 	%rd7573, %rd7571, %rd7572;
	shr.u64 	%rd7574, %rd7573, 32;
	mul.wide.u32 	%rd7575, %r5912, %r5820;
	add.s64 	%rd7576, %rd7574, %rd7575;
	shr.u64 	%rd7577, %rd7576, 32;
	mul.wide.u32 	%rd7578, %r5913, %r5820;
	add.s64 	%rd7579, %rd7577, %rd7578;
	shr.u64 	%rd7580, %rd7579, 32;
	and.b64  	%rd7581, %rd7561, 4294967295;
	mul.wide.u32 	%rd7582, %r5906, %r5819;
	add.s64 	%rd7583, %rd7582, %rd7581;
	shr.u64 	%rd7584, %rd7583, 32;
	and.b64  	%rd7585, %rd7564, 4294967295;
	mul.wide.u32 	%rd7586, %r5907, %r5819;
	add.s64 	%rd7587, %rd7584, %rd7585;
	add.s64 	%rd7588, %rd7587, %rd7586;
	shr.u64 	%rd7589, %rd7588, 32;
	and.b64  	%rd7590, %rd7567, 4294967295;
	mul.wide.u32 	%rd7591, %r5908, %r5819;
	add.s64 	%rd7592, %rd7589, %rd7590;
	add.s64 	%rd7593, %rd7592, %rd7591;
	shr.u64 	%rd7594, %rd7593, 32;
	and.b64  	%rd7595, %rd7570, 4294967295;
	mul.wide.u32 	%rd7596, %r5909, %r5819;
	add.s64 	%rd7597, %rd7594, %rd7595;
	add.s64 	%rd7598, %rd7597, %rd7596;
	shr.u64 	%rd7599, %rd7598, 32;
	and.b64  	%rd7600, %rd7573, 4294967295;
	mul.wide.u32 	%rd7601, %r5910, %r5819;
	add.s64 	%rd7602, %rd7599, %rd7600;
	add.s64 	%rd7603, %rd7602, %rd7601;
	shr.u64 	%rd7604, %rd7603, 32;
	and.b64  	%rd7605, %rd7576, 4294967295;
	mul.wide.u32 	%rd7606, %r5911, %r5819;
	add.s64 	%rd7607, %rd7604, %rd7605;
	add.s64 	%rd7608, %rd7607, %rd7606;
	shr.u64 	%rd7609, %rd7608, 32;
	and.b64  	%rd7610, %rd7579, 4294967295;
	mul.wide.u32 	%rd7611, %r5912, %r5819;
	add.s64 	%rd7612, %rd7609, %rd7610;
	add.s64 	%rd7613, %rd7612, %rd7611;
	shr.u64 	%rd7614, %rd7613, 32;
	mul.wide.u32 	%rd7615, %r5913, %r5819;
	add.s64 	%rd7616, %rd7614, %rd7580;
	add.s64 	%rd7617, %rd7616, %rd7615;
	shr.u64 	%rd7618, %rd7617, 32;
	and.b64  	%rd7619, %rd7588, 4294967295;
	mul.wide.u32 	%rd7620, %r5906, %r5818;
	add.s64 	%rd7621, %rd7620, %rd7619;
	shr.u64 	%rd7622, %rd7621, 32;
	and.b64  	%rd7623, %rd7593, 4294967295;
	mul.wide.u32 	%rd7624, %r5907, %r5818;
	add.s64 	%rd7625, %rd7622, %rd7623;
	add.s64 	%rd7626, %rd7625, %rd7624;
	shr.u64 	%rd7627, %rd7626, 32;
	and.b64  	%rd7628, %rd7598, 4294967295;
	mul.wide.u32 	%rd7629, %r5908, %r5818;
	add.s64 	%rd7630, %rd7627, %rd7628;
	add.s64 	%rd7631, %rd7630, %rd7629;
	shr.u64 	%rd7632, %rd7631, 32;
	and.b64  	%rd7633, %rd7603, 4294967295;
	mul.wide.u32 	%rd7634, %r5909, %r5818;
	add.s64 	%rd7635, %rd7632, %rd7633;
	add.s64 	%rd7636, %rd7635, %rd7634;
	shr.u64 	%rd7637, %rd7636, 32;
	and.b64  	%rd7638, %rd7608, 4294967295;
	mul.wide.u32 	%rd7639, %r5910, %r5818;
	add.s64 	%rd7640, %rd7637, %rd7638;
	add.s64 	%rd7641, %rd7640, %rd7639;
	shr.u64 	%rd7642, %rd7641, 32;
	and.b64  	%rd7643, %rd7613, 4294967295;
	mul.wide.u32 	%rd7644, %r5911, %r5818;
	add.s64 	%rd7645, %rd7642, %rd7643;
	add.s64 	%rd7646, %rd7645, %rd7644;
	shr.u64 	%rd7647, %rd7646, 32;
	and.b64  	%rd7648, %rd7617, 4294967295;
	mul.wide.u32 	%rd7649, %r5912, %r5818;
	add.s64 	%rd7650, %rd7647, %rd7648;
	add.s64 	%rd7651, %rd7650, %rd7649;
	shr.u64 	%rd7652, %rd7651, 32;
	mul.wide.u32 	%rd7653, %r5913, %r5818;
	add.s64 	%rd7654, %rd7652, %rd7618;
	add.s64 	%rd7655, %rd7654, %rd7653;
	shr.u64 	%rd7656, %rd7655, 32;
	and.b64  	%rd7657, %rd7626, 4294967295;
	mul.wide.u32 	%rd7658, %r5906, %r5817;
	add.s64 	%rd7659, %rd7658, %rd7657;
	shr.u64 	%rd7660, %rd7659, 32;
	and.b64  	%rd7661, %rd7631, 4294967295;
	mul.wide.u32 	%rd7662, %r5907, %r5817;
	add.s64 	%rd7663, %rd7660, %rd7661;
	add.s64 	%rd7664, %rd7663, %rd7662;
	shr.u64 	%rd7665, %rd7664, 32;
	and.b64  	%rd7666, %rd7636, 4294967295;
	mul.wide.u32 	%rd7667, %r5908, %r5817;
	add.s64 	%rd7668, %rd7665, %rd7666;
	add.s64 	%rd7669, %rd7668, %rd7667;
	shr.u64 	%rd7670, %rd7669, 32;
	and.b64  	%rd7671, %rd7641, 4294967295;
	mul.wide.u32 	%rd7672, %r5909, %r5817;
	add.s64 	%rd7673, %rd7670, %rd7671;
	add.s64 	%rd7674, %rd7673, %rd7672;
	shr.u64 	%rd7675, %rd7674, 32;
	and.b64  	%rd7676, %rd7646, 4294967295;
	mul.wide.u32 	%rd7677, %r5910, %r5817;
	add.s64 	%rd7678, %rd7675, %rd7676;
	add.s64 	%rd7679, %rd7678, %rd7677;
	shr.u64 	%rd7680, %rd7679, 32;
	and.b64  	%rd7681, %rd7651, 4294967295;
	mul.wide.u32 	%rd7682, %r5911, %r5817;
	add.s64 	%rd7683, %rd7680, %rd7681;
	add.s64 	%rd7684, %rd7683, %rd7682;
	shr.u64 	%rd7685, %rd7684, 32;
	and.b64  	%rd7686, %rd7655, 4294967295;
	mul.wide.u32 	%rd7687, %r5912, %r5817;
	add.s64 	%rd7688, %rd7685, %rd7686;
	add.s64 	%rd7689, %rd7688, %rd7687;
	shr.u64 	%rd7690, %rd7689, 32;
	mul.wide.u32 	%rd7691, %r5913, %r5817;
	add.s64 	%rd7692, %rd7690, %rd7656;
	add.s64 	%rd7693, %rd7692, %rd7691;
	shr.u64 	%rd7694, %rd7693, 32;
	and.b64  	%rd7695, %rd7664, 4294967295;
	mul.wide.u32 	%rd7696, %r5906, %r5816;
	add.s64 	%rd7697, %rd7696, %rd7695;
	shr.u64 	%rd7698, %rd7697, 32;
	and.b64  	%rd7699, %rd7669, 4294967295;
	mul.wide.u32 	%rd7700, %r5907, %r5816;
	add.s64 	%rd7701, %rd7698, %rd7699;
	add.s64 	%rd7702, %rd7701, %rd7700;
	shr.u64 	%rd7703, %rd7702, 32;
	and.b64  	%rd7704, %rd7674, 4294967295;
	mul.wide.u32 	%rd7705, %r5908, %r5816;
	add.s64 	%rd7706, %rd7703, %rd7704;
	add.s64 	%rd7707, %rd7706, %rd7705;
	shr.u64 	%rd7708, %rd7707, 32;
	and.b64  	%rd7709, %rd7679, 4294967295;
	mul.wide.u32 	%rd7710, %r5909, %r5816;
	add.s64 	%rd7711, %rd7708, %rd7709;
	add.s64 	%rd7712, %rd7711, %rd7710;
	shr.u64 	%rd7713, %rd7712, 32;
	and.b64  	%rd7714, %rd7684, 4294967295;
	mul.wide.u32 	%rd7715, %r5910, %r5816;
	add.s64 	%rd7716, %rd7713, %rd7714;
	add.s64 	%rd7717, %rd7716, %rd7715;
	shr.u64 	%rd7718, %rd7717, 32;
	and.b64  	%rd7719, %rd7689, 4294967295;
	mul.wide.u32 	%rd7720, %r5911, %r5816;
	add.s64 	%rd7721, %rd7718, %rd7719;
	add.s64 	%rd7722, %rd7721, %rd7720;
	shr.u64 	%rd7723, %rd7722, 32;
	and.b64  	%rd7724, %rd7693, 4294967295;
	mul.wide.u32 	%rd7725, %r5912, %r5816;
	add.s64 	%rd7726, %rd7723, %rd7724;
	add.s64 	%rd7727, %rd7726, %rd7725;
	shr.u64 	%rd7728, %rd7727, 32;
	mul.wide.u32 	%rd7729, %r5913, %r5816;
	add.s64 	%rd7730, %rd7728, %rd7694;
	add.s64 	%rd7731, %rd7730, %rd7729;
	shr.u64 	%rd7732, %rd7731, 32;
	and.b64  	%rd7733, %rd7702, 4294967295;
	mul.wide.u32 	%rd7734, %r5906, %r5815;
	add.s64 	%rd7735, %rd7734, %rd7733;
	shr.u64 	%rd7736, %rd7735, 32;
	and.b64  	%rd7737, %rd7707, 4294967295;
	mul.wide.u32 	%rd7738, %r5907, %r5815;
	add.s64 	%rd7739, %rd7736, %rd7737;
	add.s64 	%rd7740, %rd7739, %rd7738;
	shr.u64 	%rd7741, %rd7740, 32;
	and.b64  	%rd7742, %rd7712, 4294967295;
	mul.wide.u32 	%rd7743, %r5908, %r5815;
	add.s64 	%rd7744, %rd7741, %rd7742;
	add.s64 	%rd7745, %rd7744, %rd7743;
	shr.u64 	%rd7746, %rd7745, 32;
	and.b64  	%rd7747, %rd7717, 4294967295;
	mul.wide.u32 	%rd7748, %r5909, %r5815;
	add.s64 	%rd7749, %rd7746, %rd7747;
	add.s64 	%rd7750, %rd7749, %rd7748;
	shr.u64 	%rd7751, %rd7750, 32;
	and.b64  	%rd7752, %rd7722, 4294967295;
	mul.wide.u32 	%rd7753, %r5910, %r5815;
	add.s64 	%rd7754, %rd7751, %rd7752;
	add.s64 	%rd7755, %rd7754, %rd7753;
	shr.u64 	%rd7756, %rd7755, 32;
	and.b64  	%rd7757, %rd7727, 4294967295;
	mul.wide.u32 	%rd7758, %r5911, %r5815;
	add.s64 	%rd7759, %rd7756, %rd7757;
	add.s64 	%rd7760, %rd7759, %rd7758;
	shr.u64 	%rd7761, %rd7760, 32;
	and.b64  	%rd7762, %rd7731, 4294967295;
	mul.wide.u32 	%rd7763, %r5912, %r5815;
	add.s64 	%rd7764, %rd7761, %rd7762;
	add.s64 	%rd7765, %rd7764, %rd7763;
	shr.u64 	%rd7766, %rd7765, 32;
	mul.wide.u32 	%rd7767, %r5913, %r5815;
	add.s64 	%rd7768, %rd7766, %rd7732;
	add.s64 	%rd7769, %rd7768, %rd7767;
	shr.u64 	%rd7770, %rd7769, 32;
	and.b64  	%rd7771, %rd7740, 4294967295;
	mul.wide.u32 	%rd7772, %r5906, %r5814;
	add.s64 	%rd7773, %rd7772, %rd7771;
	shr.u64 	%rd7774, %rd7773, 32;
	and.b64  	%rd7775, %rd7745, 4294967295;
	mul.wide.u32 	%rd7776, %r5907, %r5814;
	add.s64 	%rd7777, %rd7774, %rd7775;
	add.s64 	%rd7778, %rd7777, %rd7776;
	shr.u64 	%rd7779, %rd7778, 32;
	and.b64  	%rd7780, %rd7750, 4294967295;
	mul.wide.u32 	%rd7781, %r5908, %r5814;
	add.s64 	%rd7782, %rd7779, %rd7780;
	add.s64 	%rd7783, %rd7782, %rd7781;
	shr.u64 	%rd7784, %rd7783, 32;
	and.b64  	%rd7785, %rd7755, 4294967295;
	mul.wide.u32 	%rd7786, %r5909, %r5814;
	add.s64 	%rd7787, %rd7784, %rd7785;
	add.s64 	%rd7788, %rd7787, %rd7786;
	shr.u64 	%rd7789, %rd7788, 32;
	and.b64  	%rd7790, %rd7760, 4294967295;
	mul.wide.u32 	%rd7791, %r5910, %r5814;
	add.s64 	%rd7792, %rd7789, %rd7790;
	add.s64 	%rd7793, %rd7792, %rd7791;
	shr.u64 	%rd7794, %rd7793, 32;
	and.b64  	%rd7795, %rd7765, 4294967295;
	mul.wide.u32 	%rd7796, %r5911, %r5814;
	add.s64 	%rd7797, %rd7794, %rd7795;
	add.s64 	%rd7798, %rd7797, %rd7796;
	shr.u64 	%rd7799, %rd7798, 32;
	and.b64  	%rd7800, %rd7769, 4294967295;
	mul.wide.u32 	%rd7801, %r5912, %r5814;
	add.s64 	%rd7802, %rd7799, %rd7800;
	add.s64 	%rd7803, %rd7802, %rd7801;
	shr.u64 	%rd7804, %rd7803, 32;
	mul.wide.u32 	%rd7805, %r5913, %r5814;
	add.s64 	%rd7806, %rd7804, %rd7770;
	add.s64 	%rd7807, %rd7806, %rd7805;
	shr.u64 	%rd7808, %rd7807, 32;
	and.b64  	%rd7809, %rd7778, 4294967295;
	mul.wide.u32 	%rd7810, %r5906, %r5813;
	add.s64 	%rd7811, %rd7810, %rd7809;
	shr.u64 	%rd7812, %rd7811, 32;
	and.b64  	%rd7813, %rd7783, 4294967295;
	mul.wide.u32 	%rd7814, %r5907, %r5813;
	add.s64 	%rd7815, %rd7812, %rd7813;
	add.s64 	%rd7816, %rd7815, %rd7814;
	shr.u64 	%rd7817, %rd7816, 32;
	and.b64  	%rd7818, %rd7788, 4294967295;
	mul.wide.u32 	%rd7819, %r5908, %r5813;
	add.s64 	%rd7820, %rd7817, %rd7818;
	add.s64 	%rd7821, %rd7820, %rd7819;
	shr.u64 	%rd7822, %rd7821, 32;
	and.b64  	%rd7823, %rd7793, 4294967295;
	mul.wide.u32 	%rd7824, %r5909, %r5813;
	add.s64 	%rd7825, %rd7822, %rd7823;
	add.s64 	%rd7826, %rd7825, %rd7824;
	shr.u64 	%rd7827, %rd7826, 32;
	and.b64  	%rd7828, %rd7798, 4294967295;
	mul.wide.u32 	%rd7829, %r5910, %r5813;
	add.s64 	%rd7830, %rd7827, %rd7828;
	add.s64 	%rd7831, %rd7830, %rd7829;
	shr.u64 	%rd7832, %rd7831, 32;
	and.b64  	%rd7833, %rd7803, 4294967295;
	mul.wide.u32 	%rd7834, %r5911, %r5813;
	add.s64 	%rd7835, %rd7832, %rd7833;
	add.s64 	%rd7836, %rd7835, %rd7834;
	shr.u64 	%rd7837, %rd7836, 32;
	and.b64  	%rd7838, %rd7807, 4294967295;
	mul.wide.u32 	%rd7839, %r5912, %r5813;
	add.s64 	%rd7840, %rd7837, %rd7838;
	add.s64 	%rd7841, %rd7840, %rd7839;
	shr.u64 	%rd7842, %rd7841, 32;
	mul.wide.u32 	%rd7843, %r5913, %r5813;
	add.s64 	%rd7844, %rd7842, %rd7808;
	add.s64 	%rd7845, %rd7844, %rd7843;
	shr.u64 	%rd7846, %rd7845, 32;
	{ .reg .b32 tmp; mov.b64 {tmp, %r3651}, %rd7845; }
	and.b64  	%rd7847, %rd7816, 4294967295;
	mul.lo.s64 	%rd7848, %rd7847, 977;
	cvt.u32.u64 	%r3652, %rd7848;
	shr.u64 	%rd7849, %rd7848, 32;
	and.b64  	%rd7850, %rd7821, 4294967295;
	mad.lo.s64 	%rd7851, %rd7850, 977, %rd7849;
	shr.u64 	%rd7852, %rd7851, 32;
	and.b64  	%rd7853, %rd7826, 4294967295;
	mad.lo.s64 	%rd7854, %rd7853, 977, %rd7852;
	shr.u64 	%rd7855, %rd7854, 32;
	and.b64  	%rd7856, %rd7831, 4294967295;
	mad.lo.s64 	%rd7857, %rd7856, 977, %rd7855;
	shr.u64 	%rd7858, %rd7857, 32;
	and.b64  	%rd7859, %rd7836, 4294967295;
	mad.lo.s64 	%rd7860, %rd7859, 977, %rd7858;
	shr.u64 	%rd7861, %rd7860, 32;
	and.b64  	%rd7862, %rd7841, 4294967295;
	mad.lo.s64 	%rd7863, %rd7862, 977, %rd7861;
	shr.u64 	%rd7864, %rd7863, 32;
	and.b64  	%rd7865, %rd7845, 4294967295;
	mad.lo.s64 	%rd7866, %rd7865, 977, %rd7864;
	shr.u64 	%rd7867, %rd7866, 32;
	mad.lo.s64 	%rd7868, %rd7846, 977, %rd7867;
	{ .reg .b32 tmp; mov.b64 {tmp, %r3653}, %rd7868; }
	add.s32 	%r5940, %r3650, %r3652;
	setp.lt.u32 	%p1169, %r5940, %r3650;
	selp.u64 	%rd7869, 1, 0, %p1169;
	and.b64  	%rd7870, %rd7583, 4294967295;
	and.b64  	%rd7871, %rd7851, 4294967295;
	add.s64 	%rd7872, %rd7870, %rd7869;
	add.s64 	%rd7873, %rd7872, %rd7871;
	shr.u64 	%rd7874, %rd7873, 32;
	and.b64  	%rd7875, %rd7621, 4294967295;
	and.b64  	%rd7876, %rd7854, 4294967295;
	add.s64 	%rd7877, %rd7874, %rd7875;
	add.s64 	%rd7878, %rd7877, %rd7876;
	shr.u64 	%rd7879, %rd7878, 32;
	and.b64  	%rd7880, %rd7659, 4294967295;
	and.b64  	%rd7881, %rd7857, 4294967295;
	add.s64 	%rd7882, %rd7879, %rd7880;
	add.s64 	%rd7883, %rd7882, %rd7881;
	shr.u64 	%rd7884, %rd7883, 32;
	and.b64  	%rd7885, %rd7697, 4294967295;
	and.b64  	%rd7886, %rd7860, 4294967295;
	add.s64 	%rd7887, %rd7884, %rd7885;
	add.s64 	%rd7888, %rd7887, %rd7886;
	shr.u64 	%rd7889, %rd7888, 32;
	and.b64  	%rd7890, %rd7735, 4294967295;
	and.b64  	%rd7891, %rd7863, 4294967295;
	add.s64 	%rd7892, %rd7889, %rd7890;
	add.s64 	%rd7893, %rd7892, %rd7891;
	shr.u64 	%rd7894, %rd7893, 32;
	and.b64  	%rd7895, %rd7773, 4294967295;
	and.b64  	%rd7896, %rd7866, 4294967295;
	add.s64 	%rd7897, %rd7894, %rd7895;
	add.s64 	%rd7898, %rd7897, %rd7896;
	shr.u64 	%rd7899, %rd7898, 32;
	and.b64  	%rd7900, %rd7811, 4294967295;
	and.b64  	%rd7901, %rd7868, 4294967295;
	add.s64 	%rd7902, %rd7899, %rd7900;
	add.s64 	%rd7903, %rd7902, %rd7901;
	{ .reg .b32 tmp; mov.b64 {tmp, %r3654}, %rd7903; }
	add.s32 	%r3655, %r3654, %r3653;
	and.b64  	%rd7904, %rd7873, 4294967295;
	add.s64 	%rd18290, %rd7904, %rd7847;
	shr.u64 	%rd7905, %rd18290, 32;
	and.b64  	%rd7906, %rd7878, 4294967295;
	add.s64 	%rd7907, %rd7905, %rd7906;
	add.s64 	%rd18291, %rd7907, %rd7850;
	shr.u64 	%rd7908, %rd18291, 32;
	and.b64  	%rd7909, %rd7883, 4294967295;
	add.s64 	%rd7910, %rd7908, %rd7909;
	add.s64 	%rd18292, %rd7910, %rd7853;
	shr.u64 	%rd7911, %rd18292, 32;
	and.b64  	%rd7912, %rd7888, 4294967295;
	add.s64 	%rd7913, %rd7911, %rd7912;
	add.s64 	%rd18293, %rd7913, %rd7856;
	shr.u64 	%rd7914, %rd18293, 32;
	and.b64  	%rd7915, %rd7893, 4294967295;
	add.s64 	%rd7916, %rd7914, %rd7915;
	add.s64 	%rd18294, %rd7916, %rd7859;
	shr.u64 	%rd7917, %rd18294, 32;
	and.b64  	%rd7918, %rd7898, 4294967295;
	add.s64 	%rd7919, %rd7917, %rd7918;
	add.s64 	%rd18295, %rd7919, %rd7862;
	shr.u64 	%rd7920, %rd18295, 32;
	and.b64  	%rd7921, %rd7903, 4294967295;
	add.s64 	%rd7922, %rd7920, %rd7921;
	add.s64 	%rd18296, %rd7922, %rd7865;
	{ .reg .b32 tmp; mov.b64 {tmp, %r3656}, %rd18296; }
	add.s32 	%r3657, %r3655, %r3656;
	add.s32 	%r926, %r3657, %r3651;
	setp.eq.s32 	%p1170, %r926, 0;
	mov.pred 	%p2984, 0;
	@%p1170 bra 	$L__BB0_668;
	cvt.u64.u32 	%rd7923, %r926;
	mul.wide.u32 	%rd7924, %r926, 977;
	cvt.u32.u64 	%r3658, %rd7924;
	shr.u64 	%rd7925, %rd7924, 32;
	add.s64 	%rd7926, %rd7925, %rd7923;
	shr.u64 	%rd7927, %rd7926, 32;
	add.s32 	%r927, %r5940, %r3658;
	setp.lt.u32 	%p1171, %r927, %r5940;
	selp.u64 	%rd7928, 1, 0, %p1171;
	and.b64  	%rd7929, %rd18290, 4294967295;
	and.b64  	%rd7930, %rd7926, 4294967295;
	add.s64 	%rd7931, %rd7929, %rd7928;
	add.s64 	%rd18290, %rd7931, %rd7930;
	shr.u64 	%rd7932, %rd18290, 32;
	and.b64  	%rd7933, %rd18291, 4294967295;
	add.s64 	%rd7934, %rd7932, %rd7933;
	add.s64 	%rd18291, %rd7934, %rd7927;
	shr.u64 	%rd7935, %rd18291, 32;
	and.b64  	%rd7936, %rd18292, 4294967295;
	add.s64 	%rd18292, %rd7935, %rd7936;
	shr.u64 	%rd7937, %rd18292, 32;
	and.b64  	%rd7938, %rd18293, 4294967295;
	add.s64 	%rd18293, %rd7937, %rd7938;
	shr.u64 	%rd7939, %rd18293, 32;
	and.b64  	%rd7940, %rd18294, 4294967295;
	add.s64 	%rd18294, %rd7939, %rd7940;
	shr.u64 	%rd7941, %rd18294, 32;
	and.b64  	%rd7942, %rd18295, 4294967295;
	add.s64 	%rd18295, %rd7941, %rd7942;
	shr.u64 	%rd7943, %rd18295, 32;
	and.b64  	%rd7944, %rd18296, 4294967295;
	add.s64 	%rd18296, %rd7943, %rd7944;
	setp.gt.u64 	%p2984, %rd18296, 4294967295;
	mov.u32 	%r5940, %r927;
$L__BB0_668:
	ld.const.u32 	%rd528, [const_p+8];
	ld.const.u32 	%rd529, [const_p+24];
	ld.const.u32 	%rd530, [const_p+20];
	ld.const.u32 	%rd531, [const_p+12];
	ld.const.u32 	%rd532, [const_p+16];
	ld.const.u32 	%rd533, [const_p+4];
	ld.const.u32 	%r929, [const_p];
	cvt.u32.u64 	%r5947, %rd18296;
	cvt.u32.u64 	%r5946, %rd18295;
	cvt.u32.u64 	%r5945, %rd18294;
	cvt.u32.u64 	%r5944, %rd18293;
	cvt.u32.u64 	%r5943, %rd18292;
	cvt.u32.u64 	%r5942, %rd18291;
	cvt.u32.u64 	%r5941, %rd18290;
	ld.const.u32 	%r3659, [const_p+28];
	setp.lt.u32 	%p1172, %r3659, %r5947;
	or.pred  	%p1173, %p2984, %p1172;
	@%p1173 bra 	$L__BB0_682;
	setp.gt.u32 	%p1174, %r3659, %r5947;
	@%p1174 bra 	$L__BB0_683;
	cvt.u32.u64 	%r3660, %rd529;
	setp.lt.u32 	%p1175, %r3660, %r5946;
	@%p1175 bra 	$L__BB0_682;
	cvt.u32.u64 	%r3661, %rd529;
	setp.gt.u32 	%p1176, %r3661, %r5946;
	@%p1176 bra 	$L__BB0_683;
	cvt.u32.u64 	%r3662, %rd530;
	setp.lt.u32 	%p1177, %r3662, %r5945;
	@%p1177 bra 	$L__BB0_682;
	cvt.u32.u64 	%r3663, %rd530;
	setp.gt.u32 	%p1178, %r3663, %r5945;
	@%p1178 bra 	$L__BB0_683;
	cvt.u32.u64 	%r3664, %rd532;
	setp.lt.u32 	%p1179, %r3664, %r5944;
	@%p1179 bra 	$L__BB0_682;
	cvt.u32.u64 	%r3665, %rd532;
	setp.gt.u32 	%p1180, %r3665, %r5944;
	@%p1180 bra 	$L__BB0_683;
	cvt.u32.u64 	%r3666, %rd531;
	setp.lt.u32 	%p1181, %r3666, %r5943;
	@%p1181 bra 	$L__BB0_682;
	cvt.u32.u64 	%r3667, %rd531;
	setp.gt.u32 	%p1182, %r3667, %r5943;
	@%p1182 bra 	$L__BB0_683;
	cvt.u32.u64 	%r3668, %rd528;
	setp.lt.u32 	%p1183, %r3668, %r5942;
	@%p1183 bra 	$L__BB0_682;
	cvt.u32.u64 	%r3669, %rd528;
	setp.gt.u32 	%p1184, %r3669, %r5942;
	@%p1184 bra 	$L__BB0_683;
	cvt.u32.u64 	%r3670, %rd533;
	setp.lt.u32 	%p1185, %r3670, %r5941;
	@%p1185 bra 	$L__BB0_682;
	cvt.u32.u64 	%r3671, %rd533;
	setp.gt.u32 	%p1186, %r3671, %r5941;
	setp.lt.u32 	%p1187, %r5940, %r929;
	or.pred  	%p1188, %p1186, %p1187;
	@%p1188 bra 	$L__BB0_683;
$L__BB0_682:
	cvt.u32.u64 	%r3672, %rd531;
	cvt.u32.u64 	%r3673, %rd528;
	cvt.u32.u64 	%r3674, %rd533;
	cvt.u32.u64 	%r3675, %rd529;
	cvt.u32.u64 	%r3676, %rd530;
	cvt.u32.u64 	%r3677, %rd532;
	setp.lt.u32 	%p1189, %r5940, %r929;
	selp.s64 	%rd7946, -1, 0, %p1189;
	sub.s32 	%r5940, %r5940, %r929;
	and.b64  	%rd7947, %rd18290, 4294967295;
	add.s64 	%rd7948, %rd7947, %rd7946;
	setp.lt.u64 	%p1190, %rd7948, %rd533;
	selp.s64 	%rd7949, -1, 0, %p1190;
	cvt.u32.u64 	%r3678, %rd7948;
	sub.s32 	%r5941, %r3678, %r3674;
	and.b64  	%rd7950, %rd18291, 4294967295;
	add.s64 	%rd7951, %rd7950, %rd7949;
	setp.lt.u64 	%p1191, %rd7951, %rd528;
	selp.s64 	%rd7952, -1, 0, %p1191;
	cvt.u32.u64 	%r3679, %rd7951;
	sub.s32 	%r5942, %r3679, %r3673;
	and.b64  	%rd7953, %rd18292, 4294967295;
	add.s64 	%rd7954, %rd7953, %rd7952;
	setp.lt.u64 	%p1192, %rd7954, %rd531;
	selp.s64 	%rd7955, -1, 0, %p1192;
	cvt.u32.u64 	%r3680, %rd7954;
	sub.s32 	%r5943, %r3680, %r3672;
	and.b64  	%rd7956, %rd18293, 4294967295;
	add.s64 	%rd7957, %rd7956, %rd7955;
	setp.lt.u64 	%p1193, %rd7957, %rd532;
	selp.s64 	%rd7958, -1, 0, %p1193;
	cvt.u32.u64 	%r3681, %rd7957;
	sub.s32 	%r5944, %r3681, %r3677;
	and.b64  	%rd7959, %rd18294, 4294967295;
	add.s64 	%rd7960, %rd7959, %rd7958;
	setp.lt.u64 	%p1194, %rd7960, %rd530;
	selp.s64 	%rd7961, -1, 0, %p1194;
	cvt.u32.u64 	%r3682, %rd7960;
	sub.s32 	%r5945, %r3682, %r3676;
	and.b64  	%rd7962, %rd18295, 4294967295;
	add.s64 	%rd7963, %rd7962, %rd7961;
	setp.lt.u64 	%p1195, %rd7963, %rd529;
	selp.s32 	%r3683, -1, 0, %p1195;
	cvt.u32.u64 	%r3684, %rd7963;
	sub.s32 	%r5946, %r3684, %r3675;
	add.s32 	%r3685, %r5947, %r3683;
	sub.s32 	%r5947, %r3685, %r3659;
$L__BB0_683:
	setp.gt.u32 	%p1196, %r5947, %r3659;
	@%p1196 bra 	$L__BB0_696;
	bra.uni 	$L__BB0_697;
$L__BB0_684:
	cvt.u32.u64 	%r3686, %rd529;
	setp.gt.u32 	%p1198, %r5946, %r3686;
	@%p1198 bra 	$L__BB0_696;
	cvt.u32.u64 	%r3687, %rd529;
	setp.lt.u32 	%p1199, %r5946, %r3687;
	@%p1199 bra 	$L__BB0_698;
	cvt.u32.u64 	%r3688, %rd530;
	setp.gt.u32 	%p1200, %r5945, %r3688;
	@%p1200 bra 	$L__BB0_696;
	cvt.u32.u64 	%r3689, %rd530;
	setp.lt.u32 	%p1201, %r5945, %r3689;
	@%p1201 bra 	$L__BB0_698;
	cvt.u32.u64 	%r3690, %rd532;
	setp.gt.u32 	%p1202, %r5944, %r3690;
	@%p1202 bra 	$L__BB0_696;
	cvt.u32.u64 	%r3691, %rd532;
	setp.lt.u32 	%p1203, %r5944, %r3691;
	@%p1203 bra 	$L__BB0_698;
	cvt.u32.u64 	%r3692, %rd531;
	setp.gt.u32 	%p1204, %r5943, %r3692;
	@%p1204 bra 	$L__BB0_696;
	cvt.u32.u64 	%r3693, %rd531;
	setp.lt.u32 	%p1205, %r5943, %r3693;
	@%p1205 bra 	$L__BB0_698;
	cvt.u32.u64 	%r3694, %rd528;
	setp.gt.u32 	%p1206, %r5942, %r3694;
	@%p1206 bra 	$L__BB0_696;
	cvt.u32.u64 	%r3695, %rd528;
	setp.lt.u32 	%p1207, %r5942, %r3695;
	@%p1207 bra 	$L__BB0_698;
	cvt.u32.u64 	%r3696, %rd533;
	setp.gt.u32 	%p1208, %r5941, %r3696;
	@%p1208 bra 	$L__BB0_696;
	cvt.u32.u64 	%r3697, %rd533;
	setp.lt.u32 	%p1209, %r5941, %r3697;
	setp.lt.u32 	%p1210, %r5940, %r929;
	or.pred  	%p1211, %p1209, %p1210;
	@%p1211 bra 	$L__BB0_698;
$L__BB0_696:
	cvt.u32.u64 	%r3698, %rd531;
	cvt.u32.u64 	%r3699, %rd528;
	cvt.u32.u64 	%r3700, %rd533;
	cvt.u32.u64 	%r3701, %rd529;
	cvt.u32.u64 	%r3702, %rd530;
	cvt.u32.u64 	%r3703, %rd532;
	setp.lt.u32 	%p1212, %r5940, %r929;
	selp.s64 	%rd7964, -1, 0, %p1212;
	sub.s32 	%r5940, %r5940, %r929;
	cvt.u64.u32 	%rd7965, %r5941;
	add.s64 	%rd7966, %rd7964, %rd7965;
	setp.lt.u64 	%p1213, %rd7966, %rd533;
	selp.s64 	%rd7967, -1, 0, %p1213;
	cvt.u32.u64 	%r3704, %rd7966;
	sub.s32 	%r5941, %r3704, %r3700;
	cvt.u64.u32 	%rd7968, %r5942;
	add.s64 	%rd7969, %rd7967, %rd7968;
	setp.lt.u64 	%p1214, %rd7969, %rd528;
	selp.s64 	%rd7970, -1, 0, %p1214;
	cvt.u32.u64 	%r3705, %rd7969;
	sub.s32 	%r5942, %r3705, %r3699;
	cvt.u64.u32 	%rd7971, %r5943;
	add.s64 	%rd7972, %rd7970, %rd7971;
	setp.lt.u64 	%p1215, %rd7972, %rd531;
	selp.s64 	%rd7973, -1, 0, %p1215;
	cvt.u32.u64 	%r3706, %rd7972;
	sub.s32 	%r5943, %r3706, %r3698;
	cvt.u64.u32 	%rd7974, %r5944;
	add.s64 	%rd7975, %rd7973, %rd7974;
	setp.lt.u64 	%p1216, %rd7975, %rd532;
	selp.s64 	%rd7976, -1, 0, %p1216;
	cvt.u32.u64 	%r3707, %rd7975;
	sub.s32 	%r5944, %r3707, %r3703;
	cvt.u64.u32 	%rd7977, %r5945;
	add.s64 	%rd7978, %rd7976, %rd7977;
	setp.lt.u64 	%p1217, %rd7978, %rd530;
	selp.s64 	%rd7979, -1, 0, %p1217;
	cvt.u32.u64 	%r3708, %rd7978;
	sub.s32 	%r5945, %r3708, %r3702;
	cvt.u64.u32 	%rd7980, %r5946;
	add.s64 	%rd7981, %rd7979, %rd7980;
	setp.lt.u64 	%p1218, %rd7981, %rd529;
	selp.s32 	%r3709, -1, 0, %p1218;
	cvt.u32.u64 	%r3710, %rd7981;
	sub.s32 	%r5946, %r3710, %r3701;
	add.s32 	%r3711, %r5947, %r3709;
	sub.s32 	%r5947, %r3711, %r3659;
	bra.uni 	$L__BB0_698;
$L__BB0_697:
	setp.lt.u32 	%p1197, %r5947, %r3659;
	@%p1197 bra 	$L__BB0_698;
	bra.uni 	$L__BB0_684;
$L__BB0_698:
	ld.const.u32 	%r3712, [const_G_jacobian+60];
	ld.const.u32 	%r3713, [const_G_jacobian+56];
	ld.const.u32 	%r3714, [const_G_jacobian+52];
	ld.const.u32 	%r3715, [const_G_jacobian+48];
	ld.const.u32 	%r3716, [const_G_jacobian+44];
	ld.const.u32 	%r3717, [const_G_jacobian+40];
	ld.const.u32 	%r3718, [const_G_jacobian+36];
	ld.const.u32 	%r3719, [const_G_jacobian+32];
	mul.wide.u32 	%rd7982, %r5923, %r3719;
	cvt.u32.u64 	%r3720, %rd7982;
	shr.u64 	%rd7983, %rd7982, 32;
	mul.wide.u32 	%rd7984, %r5924, %r3719;
	add.s64 	%rd7985, %rd7983, %rd7984;
	shr.u64 	%rd7986, %rd7985, 32;
	mul.wide.u32 	%rd7987, %r5925, %r3719;
	add.s64 	%rd7988, %rd7986, %rd7987;
	shr.u64 	%rd7989, %rd7988, 32;
	mul.wide.u32 	%rd7990, %r5926, %r3719;
	add.s64 	%rd7991, %rd7989, %rd7990;
	shr.u64 	%rd7992, %rd7991, 32;
	mul.wide.u32 	%rd7993, %r5927, %r3719;
	add.s64 	%rd7994, %rd7992, %rd7993;
	shr.u64 	%rd7995, %rd7994, 32;
	mul.wide.u32 	%rd7996, %r5928, %r3719;
	add.s64 	%rd7997, %rd7995, %rd7996;
	shr.u64 	%rd7998, %rd7997, 32;
	mul.wide.u32 	%rd7999, %r5929, %r3719;
	add.s64 	%rd8000, %rd7998, %rd7999;
	shr.u64 	%rd8001, %rd8000, 32;
	mul.wide.u32 	%rd8002, %r5930, %r3719;
	add.s64 	%rd8003, %rd8001, %rd8002;
	shr.u64 	%rd8004, %rd8003, 32;
	and.b64  	%rd8005, %rd7985, 4294967295;
	mul.wide.u32 	%rd8006, %r5923, %r3718;
	add.s64 	%rd8007, %rd8006, %rd8005;
	shr.u64 	%rd8008, %rd8007, 32;
	and.b64  	%rd8009, %rd7988, 4294967295;
	mul.wide.u32 	%rd8010, %r5924, %r3718;
	add.s64 	%rd8011, %rd8008, %rd8009;
	add.s64 	%rd8012, %rd8011, %rd8010;
	shr.u64 	%rd8013, %rd8012, 32;
	and.b64  	%rd8014, %rd7991, 4294967295;
	mul.wide.u32 	%rd8015, %r5925, %r3718;
	add.s64 	%rd8016, %rd8013, %rd8014;
	add.s64 	%rd8017, %rd8016, %rd8015;
	shr.u64 	%rd8018, %rd8017, 32;
	and.b64  	%rd8019, %rd7994, 4294967295;
	mul.wide.u32 	%rd8020, %r5926, %r3718;
	add.s64 	%rd8021, %rd8018, %rd8019;
	add.s64 	%rd8022, %rd8021, %rd8020;
	shr.u64 	%rd8023, %rd8022, 32;
	and.b64  	%rd8024, %rd7997, 4294967295;
	mul.wide.u32 	%rd8025, %r5927, %r3718;
	add.s64 	%rd8026, %rd8023, %rd8024;
	add.s64 	%rd8027, %rd8026, %rd8025;
	shr.u64 	%rd8028, %rd8027, 32;
	and.b64  	%rd8029, %rd8000, 4294967295;
	mul.wide.u32 	%rd8030, %r5928, %r3718;
	add.s64 	%rd8031, %rd8028, %rd8029;
	add.s64 	%rd8032, %rd8031, %rd8030;
	shr.u64 	%rd8033, %rd8032, 32;
	and.b64  	%rd8034, %rd8003, 4294967295;
	mul.wide.u32 	%rd8035, %r5929, %r3718;
	add.s64 	%rd8036, %rd8033, %rd8034;
	add.s64 	%rd8037, %rd8036, %rd8035;
	shr.u64 	%rd8038, %rd8037, 32;
	mul.wide.u32 	%rd8039, %r5930, %r3718;
	add.s64 	%rd8040, %rd8038, %rd8004;
	add.s64 	%rd8041, %rd8040, %rd8039;
	shr.u64 	%rd8042, %rd8041, 32;
	and.b64  	%rd8043, %rd8012, 4294967295;
	mul.wide.u32 	%rd8044, %r5923, %r3717;
	add.s64 	%rd8045, %rd8044, %rd8043;
	shr.u64 	%rd8046, %rd8045, 32;
	and.b64  	%rd8047, %rd8017, 4294967295;
	mul.wide.u32 	%rd8048, %r5924, %r3717;
	add.s64 	%rd8049, %rd8046, %rd8047;
	add.s64 	%rd8050, %rd8049, %rd8048;
	shr.u64 	%rd8051, %rd8050, 32;
	and.b64  	%rd8052, %rd8022, 4294967295;
	mul.wide.u32 	%rd8053, %r5925, %r3717;
	add.s64 	%rd8054, %rd8051, %rd8052;
	add.s64 	%rd8055, %rd8054, %rd8053;
	shr.u64 	%rd8056, %rd8055, 32;
	and.b64  	%rd8057, %rd8027, 4294967295;
	mul.wide.u32 	%rd8058, %r5926, %r3717;
	add.s64 	%rd8059, %rd8056, %rd8057;
	add.s64 	%rd8060, %rd8059, %rd8058;
	shr.u64 	%rd8061, %rd8060, 32;
	and.b64  	%rd8062, %rd8032, 4294967295;
	mul.wide.u32 	%rd8063, %r5927, %r3717;
	add.s64 	%rd8064, %rd8061, %rd8062;
	add.s64 	%rd8065, %rd8064, %rd8063;
	shr.u64 	%rd8066, %rd8065, 32;
	and.b64  	%rd8067, %rd8037, 4294967295;
	mul.wide.u32 	%rd8068, %r5928, %r3717;
	add.s64 	%rd8069, %rd8066, %rd8067;
	add.s64 	%rd8070, %rd8069, %rd8068;
	shr.u64 	%rd8071, %rd8070, 32;
	and.b64  	%rd8072, %rd8041, 4294967295;
	mul.wide.u32 	%rd8073, %r5929, %r3717;
	add.s64 	%rd8074, %rd8071, %rd8072;
	add.s64 	%rd8075, %rd8074, %rd8073;
	shr.u64 	%rd8076, %rd8075, 32;
	mul.wide.u32 	%rd8077, %r5930, %r3717;
	add.s64 	%rd8078, %rd8076, %rd8042;
	add.s64 	%rd8079, %rd8078, %rd8077;
	shr.u64 	%rd8080, %rd8079, 32;
	and.b64  	%rd8081, %rd8050, 4294967295;
	mul.wide.u32 	%rd8082, %r5923, %r3716;
	add.s64 	%rd8083, %rd8082, %rd8081;
	shr.u64 	%rd8084, %rd8083, 32;
	and.b64  	%rd8085, %rd8055, 4294967295;
	mul.wide.u32 	%rd8086, %r5924, %r3716;
	add.s64 	%rd8087, %rd8084, %rd8085;
	add.s64 	%rd8088, %rd8087, %rd8086;
	shr.u64 	%rd8089, %rd8088, 32;
	and.b64  	%rd8090, %rd8060, 4294967295;
	mul.wide.u32 	%rd8091, %r5925, %r3716;
	add.s64 	%rd8092, %rd8089, %rd8090;
	add.s64 	%rd8093, %rd8092, %rd8091;
	shr.u64 	%rd8094, %rd8093, 32;
	and.b64  	%rd8095, %rd8065, 4294967295;
	mul.wide.u32 	%rd8096, %r5926, %r3716;
	add.s64 	%rd8097, %rd8094, %rd8095;
	add.s64 	%rd8098, %rd8097, %rd8096;
	shr.u64 	%rd8099, %rd8098, 32;
	and.b64  	%rd8100, %rd8070, 4294967295;
	mul.wide.u32 	%rd8101, %r5927, %r3716;
	add.s64 	%rd8102, %rd8099, %rd8100;
	add.s64 	%rd8103, %rd8102, %rd8101;
	shr.u64 	%rd8104, %rd8103, 32;
	and.b64  	%rd8105, %rd8075, 4294967295;
	mul.wide.u32 	%rd8106, %r5928, %r3716;
	add.s64 	%rd8107, %rd8104, %rd8105;
	add.s64 	%rd8108, %rd8107, %rd8106;
	shr.u64 	%rd8109, %rd8108, 32;
	and.b64  	%rd8110, %rd8079, 4294967295;
	mul.wide.u32 	%rd8111, %r5929, %r3716;
	add.s64 	%rd8112, %rd8109, %rd8110;
	add.s64 	%rd8113, %rd8112, %rd8111;
	shr.u64 	%rd8114, %rd8113, 32;
	mul.wide.u32 	%rd8115, %r5930, %r3716;
	add.s64 	%rd8116, %rd8114, %rd8080;
	add.s64 	%rd8117, %rd8116, %rd8115;
	shr.u64 	%rd8118, %rd8117, 32;
	and.b64  	%rd8119, %rd8088, 4294967295;
	mul.wide.u32 	%rd8120, %r5923, %r3715;
	add.s64 	%rd8121, %rd8120, %rd8119;
	shr.u64 	%rd8122, %rd8121, 32;
	and.b64  	%rd8123, %rd8093, 4294967295;
	mul.wide.u32 	%rd8124, %r5924, %r3715;
	add.s64 	%rd8125, %rd8122, %rd8123;
	add.s64 	%rd8126, %rd8125, %rd8124;
	shr.u64 	%rd8127, %rd8126, 32;
	and.b64  	%rd8128, %rd8098, 4294967295;
	mul.wide.u32 	%rd8129, %r5925, %r3715;
	add.s64 	%rd8130, %rd8127, %rd8128;
	add.s64 	%rd8131, %rd8130, %rd8129;
	shr.u64 	%rd8132, %rd8131, 32;
	and.b64  	%rd8133, %rd8103, 4294967295;
	mul.wide.u32 	%rd8134, %r5926, %r3715;
	add.s64 	%rd8135, %rd8132, %rd8133;
	add.s64 	%rd8136, %rd8135, %rd8134;
	shr.u64 	%rd8137, %rd8136, 32;
	and.b64  	%rd8138, %rd8108, 4294967295;
	mul.wide.u32 	%rd8139, %r5927, %r3715;
	add.s64 	%rd8140, %rd8137, %rd8138;
	add.s64 	%rd8141, %rd8140, %rd8139;
	shr.u64 	%rd8142, %rd8141, 32;
	and.b64  	%rd8143, %rd8113, 4294967295;
	mul.wide.u32 	%rd8144, %r5928, %r3715;
	add.s64 	%rd8145, %rd8142, %rd8143;
	add.s64 	%rd8146, %rd8145, %rd8144;
	shr.u64 	%rd8147, %rd8146, 32;
	and.b64  	%rd8148, %rd8117, 4294967295;
	mul.wide.u32 	%rd8149, %r5929, %r3715;
	add.s64 	%rd8150, %rd8147, %rd8148;
	add.s64 	%rd8151, %rd8150, %rd8149;
	shr.u64 	%rd8152, %rd8151, 32;
	mul.wide.u32 	%rd8153, %r5930, %r3715;
	add.s64 	%rd8154, %rd8152, %rd8118;
	add.s64 	%rd8155, %rd8154, %rd8153;
	shr.u64 	%rd8156, %rd8155, 32;
	and.b64  	%rd8157, %rd8126, 4294967295;
	mul.wide.u32 	%rd8158, %r5923, %r3714;
	add.s64 	%rd8159, %rd8158, %rd8157;
	shr.u64 	%rd8160, %rd8159, 32;
	and.b64  	%rd8161, %rd8131, 4294967295;
	mul.wide.u32 	%rd8162, %r5924, %r3714;
	add.s64 	%rd8163, %rd8160, %rd8161;
	add.s64 	%rd8164, %rd8163, %rd8162;
	shr.u64 	%rd8165, %rd8164, 32;
	and.b64  	%rd8166, %rd8136, 4294967295;
	mul.wide.u32 	%rd8167, %r5925, %r3714;
	add.s64 	%rd8168, %rd8165, %rd8166;
	add.s64 	%rd8169, %rd8168, %rd8167;
	shr.u64 	%rd8170, %rd8169, 32;
	and.b64  	%rd8171, %rd8141, 4294967295;
	mul.wide.u32 	%rd8172, %r5926, %r3714;
	add.s64 	%rd8173, %rd8170, %rd8171;
	add.s64 	%rd8174, %rd8173, %rd8172;
	shr.u64 	%rd8175, %rd8174, 32;
	and.b64  	%rd8176, %rd8146, 4294967295;
	mul.wide.u32 	%rd8177, %r5927, %r3714;
	add.s64 	%rd8178, %rd8175, %rd8176;
	add.s64 	%rd8179, %rd8178, %rd8177;
	shr.u64 	%rd8180, %rd8179, 32;
	and.b64  	%rd8181, %rd8151, 4294967295;
	mul.wide.u32 	%rd8182, %r5928, %r3714;
	add.s64 	%rd8183, %rd8180, %rd8181;
	add.s64 	%rd8184, %rd8183, %rd8182;
	shr.u64 	%rd8185, %rd8184, 32;
	and.b64  	%rd8186, %rd8155, 4294967295;
	mul.wide.u32 	%rd8187, %r5929, %r3714;
	add.s64 	%rd8188, %rd8185, %rd8186;
	add.s64 	%rd8189, %rd8188, %rd8187;
	shr.u64 	%rd8190, %rd8189, 32;
	mul.wide.u32 	%rd8191, %r5930, %r3714;
	add.s64 	%rd8192, %rd8190, %rd8156;
	add.s64 	%rd8193, %rd8192, %rd8191;
	shr.u64 	%rd8194, %rd8193, 32;
	and.b64  	%rd8195, %rd8164, 4294967295;
	mul.wide.u32 	%rd8196, %r5923, %r3713;
	add.s64 	%rd8197, %rd8196, %rd8195;
	shr.u64 	%rd8198, %rd8197, 32;
	and.b64  	%rd8199, %rd8169, 4294967295;
	mul.wide.u32 	%rd8200, %r5924, %r3713;
	add.s64 	%rd8201, %rd8198, %rd8199;
	add.s64 	%rd8202, %rd8201, %rd8200;
	shr.u64 	%rd8203, %rd8202, 32;
	and.b64  	%rd8204, %rd8174, 4294967295;
	mul.wide.u32 	%rd8205, %r5925, %r3713;
	add.s64 	%rd8206, %rd8203, %rd8204;
	add.s64 	%rd8207, %rd8206, %rd8205;
	shr.u64 	%rd8208, %rd8207, 32;
	and.b64  	%rd8209, %rd8179, 4294967295;
	mul.wide.u32 	%rd8210, %r5926, %r3713;
	add.s64 	%rd8211, %rd8208, %rd8209;
	add.s64 	%rd8212, %rd8211, %rd8210;
	shr.u64 	%rd8213, %rd8212, 32;
	and.b64  	%rd8214, %rd8184, 4294967295;
	mul.wide.u32 	%rd8215, %r5927, %r3713;
	add.s64 	%rd8216, %rd8213, %rd8214;
	add.s64 	%rd8217, %rd8216, %rd8215;
	shr.u64 	%rd8218, %rd8217, 32;
	and.b64  	%rd8219, %rd8189, 4294967295;
	mul.wide.u32 	%rd8220, %r5928, %r3713;
	add.s64 	%rd8221, %rd8218, %rd8219;
	add.s64 	%rd8222, %rd8221, %rd8220;
	shr.u64 	%rd8223, %rd8222, 32;
	and.b64  	%rd8224, %rd8193, 4294967295;
	mul.wide.u32 	%rd8225, %r5929, %r3713;
	add.s64 	%rd8226, %rd8223, %rd8224;
	add.s64 	%rd8227, %rd8226, %rd8225;
	shr.u64 	%rd8228, %rd8227, 32;
	mul.wide.u32 	%rd8229, %r5930, %r3713;
	add.s64 	%rd8230, %rd8228, %rd8194;
	add.s64 	%rd8231, %rd8230, %rd8229;
	shr.u64 	%rd8232, %rd8231, 32;
	and.b64  	%rd8233, %rd8202, 4294967295;
	mul.wide.u32 	%rd8234, %r5923, %r3712;
	add.s64 	%rd8235, %rd8234, %rd8233;
	shr.u64 	%rd8236, %rd8235, 32;
	and.b64  	%rd8237, %rd8207, 4294967295;
	mul.wide.u32 	%rd8238, %r5924, %r3712;
	add.s64 	%rd8239, %rd8236, %rd8237;
	add.s64 	%rd8240, %rd8239, %rd8238;
	shr.u64 	%rd8241, %rd8240, 32;
	and.b64  	%rd8242, %rd8212, 4294967295;
	mul.wide.u32 	%rd8243, %r5925, %r3712;
	add.s64 	%rd8244, %rd8241, %rd8242;
	add.s64 	%rd8245, %rd8244, %rd8243;
	shr.u64 	%rd8246, %rd8245, 32;
	and.b64  	%rd8247, %rd8217, 4294967295;
	mul.wide.u32 	%rd8248, %r5926, %r3712;
	add.s64 	%rd8249, %rd8246, %rd8247;
	add.s64 	%rd8250, %rd8249, %rd8248;
	shr.u64 	%rd8251, %rd8250, 32;
	and.b64  	%rd8252, %rd8222, 4294967295;
	mul.wide.u32 	%rd8253, %r5927, %r3712;
	add.s64 	%rd8254, %rd8251, %rd8252;
	add.s64 	%rd8255, %rd8254, %rd8253;
	shr.u64 	%rd8256, %rd8255, 32;
	and.b64  	%rd8257, %rd8227, 4294967295;
	mul.wide.u32 	%rd8258, %r5928, %r3712;
	add.s64 	%rd8259, %rd8256, %rd8257;
	add.s64 	%rd8260, %rd8259, %rd8258;
	shr.u64 	%rd8261, %rd8260, 32;
	and.b64  	%rd8262, %rd8231, 4294967295;
	mul.wide.u32 	%rd8263, %r5929, %r3712;
	add.s64 	%rd8264, %rd8261, %rd8262;
	add.s64 	%rd8265, %rd8264, %rd8263;
	shr.u64 	%rd8266, %rd8265, 32;
	mul.wide.u32 	%rd8267, %r5930, %r3712;
	add.s64 	%rd8268, %rd8266, %rd8232;
	add.s64 	%rd8269, %rd8268, %rd8267;
	shr.u64 	%rd8270, %rd8269, 32;
	{ .reg .b32 tmp; mov.b64 {tmp, %r3721}, %rd8269; }
	and.b64  	%rd8271, %rd8240, 4294967295;
	mul.lo.s64 	%rd8272, %rd8271, 977;
	cvt.u32.u64 	%r3722, %rd8272;
	shr.u64 	%rd8273, %rd8272, 32;
	and.b64  	%rd8274, %rd8245, 4294967295;
	mad.lo.s64 	%rd8275, %rd8274, 977, %rd8273;
	shr.u64 	%rd8276, %rd8275, 32;
	and.b64  	%rd8277, %rd8250, 4294967295;
	mad.lo.s64 	%rd8278, %rd8277, 977, %rd8276;
	shr.u64 	%rd8279, %rd8278, 32;
	and.b64  	%rd8280, %rd8255, 4294967295;
	mad.lo.s64 	%rd8281, %rd8280, 977, %rd8279;
	shr.u64 	%rd8282, %rd8281, 32;
	and.b64  	%rd8283, %rd8260, 4294967295;
	mad.lo.s64 	%rd8284, %rd8283, 977, %rd8282;
	shr.u64 	%rd8285, %rd8284, 32;
	and.b64  	%rd8286, %rd8265, 4294967295;
	mad.lo.s64 	%rd8287, %rd8286, 977, %rd8285;
	shr.u64 	%rd8288, %rd8287, 32;
	and.b64  	%rd8289, %rd8269, 4294967295;
	mad.lo.s64 	%rd8290, %rd8289, 977, %rd8288;
	shr.u64 	%rd8291, %rd8290, 32;
	mad.lo.s64 	%rd8292, %rd8270, 977, %rd8291;
	{ .reg .b32 tmp; mov.b64 {tmp, %r3723}, %rd8292; }
	add.s32 	%r5957, %r3720, %r3722;
	setp.lt.u32 	%p1220, %r5957, %r3720;
	selp.u64 	%rd8293, 1, 0, %p1220;
	and.b64  	%rd8294, %rd8007, 4294967295;
	and.b64  	%rd8295, %rd8275, 4294967295;
	add.s64 	%rd8296, %rd8294, %rd8293;
	add.s64 	%rd8297, %rd8296, %rd8295;
	shr.u64 	%rd8298, %rd8297, 32;
	and.b64  	%rd8299, %rd8045, 4294967295;
	and.b64  	%rd8300, %rd8278, 4294967295;
	add.s64 	%rd8301, %rd8298, %rd8299;
	add.s64 	%rd8302, %rd8301, %rd8300;
	shr.u64 	%rd8303, %rd8302, 32;
	and.b64  	%rd8304, %rd8083, 4294967295;
	and.b64  	%rd8305, %rd8281, 4294967295;
	add.s64 	%rd8306, %rd8303, %rd8304;
	add.s64 	%rd8307, %rd8306, %rd8305;
	shr.u64 	%rd8308, %rd8307, 32;
	and.b64  	%rd8309, %rd8121, 4294967295;
	and.b64  	%rd8310, %rd8284, 4294967295;
	add.s64 	%rd8311, %rd8308, %rd8309;
	add.s64 	%rd8312, %rd8311, %rd8310;
	shr.u64 	%rd8313, %rd8312, 32;
	and.b64  	%rd8314, %rd8159, 4294967295;
	and.b64  	%rd8315, %rd8287, 4294967295;
	add.s64 	%rd8316, %rd8313, %rd8314;
	add.s64 	%rd8317, %rd8316, %rd8315;
	shr.u64 	%rd8318, %rd8317, 32;
	and.b64  	%rd8319, %rd8197, 4294967295;
	and.b64  	%rd8320, %rd8290, 4294967295;
	add.s64 	%rd8321, %rd8318, %rd8319;
	add.s64 	%rd8322, %rd8321, %rd8320;
	shr.u64 	%rd8323, %rd8322, 32;
	and.b64  	%rd8324, %rd8235, 4294967295;
	and.b64  	%rd8325, %rd8292, 4294967295;
	add.s64 	%rd8326, %rd8323, %rd8324;
	add.s64 	%rd8327, %rd8326, %rd8325;
	{ .reg .b32 tmp; mov.b64 {tmp, %r3724}, %rd8327; }
	add.s32 	%r3725, %r3724, %r3723;
	and.b64  	%rd8328, %rd8297, 4294967295;
	add.s64 	%rd18297, %rd8328, %rd8271;
	shr.u64 	%rd8329, %rd18297, 32;
	and.b64  	%rd8330, %rd8302, 4294967295;
	add.s64 	%rd8331, %rd8329, %rd8330;
	add.s64 	%rd18298, %rd8331, %rd8274;
	shr.u64 	%rd8332, %rd18298, 32;
	and.b64  	%rd8333, %rd8307, 4294967295;
	add.s64 	%rd8334, %rd8332, %rd8333;
	add.s64 	%rd18299, %rd8334, %rd8277;
	shr.u64 	%rd8335, %rd18299, 32;
	and.b64  	%rd8336, %rd8312, 4294967295;
	add.s64 	%rd8337, %rd8335, %rd8336;
	add.s64 	%rd18300, %rd8337, %rd8280;
	shr.u64 	%rd8338, %rd18300, 32;
	and.b64  	%rd8339, %rd8317, 4294967295;
	add.s64 	%rd8340, %rd8338, %rd8339;
	add.s64 	%rd18301, %rd8340, %rd8283;
	shr.u64 	%rd8341, %rd18301, 32;
	and.b64  	%rd8342, %rd8322, 4294967295;
	add.s64 	%rd8343, %rd8341, %rd8342;
	add.s64 	%rd18302, %rd8343, %rd8286;
	shr.u64 	%rd8344, %rd18302, 32;
	and.b64  	%rd8345, %rd8327, 4294967295;
	add.s64 	%rd8346, %rd8344, %rd8345;
	add.s64 	%rd18303, %rd8346, %rd8289;
	{ .reg .b32 tmp; mov.b64 {tmp, %r3726}, %rd18303; }
	add.s32 	%r3727, %r3725, %r3726;
	add.s32 	%r971, %r3727, %r3721;
	setp.eq.s32 	%p1221, %r971, 0;
	mov.pred 	%p2985, 0;
	@%p1221 bra 	$L__BB0_700;
	cvt.u64.u32 	%rd8347, %r971;
	mul.wide.u32 	%rd8348, %r971, 977;
	cvt.u32.u64 	%r3728, %rd8348;
	shr.u64 	%rd8349, %rd8348, 32;
	add.s64 	%rd8350, %rd8349, %rd8347;
	shr.u64 	%rd8351, %rd8350, 32;
	add.s32 	%r972, %r5957, %r3728;
	setp.lt.u32 	%p1222, %r972, %r5957;
	selp.u64 	%rd8352, 1, 0, %p1222;
	and.b64  	%rd8353, %rd18297, 4294967295;
	and.b64  	%rd8354, %rd8350, 4294967295;
	add.s64 	%rd8355, %rd8353, %rd8352;
	add.s64 	%rd18297, %rd8355, %rd8354;
	shr.u64 	%rd8356, %rd18297, 32;
	and.b64  	%rd8357, %rd18298, 4294967295;
	add.s64 	%rd8358, %rd8356, %rd8357;
	add.s64 	%rd18298, %rd8358, %rd8351;
	shr.u64 	%rd8359, %rd18298, 32;
	and.b64  	%rd8360, %rd18299, 4294967295;
	add.s64 	%rd18299, %rd8359, %rd8360;
	shr.u64 	%rd8361, %rd18299, 32;
	and.b64  	%rd8362, %rd18300, 4294967295;
	add.s64 	%rd18300, %rd8361, %rd8362;
	shr.u64 	%rd8363, %rd18300, 32;
	and.b64  	%rd8364, %rd18301, 4294967295;
	add.s64 	%rd18301, %rd8363, %rd8364;
	shr.u64 	%rd8365, %rd18301, 32;
	and.b64  	%rd8366, %rd18302, 4294967295;
	add.s64 	%rd18302, %rd8365, %rd8366;
	shr.u64 	%rd8367, %rd18302, 32;
	and.b64  	%rd8368, %rd18303, 4294967295;
	add.s64 	%rd18303, %rd8367, %rd8368;
	setp.gt.u64 	%p2985, %rd18303, 4294967295;
	mov.u32 	%r5957, %r972;
$L__BB0_700:
	ld.const.u32 	%rd555, [const_p+8];
	ld.const.u32 	%rd556, [const_p+24];
	ld.const.u32 	%rd557, [const_p+20];
	ld.const.u32 	%rd558, [const_p+12];
	ld.const.u32 	%rd559, [const_p+16];
	ld.const.u32 	%rd560, [const_p+4];
	ld.const.u32 	%r974, [const_p];
	cvt.u32.u64 	%r5964, %rd18303;
	cvt.u32.u64 	%r5963, %rd18302;
	cvt.u32.u64 	%r5962, %rd18301;
	cvt.u32.u64 	%r5961, %rd18300;
	cvt.u32.u64 	%r5960, %rd18299;
	cvt.u32.u64 	%r5959, %rd18298;
	cvt.u32.u64 	%r5958, %rd18297;
	ld.const.u32 	%r3729, [const_p+28];
	setp.lt.u32 	%p1223, %r3729, %r5964;
	or.pred  	%p1224, %p2985, %p1223;
	@%p1224 bra 	$L__BB0_714;
	setp.gt.u32 	%p1225, %r3729, %r5964;
	@%p1225 bra 	$L__BB0_715;
	cvt.u32.u64 	%r3730, %rd556;
	setp.lt.u32 	%p1226, %r3730, %r5963;
	@%p1226 bra 	$L__BB0_714;
	cvt.u32.u64 	%r3731, %rd556;
	setp.gt.u32 	%p1227, %r3731, %r5963;
	@%p1227 bra 	$L__BB0_715;
	cvt.u32.u64 	%r3732, %rd557;
	setp.lt.u32 	%p1228, %r3732, %r5962;
	@%p1228 bra 	$L__BB0_714;
	cvt.u32.u64 	%r3733, %rd557;
	setp.gt.u32 	%p1229, %r3733, %r5962;
	@%p1229 bra 	$L__BB0_715;
	cvt.u32.u64 	%r3734, %rd559;
	setp.lt.u32 	%p1230, %r3734, %r5961;
	@%p1230 bra 	$L__BB0_714;
	cvt.u32.u64 	%r3735, %rd559;
	setp.gt.u32 	%p1231, %r3735, %r5961;
	@%p1231 bra 	$L__BB0_715;
	cvt.u32.u64 	%r3736, %rd558;
	setp.lt.u32 	%p1232, %r3736, %r5960;
	@%p1232 bra 	$L__BB0_714;
	cvt.u32.u64 	%r3737, %rd558;
	setp.gt.u32 	%p1233, %r3737, %r5960;
	@%p1233 bra 	$L__BB0_715;
	cvt.u32.u64 	%r3738, %rd555;
	setp.lt.u32 	%p1234, %r3738, %r5959;
	@%p1234 bra 	$L__BB0_714;
	cvt.u32.u64 	%r3739, %rd555;
	setp.gt.u32 	%p1235, %r3739, %r5959;
	@%p1235 bra 	$L__BB0_715;
	cvt.u32.u64 	%r3740, %rd560;
	setp.lt.u32 	%p1236, %r3740, %r5958;
	@%p1236 bra 	$L__BB0_714;
	cvt.u32.u64 	%r3741, %rd560;
	setp.gt.u32 	%p1237, %r3741, %r5958;
	setp.lt.u32 	%p1238, %r5957, %r974;
	or.pred  	%p1239, %p1237, %p1238;
	@%p1239 bra 	$L__BB0_715;
$L__BB0_714:
	cvt.u32.u64 	%r3742, %rd558;
	cvt.u32.u64 	%r3743, %rd555;
	cvt.u32.u64 	%r3744, %rd560;
	cvt.u32.u64 	%r3745, %rd556;
	cvt.u32.u64 	%r3746, %rd557;
	cvt.u32.u64 	%r3747, %rd559;
	setp.lt.u32 	%p1240, %r5957, %r974;
	selp.s64 	%rd8370, -1, 0, %p1240;
	sub.s32 	%r5957, %r5957, %r974;
	and.b64  	%rd8371, %rd18297, 4294967295;
	add.s64 	%rd8372, %rd8371, %rd8370;
	setp.lt.u64 	%p1241, %rd8372, %rd560;
	selp.s64 	%rd8373, -1, 0, %p1241;
	cvt.u32.u64 	%r3748, %rd8372;
	sub.s32 	%r5958, %r3748, %r3744;
	and.b64  	%rd8374, %rd18298, 4294967295;
	add.s64 	%rd8375, %rd8374, %rd8373;
	setp.lt.u64 	%p1242, %rd8375, %rd555;
	selp.s64 	%rd8376, -1, 0, %p1242;
	cvt.u32.u64 	%r3749, %rd8375;
	sub.s32 	%r5959, %r3749, %r3743;
	and.b64  	%rd8377, %rd18299, 4294967295;
	add.s64 	%rd8378, %rd8377, %rd8376;
	setp.lt.u64 	%p1243, %rd8378, %rd558;
	selp.s64 	%rd8379, -1, 0, %p1243;
	cvt.u32.u64 	%r3750, %rd8378;
	sub.s32 	%r5960, %r3750, %r3742;
	and.b64  	%rd8380, %rd18300, 4294967295;
	add.s64 	%rd8381, %rd8380, %rd8379;
	setp.lt.u64 	%p1244, %rd8381, %rd559;
	selp.s64 	%rd8382, -1, 0, %p1244;
	cvt.u32.u64 	%r3751, %rd8381;
	sub.s32 	%r5961, %r3751, %r3747;
	and.b64  	%rd8383, %rd18301, 4294967295;
	add.s64 	%rd8384, %rd8383, %rd8382;
	setp.lt.u64 	%p1245, %rd8384, %rd557;
	selp.s64 	%rd8385, -1, 0, %p1245;
	cvt.u32.u64 	%r3752, %rd8384;
	sub.s32 	%r5962, %r3752, %r3746;
	and.b64  	%rd8386, %rd18302, 4294967295;
	add.s64 	%rd8387, %rd8386, %rd8385;
	setp.lt.u64 	%p1246, %rd8387, %rd556;
	selp.s32 	%r3753, -1, 0, %p1246;
	cvt.u32.u64 	%r3754, %rd8387;
	sub.s32 	%r5963, %r3754, %r3745;
	add.s32 	%r3755, %r5964, %r3753;
	sub.s32 	%r5964, %r3755, %r3729;
$L__BB0_715:
	setp.gt.u32 	%p1247, %r5964, %r3729;
	@%p1247 bra 	$L__BB0_728;
	bra.uni 	$L__BB0_729;
$L__BB0_716:
	cvt.u32.u64 	%r3756, %rd556;
	setp.gt.u32 	%p1249, %r5963, %r3756;
	@%p1249 bra 	$L__BB0_728;
	cvt.u32.u64 	%r3757, %rd556;
	setp.lt.u32 	%p1250, %r5963, %r3757;
	@%p1250 bra 	$L__BB0_730;
	cvt.u32.u64 	%r3758, %rd557;
	setp.gt.u32 	%p1251, %r5962, %r3758;
	@%p1251 bra 	$L__BB0_728;
	cvt.u32.u64 	%r3759, %rd557;
	setp.lt.u32 	%p1252, %r5962, %r3759;
	@%p1252 bra 	$L__BB0_730;
	cvt.u32.u64 	%r3760, %rd559;
	setp.gt.u32 	%p1253, %r5961, %r3760;
	@%p1253 bra 	$L__BB0_728;
	cvt.u32.u64 	%r3761, %rd559;
	setp.lt.u32 	%p1254, %r5961, %r3761;
	@%p1254 bra 	$L__BB0_730;
	cvt.u32.u64 	%r3762, %rd558;
	setp.gt.u32 	%p1255, %r5960, %r3762;
	@%p1255 bra 	$L__BB0_728;
	cvt.u32.u64 	%r3763, %rd558;
	setp.lt.u32 	%p1256, %r5960, %r3763;
	@%p1256 bra 	$L__BB0_730;
	cvt.u32.u64 	%r3764, %rd555;
	setp.gt.u32 	%p1257, %r5959, %r3764;
	@%p1257 bra 	$L__BB0_728;
	cvt.u32.u64 	%r3765, %rd555;
	setp.lt.u32 	%p1258, %r5959, %r3765;
	@%p1258 bra 	$L__BB0_730;
	cvt.u32.u64 	%r3766, %rd560;
	setp.gt.u32 	%p1259, %r5958, %r3766;
	@%p1259 bra 	$L__BB0_728;
	cvt.u32.u64 	%r3767, %rd560;
	setp.lt.u32 	%p1260, %r5958, %r3767;
	setp.lt.u32 	%p1261, %r5957, %r974;
	or.pred  	%p1262, %p1260, %p1261;
	@%p1262 bra 	$L__BB0_730;
$L__BB0_728:
	cvt.u32.u64 	%r3768, %rd558;
	cvt.u32.u64 	%r3769, %rd555;
	cvt.u32.u64 	%r3770, %rd560;
	cvt.u32.u64 	%r3771, %rd556;
	cvt.u32.u64 	%r3772, %rd557;
	cvt.u32.u64 	%r3773, %rd559;
	setp.lt.u32 	%p1263, %r5957, %r974;
	selp.s64 	%rd8388, -1, 0, %p1263;
	sub.s32 	%r5957, %r5957, %r974;
	cvt.u64.u32 	%rd8389, %r5958;
	add.s64 	%rd8390, %rd8388, %rd8389;
	setp.lt.u64 	%p1264, %rd8390, %rd560;
	selp.s64 	%rd8391, -1, 0, %p1264;
	cvt.u32.u64 	%r3774, %rd8390;
	sub.s32 	%r5958, %r3774, %r3770;
	cvt.u64.u32 	%rd8392, %r5959;
	add.s64 	%rd8393, %rd8391, %rd8392;
	setp.lt.u64 	%p1265, %rd8393, %rd555;
	selp.s64 	%rd8394, -1, 0, %p1265;
	cvt.u32.u64 	%r3775, %rd8393;
	sub.s32 	%r5959, %r3775, %r3769;
	cvt.u64.u32 	%rd8395, %r5960;
	add.s64 	%rd8396, %rd8394, %rd8395;
	setp.lt.u64 	%p1266, %rd8396, %rd558;
	selp.s64 	%rd8397, -1, 0, %p1266;
	cvt.u32.u64 	%r3776, %rd8396;
	sub.s32 	%r5960, %r3776, %r3768;
	cvt.u64.u32 	%rd8398, %r5961;
	add.s64 	%rd8399, %rd8397, %rd8398;
	setp.lt.u64 	%p1267, %rd8399, %rd559;
	selp.s64 	%rd8400, -1, 0, %p1267;
	cvt.u32.u64 	%r3777, %rd8399;
	sub.s32 	%r5961, %r3777, %r3773;
	cvt.u64.u32 	%rd8401, %r5962;
	add.s64 	%rd8402, %rd8400, %rd8401;
	setp.lt.u64 	%p1268, %rd8402, %rd557;
	selp.s64 	%rd8403, -1, 0, %p1268;
	cvt.u32.u64 	%r3778, %rd8402;
	sub.s32 	%r5962, %r3778, %r3772;
	cvt.u64.u32 	%rd8404, %r5963;
	add.s64 	%rd8405, %rd8403, %rd8404;
	setp.lt.u64 	%p1269, %rd8405, %rd556;
	selp.s32 	%r3779, -1, 0, %p1269;
	cvt.u32.u64 	%r3780, %rd8405;
	sub.s32 	%r5963, %r3780, %r3771;
	add.s32 	%r3781, %r5964, %r3779;
	sub.s32 	%r5964, %r3781, %r3729;
	bra.uni 	$L__BB0_730;
$L__BB0_729:
	setp.lt.u32 	%p1248, %r5964, %r3729;
	@%p1248 bra 	$L__BB0_730;
	bra.uni 	$L__BB0_716;
$L__BB0_730:
	setp.gt.u32 	%p1270, %r5879, %r5896;
	@%p1270 bra 	$L__BB0_1180;
	setp.lt.u32 	%p1271, %r5879, %r5896;
	setp.ne.s32 	%p1272, %r5878, %r5895;
	setp.ne.s32 	%p1273, %r5877, %r5894;
	or.pred  	%p1274, %p1272, %p1273;
	or.pred  	%p1275, %p1274, %p1271;
	setp.ne.s32 	%p1276, %r5876, %r5893;
	or.pred  	%p1277, %p1275, %p1276;
	setp.ne.s32 	%p1278, %r5875, %r5892;
	or.pred  	%p1279, %p1277, %p1278;
	setp.ne.s32 	%p1280, %r5874, %r5891;
	or.pred  	%p1281, %p1279, %p1280;
	setp.ne.s32 	%p1282, %r5873, %r5890;
	or.pred  	%p1283, %p1281, %p1282;
	setp.ne.s32 	%p1284, %r5872, %r5889;
	or.pred  	%p1285, %p1283, %p1284;
	@%p1285 bra 	$L__BB0_1180;
	setp.gt.u32 	%p1286, %r5947, %r5964;
	mov.b16 	%rs50, 1;
	mov.u32 	%r6324, %r5805;
	mov.u32 	%r6325, %r5806;
	mov.u32 	%r6326, %r5807;
	mov.u32 	%r6327, %r5808;
	mov.u32 	%r6328, %r5809;
	mov.u32 	%r6329, %r5810;
	mov.u32 	%r6330, %r5811;
	mov.u32 	%r6331, %r5812;
	mov.u32 	%r6332, %r5813;
	mov.u32 	%r6333, %r5814;
	mov.u32 	%r6334, %r5815;
	mov.u32 	%r6335, %r5816;
	mov.u32 	%r6336, %r5817;
	mov.u32 	%r6337, %r5818;
	mov.u32 	%r6338, %r5819;
	mov.u32 	%r6339, %r5820;
	mov.u32 	%r6340, %r5821;
	mov.u32 	%r6341, %r5822;
	mov.u32 	%r6342, %r5823;
	mov.u32 	%r6343, %r5824;
	mov.u32 	%r6344, %r5825;
	mov.u32 	%r6345, %r5826;
	mov.u32 	%r6346, %r5827;
	mov.u32 	%r6347, %r5828;
	@%p1286 bra 	$L__BB0_1551;
	setp.lt.u32 	%p1287, %r5947, %r5964;
	setp.ne.s32 	%p1288, %r5946, %r5963;
	setp.ne.s32 	%p1289, %r5945, %r5962;
	or.pred  	%p1290, %p1288, %p1289;
	or.pred  	%p1291, %p1290, %p1287;
	setp.ne.s32 	%p1292, %r5944, %r5961;
	or.pred  	%p1293, %p1291, %p1292;
	setp.ne.s32 	%p1294, %r5943, %r5960;
	or.pred  	%p1295, %p1293, %p1294;
	setp.ne.s32 	%p1296, %r5942, %r5959;
	or.pred  	%p1297, %p1295, %p1296;
	setp.ne.s32 	%p1298, %r5941, %r5958;
	or.pred  	%p1299, %p1297, %p1298;
	setp.ne.s32 	%p1300, %r5940, %r5957;
	or.pred  	%p1301, %p1299, %p1300;
	mov.u32 	%r6324, %r5805;
	mov.u32 	%r6325, %r5806;
	mov.u32 	%r6326, %r5807;
	mov.u32 	%r6327, %r5808;
	mov.u32 	%r6328, %r5809;
	mov.u32 	%r6329, %r5810;
	mov.u32 	%r6330, %r5811;
	mov.u32 	%r6331, %r5812;
	mov.u32 	%r6332, %r5813;
	mov.u32 	%r6333, %r5814;
	mov.u32 	%r6334, %r5815;
	mov.u32 	%r6335, %r5816;
	mov.u32 	%r6336, %r5817;
	mov.u32 	%r6337, %r5818;
	mov.u32 	%r6338, %r5819;
	mov.u32 	%r6339, %r5820;
	mov.u32 	%r6340, %r5821;
	mov.u32 	%r6341, %r5822;
	mov.u32 	%r6342, %r5823;
	mov.u32 	%r6343, %r5824;
	mov.u32 	%r6344, %r5825;
	mov.u32 	%r6345, %r5826;
	mov.u32 	%r6346, %r5827;
	mov.u32 	%r6347, %r5828;
	@%p1301 bra 	$L__BB0_1551;
	or.b32  	%r3783, %r5820, %r5819;
	or.b32  	%r3784, %r3783, %r5818;
	or.b32  	%r3785, %r3784, %r5817;
	or.b32  	%r3786, %r3785, %r5816;
	or.b32  	%r3787, %r3786, %r5815;
	or.b32  	%r3788, %r3787, %r5814;
	or.b32  	%r3789, %r3788, %r5813;
	setp.eq.s32 	%p1302, %r3789, 0;
	mov.b32 	%r6332, 0;
	mov.u32 	%r6324, %r5805;
	mov.u32 	%r6325, %r5806;
	mov.u32 	%r6326, %r5807;
	mov.u32 	%r6327, %r5808;
	mov.u32 	%r6328, %r5809;
	mov.u32 	%r6329, %r5810;
	mov.u32 	%r6330, %r5811;
	mov.u32 	%r6331, %r5812;
	mov.u32 	%r6333, %r6332;
	mov.u32 	%r6334, %r6332;
	mov.u32 	%r6335, %r6332;
	mov.u32 	%r6336, %r6332;
	mov.u32 	%r6337, %r6332;
	mov.u32 	%r6338, %r6332;
	mov.u32 	%r6339, %r6332;
	mov.u32 	%r6340, %r5821;
	mov.u32 	%r6341, %r5822;
	mov.u32 	%r6342, %r5823;
	mov.u32 	%r6343, %r5824;
	mov.u32 	%r6344, %r5825;
	mov.u32 	%r6345, %r5826;
	mov.u32 	%r6346, %r5827;
	mov.u32 	%r6347, %r5828;
	@%p1302 bra 	$L__BB0_1551;
	mul.wide.u32 	%rd8406, %r5820, %r5820;
	cvt.u32.u64 	%r3790, %rd8406;
	shr.u64 	%rd8407, %rd8406, 32;
	mul.wide.u32 	%rd8408, %r5819, %r5820;
	add.s64 	%rd8409, %rd8407, %rd8408;
	shr.u64 	%rd8410, %rd8409, 32;
	mul.wide.u32 	%rd8411, %r5818, %r5820;
	add.s64 	%rd8412, %rd8410, %rd8411;
	shr.u64 	%rd8413, %rd8412, 32;
	mul.wide.u32 	%rd8414, %r5817, %r5820;
	add.s64 	%rd8415, %rd8413, %rd8414;
	shr.u64 	%rd8416, %rd8415, 32;
	mul.wide.u32 	%rd8417, %r5816, %r5820;
	add.s64 	%rd8418, %rd8416, %rd8417;
	shr.u64 	%rd8419, %rd8418, 32;
	mul.wide.u32 	%rd8420, %r5815, %r5820;
	add.s64 	%rd8421, %rd8419, %rd8420;
	shr.u64 	%rd8422, %rd8421, 32;
	mul.wide.u32 	%rd8423, %r5814, %r5820;
	add.s64 	%rd8424, %rd8422, %rd8423;
	shr.u64 	%rd8425, %rd8424, 32;
	mul.wide.u32 	%rd8426, %r5813, %r5820;
	add.s64 	%rd8427, %rd8425, %rd8426;
	shr.u64 	%rd8428, %rd8427, 32;
	and.b64  	%rd8429, %rd8409, 4294967295;
	add.s64 	%rd8430, %rd8408, %rd8429;
	shr.u64 	%rd8431, %rd8430, 32;
	and.b64  	%rd8432, %rd8412, 4294967295;
	mul.wide.u32 	%rd8433, %r5819, %r5819;
	add.s64 	%rd8434, %rd8431, %rd8432;
	add.s64 	%rd8435, %rd8434, %rd8433;
	shr.u64 	%rd8436, %rd8435, 32;
	and.b64  	%rd8437, %rd8415, 4294967295;
	mul.wide.u32 	%rd8438, %r5818, %r5819;
	add.s64 	%rd8439, %rd8436, %rd8437;
	add.s64 	%rd8440, %rd8439, %rd8438;
	shr.u64 	%rd8441, %rd8440, 32;
	and.b64  	%rd8442, %rd8418, 4294967295;
	mul.wide.u32 	%rd8443, %r5817, %r5819;
	add.s64 	%rd8444, %rd8441, %rd8442;
	add.s64 	%rd8445, %rd8444, %rd8443;
	shr.u64 	%rd8446, %rd8445, 32;
	and.b64  	%rd8447, %rd8421, 4294967295;
	mul.wide.u32 	%rd8448, %r5816, %r5819;
	add.s64 	%rd8449, %rd8446, %rd8447;
	add.s64 	%rd8450, %rd8449, %rd8448;
	shr.u64 	%rd8451, %rd8450, 32;
	and.b64  	%rd8452, %rd8424, 4294967295;
	mul.wide.u32 	%rd8453, %r5815, %r5819;
	add.s64 	%rd8454, %rd8451, %rd8452;
	add.s64 	%rd8455, %rd8454, %rd8453;
	shr.u64 	%rd8456, %rd8455, 32;
	and.b64  	%rd8457, %rd8427, 4294967295;
	mul.wide.u32 	%rd8458, %r5814, %r5819;
	add.s64 	%rd8459, %rd8456, %rd8457;
	add.s64 	%rd8460, %rd8459, %rd8458;
	shr.u64 	%rd8461, %rd8460, 32;
	mul.wide.u32 	%rd8462, %r5813, %r5819;
	add.s64 	%rd8463, %rd8461, %rd8428;
	add.s64 	%rd8464, %rd8463, %rd8462;
	shr.u64 	%rd8465, %rd8464, 32;
	and.b64  	%rd8466, %rd8435, 4294967295;
	add.s64 	%rd8467, %rd8411, %rd8466;
	shr.u64 	%rd8468, %rd8467, 32;
	and.b64  	%rd8469, %rd8440, 4294967295;
	add.s64 	%rd8470, %rd8468, %rd8469;
	add.s64 	%rd8471, %rd8470, %rd8438;
	shr.u64 	%rd8472, %rd8471, 32;
	and.b64  	%rd8473, %rd8445, 4294967295;
	mul.wide.u32 	%rd8474, %r5818, %r5818;
	add.s64 	%rd8475, %rd8472, %rd8473;
	add.s64 	%rd8476, %rd8475, %rd8474;
	shr.u64 	%rd8477, %rd8476, 32;
	and.b64  	%rd8478, %rd8450, 4294967295;
	mul.wide.u32 	%rd8479, %r5817, %r5818;
	add.s64 	%rd8480, %rd8477, %rd8478;
	add.s64 	%rd8481, %rd8480, %rd8479;
	shr.u64 	%rd8482, %rd8481, 32;
	and.b64  	%rd8483, %rd8455, 4294967295;
	mul.wide.u32 	%rd8484, %r5816, %r5818;
	add.s64 	%rd8485, %rd8482, %rd8483;
	add.s64 	%rd8486, %rd8485, %rd8484;
	shr.u64 	%rd8487, %rd8486, 32;
	and.b64  	%rd8488, %rd8460, 4294967295;
	mul.wide.u32 	%rd8489, %r5815, %r5818;
	add.s64 	%rd8490, %rd8487, %rd8488;
	add.s64 	%rd8491, %rd8490, %rd8489;
	shr.u64 	%rd8492, %rd8491, 32;
	and.b64  	%rd8493, %rd8464, 4294967295;
	mul.wide.u32 	%rd8494, %r5814, %r5818;
	add.s64 	%rd8495, %rd8492, %rd8493;
	add.s64 	%rd8496, %rd8495, %rd8494;
	shr.u64 	%rd8497, %rd8496, 32;
	mul.wide.u32 	%rd8498, %r5813, %r5818;
	add.s64 	%rd8499, %rd8497, %rd8465;
	add.s64 	%rd8500, %rd8499, %rd8498;
	shr.u64 	%rd8501, %rd8500, 32;
	and.b64  	%rd8502, %rd8471, 4294967295;
	add.s64 	%rd8503, %rd8414, %rd8502;
	shr.u64 	%rd8504, %rd8503, 32;
	and.b64  	%rd8505, %rd8476, 4294967295;
	add.s64 	%rd8506, %rd8504, %rd8505;
	add.s64 	%rd8507, %rd8506, %rd8443;
	shr.u64 	%rd8508, %rd8507, 32;
	and.b64  	%rd8509, %rd8481, 4294967295;
	add.s64 	%rd8510, %rd8508, %rd8509;
	add.s64 	%rd8511, %rd8510, %rd8479;
	shr.u64 	%rd8512, %rd8511, 32;
	and.b64  	%rd8513, %rd8486, 4294967295;
	mul.wide.u32 	%rd8514, %r5817, %r5817;
	add.s64 	%rd8515, %rd8512, %rd8513;
	add.s64 	%rd8516, %rd8515, %rd8514;
	shr.u64 	%rd8517, %rd8516, 32;
	and.b64  	%rd8518, %rd8491, 4294967295;
	mul.wide.u32 	%rd8519, %r5816, %r5817;
	add.s64 	%rd8520, %rd8517, %rd8518;
	add.s64 	%rd8521, %rd8520, %rd8519;
	shr.u64 	%rd8522, %rd8521, 32;
	and.b64  	%rd8523, %rd8496, 4294967295;
	mul.wide.u32 	%rd8524, %r5815, %r5817;
	add.s64 	%rd8525, %rd8522, %rd8523;
	add.s64 	%rd8526, %rd8525, %rd8524;
	shr.u64 	%rd8527, %rd8526, 32;
	and.b64  	%rd8528, %rd8500, 4294967295;
	mul.wide.u32 	%rd8529, %r5814, %r5817;
	add.s64 	%rd8530, %rd8527, %rd8528;
	add.s64 	%rd8531, %rd8530, %rd8529;
	shr.u64 	%rd8532, %rd8531, 32;
	mul.wide.u32 	%rd8533, %r5813, %r5817;
	add.s64 	%rd8534, %rd8532, %rd8501;
	add.s64 	%rd8535, %rd8534, %rd8533;
	shr.u64 	%rd8536, %rd8535, 32;
	and.b64  	%rd8537, %rd8507, 4294967295;
	add.s64 	%rd8538, %rd8417, %rd8537;
	shr.u64 	%rd8539, %rd8538, 32;
	and.b64  	%rd8540, %rd8511, 4294967295;
	add.s64 	%rd8541, %rd8539, %rd8540;
	add.s64 	%rd8542, %rd8541, %rd8448;
	shr.u64 	%rd8543, %rd8542, 32;
	and.b64  	%rd8544, %rd8516, 4294967295;
	add.s64 	%rd8545, %rd8543, %rd8544;
	add.s64 	%rd8546, %rd8545, %rd8484;
	shr.u64 	%rd8547, %rd8546, 32;
	and.b64  	%rd8548, %rd8521, 4294967295;
	add.s64 	%rd8549, %rd8547, %rd8548;
	add.s64 	%rd8550, %rd8549, %rd8519;
	shr.u64 	%rd8551, %rd8550, 32;
	and.b64  	%rd8552, %rd8526, 4294967295;
	mul.wide.u32 	%rd8553, %r5816, %r5816;
	add.s64 	%rd8554, %rd8551, %rd8552;
	add.s64 	%rd8555, %rd8554, %rd8553;
	shr.u64 	%rd8556, %rd8555, 32;
	and.b64  	%rd8557, %rd8531, 4294967295;
	mul.wide.u32 	%rd8558, %r5815, %r5816;
	add.s64 	%rd8559, %rd8556, %rd8557;
	add.s64 	%rd8560, %rd8559, %rd8558;
	shr.u64 	%rd8561, %rd8560, 32;
	and.b64  	%rd8562, %rd8535, 4294967295;
	mul.wide.u32 	%rd8563, %r5814, %r5816;
	add.s64 	%rd8564, %rd8561, %rd8562;
	add.s64 	%rd8565, %rd8564, %rd8563;
	shr.u64 	%rd8566, %rd8565, 32;
	mul.wide.u32 	%rd8567, %r5813, %r5816;
	add.s64 	%rd8568, %rd8566, %rd8536;
	add.s64 	%rd8569, %rd8568, %rd8567;
	shr.u64 	%rd8570, %rd8569, 32;
	and.b64  	%rd8571, %rd8542, 4294967295;
	add.s64 	%rd8572, %rd8420, %rd8571;
	shr.u64 	%rd8573, %rd8572, 32;
	and.b64  	%rd8574, %rd8546, 4294967295;
	add.s64 	%rd8575, %rd8573, %rd8574;
	add.s64 	%rd8576, %rd8575, %rd8453;
	shr.u64 	%rd8577, %rd8576, 32;
	and.b64  	%rd8578, %rd8550, 4294967295;
	add.s64 	%rd8579, %rd8577, %rd8578;
	add.s64 	%rd8580, %rd8579, %rd8489;
	shr.u64 	%rd8581, %rd8580, 32;
	and.b64  	%rd8582, %rd8555, 4294967295;
	add.s64 	%rd8583, %rd8581, %rd8582;
	add.s64 	%rd8584, %rd8583, %rd8524;
	shr.u64 	%rd8585, %rd8584, 32;
	and.b64  	%rd8586, %rd8560, 4294967295;
	add.s64 	%rd8587, %rd8585, %rd8586;
	add.s64 	%rd8588, %rd8587, %rd8558;
	shr.u64 	%rd8589, %rd8588, 32;
	and.b64  	%rd8590, %rd8565, 4294967295;
	mul.wide.u32 	%rd8591, %r5815, %r5815;
	add.s64 	%rd8592, %rd8589, %rd8590;
	add.s64 	%rd8593, %rd8592, %rd8591;
	shr.u64 	%rd8594, %rd8593, 32;
	and.b64  	%rd8595, %rd8569, 4294967295;
	mul.wide.u32 	%rd8596, %r5814, %r5815;
	add.s64 	%rd8597, %rd8594, %rd8595;
	add.s64 	%rd8598, %rd8597, %rd8596;
	shr.u64 	%rd8599, %rd8598, 32;
	mul.wide.u32 	%rd8600, %r5813, %r5815;
	add.s64 	%rd8601, %rd8599, %rd8570;
	add.s64 	%rd8602, %rd8601, %rd8600;
	shr.u64 	%rd8603, %rd8602, 32;
	and.b64  	%rd8604, %rd8576, 4294967295;
	add.s64 	%rd8605, %rd8423, %rd8604;
	shr.u64 	%rd8606, %rd8605, 32;
	and.b64  	%rd8607, %rd8580, 4294967295;
	add.s64 	%rd8608, %rd8606, %rd8607;
	add.s64 	%rd8609, %rd8608, %rd8458;
	shr.u64 	%rd8610, %rd8609, 32;
	and.b64  	%rd8611, %rd8584, 4294967295;
	add.s64 	%rd8612, %rd8610, %rd8611;
	add.s64 	%rd8613, %rd8612, %rd8494;
	shr.u64 	%rd8614, %rd8613, 32;
	and.b64  	%rd8615, %rd8588, 4294967295;
	add.s64 	%rd8616, %rd8614, %rd8615;
	add.s64 	%rd8617, %rd8616, %rd8529;
	shr.u64 	%rd8618, %rd8617, 32;
	and.b64  	%rd8619, %rd8593, 4294967295;
	add.s64 	%rd8620, %rd8618, %rd8619;
	add.s64 	%rd8621, %rd8620, %rd8563;
	shr.u64 	%rd8622, %rd8621, 32;
	and.b64  	%rd8623, %rd8598, 4294967295;
	add.s64 	%rd8624, %rd8622, %rd8623;
	add.s64 	%rd8625, %rd8624, %rd8596;
	shr.u64 	%rd8626, %rd8625, 32;
	and.b64  	%rd8627, %rd8602, 4294967295;
	mul.wide.u32 	%rd8628, %r5814, %r5814;
	add.s64 	%rd8629, %rd8626, %rd8627;
	add.s64 	%rd8630, %rd8629, %rd8628;
	shr.u64 	%rd8631, %rd8630, 32;
	mul.wide.u32 	%rd8632, %r5813, %r5814;
	add.s64 	%rd8633, %rd8631, %rd8603;
	add.s64 	%rd8634, %rd8633, %rd8632;
	shr.u64 	%rd8635, %rd8634, 32;
	and.b64  	%rd8636, %rd8609, 4294967295;
	add.s64 	%rd8637, %rd8426, %rd8636;
	shr.u64 	%rd8638, %rd8637, 32;
	and.b64  	%rd8639, %rd8613, 4294967295;
	add.s64 	%rd8640, %rd8638, %rd8639;
	add.s64 	%rd8641, %rd8640, %rd8462;
	shr.u64 	%rd8642, %rd8641, 32;
	and.b64  	%rd8643, %rd8617, 4294967295;
	add.s64 	%rd8644, %rd8642, %rd8643;
	add.s64 	%rd8645, %rd8644, %rd8498;
	shr.u64 	%rd8646, %rd8645, 32;
	and.b64  	%rd8647, %rd8621, 4294967295;
	add.s64 	%rd8648, %rd8646, %rd8647;
	add.s64 	%rd8649, %rd8648, %rd8533;
	shr.u64 	%rd8650, %rd8649, 32;
	and.b64  	%rd8651, %rd8625, 4294967295;
	add.s64 	%rd8652, %rd8650, %rd8651;
	add.s64 	%rd8653, %rd8652, %rd8567;
	shr.u64 	%rd8654, %rd8653, 32;
	and.b64  	%rd8655, %rd8630, 4294967295;
	add.s64 	%rd8656, %rd8654, %rd8655;
	add.s64 	%rd8657, %rd8656, %rd8600;
	shr.u64 	%rd8658, %rd8657, 32;
	and.b64  	%rd8659, %rd8634, 4294967295;
	add.s64 	%rd8660, %rd8658, %rd8659;
	add.s64 	%rd8661, %rd8660, %rd8632;
	shr.u64 	%rd8662, %rd8661, 32;
	mul.wide.u32 	%rd8663, %r5813, %r5813;
	add.s64 	%rd8664, %rd8662, %rd8635;
	add.s64 	%rd8665, %rd8664, %rd8663;
	shr.u64 	%rd8666, %rd8665, 32;
	{ .reg .b32 tmp; mov.b64 {tmp, %r3791}, %rd8665; }
	and.b64  	%rd8667, %rd8641, 4294967295;
	mul.lo.s64 	%rd8668, %rd8667, 977;
	cvt.u32.u64 	%r3792, %rd8668;
	shr.u64 	%rd8669, %rd8668, 32;
	and.b64  	%rd8670, %rd8645, 4294967295;
	mad.lo.s64 	%rd8671, %rd8670, 977, %rd8669;
	shr.u64 	%rd8672, %rd8671, 32;
	and.b64  	%rd8673, %rd8649, 4294967295;
	mad.lo.s64 	%rd8674, %rd8673, 977, %rd8672;
	shr.u64 	%rd8675, %rd8674, 32;
	and.b64  	%rd8676, %rd8653, 4294967295;
	mad.lo.s64 	%rd8677, %rd8676, 977, %rd8675;
	shr.u64 	%rd8678, %rd8677, 32;
	and.b64  	%rd8679, %rd8657, 4294967295;
	mad.lo.s64 	%rd8680, %rd8679, 977, %rd8678;
	shr.u64 	%rd8681, %rd8680, 32;
	and.b64  	%rd8682, %rd8661, 4294967295;
	mad.lo.s64 	%rd8683, %rd8682, 977, %rd8681;
	shr.u64 	%rd8684, %rd8683, 32;
	and.b64  	%rd8685, %rd8665, 4294967295;
	mad.lo.s64 	%rd8686, %rd8685, 977, %rd8684;
	shr.u64 	%rd8687, %rd8686, 32;
	mad.lo.s64 	%rd8688, %rd8666, 977, %rd8687;
	{ .reg .b32 tmp; mov.b64 {tmp, %r3793}, %rd8688; }
	add.s32 	%r5974, %r3790, %r3792;
	setp.lt.u32 	%p1304, %r5974, %r3790;
	selp.u64 	%rd8689, 1, 0, %p1304;
	and.b64  	%rd8690, %rd8430, 4294967295;
	and.b64  	%rd8691, %rd8671, 4294967295;
	add.s64 	%rd8692, %rd8690, %rd8689;
	add.s64 	%rd8693, %rd8692, %rd8691;
	shr.u64 	%rd8694, %rd8693, 32;
	and.b64  	%rd8695, %rd8467, 4294967295;
	and.b64  	%rd8696, %rd8674, 4294967295;
	add.s64 	%rd8697, %rd8694, %rd8695;
	add.s64 	%rd8698, %rd8697, %rd8696;
	shr.u64 	%rd8699, %rd8698, 32;
	and.b64  	%rd8700, %rd8503, 4294967295;
	and.b64  	%rd8701, %rd8677, 4294967295;
	add.s64 	%rd8702, %rd8699, %rd8700;
	add.s64 	%rd8703, %rd8702, %rd8701;
	shr.u64 	%rd8704, %rd8703, 32;
	and.b64  	%rd8705, %rd8538, 4294967295;
	and.b64  	%rd8706, %rd8680, 4294967295;
	add.s64 	%rd8707, %rd8704, %rd8705;
	add.s64 	%rd8708, %rd8707, %rd8706;
	shr.u64 	%rd8709, %rd8708, 32;
	and.b64  	%rd8710, %rd8572, 4294967295;
	and.b64  	%rd8711, %rd8683, 4294967295;
	add.s64 	%rd8712, %rd8709, %rd8710;
	add.s64 	%rd8713, %rd8712, %rd8711;
	shr.u64 	%rd8714, %rd8713, 32;
	and.b64  	%rd8715, %rd8605, 4294967295;
	and.b64  	%rd8716, %rd8686, 4294967295;
	add.s64 	%rd8717, %rd8714, %rd8715;
	add.s64 	%rd8718, %rd8717, %rd8716;
	shr.u64 	%rd8719, %rd8718, 32;
	and.b64  	%rd8720, %rd8637, 4294967295;
	and.b64  	%rd8721, %rd8688, 4294967295;
	add.s64 	%rd8722, %rd8719, %rd8720;
	add.s64 	%rd8723, %rd8722, %rd8721;
	{ .reg .b32 tmp; mov.b64 {tmp, %r3794}, %rd8723; }
	add.s32 	%r3795, %r3794, %r3793;
	and.b64  	%rd8724, %rd8693, 4294967295;
	add.s64 	%rd18304, %rd8724, %rd8667;
	shr.u64 	%rd8725, %rd18304, 32;
	and.b64  	%rd8726, %rd8698, 4294967295;
	add.s64 	%rd8727, %rd8725, %rd8726;
	add.s64 	%rd18305, %rd8727, %rd8670;
	shr.u64 	%rd8728, %rd18305, 32;
	and.b64  	%rd8729, %rd8703, 4294967295;
	add.s64 	%rd8730, %rd8728, %rd8729;
	add.s64 	%rd18306, %rd8730, %rd8673;
	shr.u64 	%rd8731, %rd18306, 32;
	and.b64  	%rd8732, %rd8708, 4294967295;
	add.s64 	%rd8733, %rd8731, %rd8732;
	add.s64 	%rd18307, %rd8733, %rd8676;
	shr.u64 	%rd8734, %rd18307, 32;
	and.b64  	%rd8735, %rd8713, 4294967295;
	add.s64 	%rd8736, %rd8734, %rd8735;
	add.s64 	%rd18308, %rd8736, %rd8679;
	shr.u64 	%rd8737, %rd18308, 32;
	and.b64  	%rd8738, %rd8718, 4294967295;
	add.s64 	%rd8739, %rd8737, %rd8738;
	add.s64 	%rd18309, %rd8739, %rd8682;
	shr.u64 	%rd8740, %rd18309, 32;
	and.b64  	%rd8741, %rd8723, 4294967295;
	add.s64 	%rd8742, %rd8740, %rd8741;
	add.s64 	%rd18310, %rd8742, %rd8685;
	{ .reg .b32 tmp; mov.b64 {tmp, %r3796}, %rd18310; }
	add.s32 	%r3797, %r3795, %r3796;
	add.s32 	%r1016, %r3797, %r3791;
	setp.eq.s32 	%p1305, %r1016, 0;
	mov.pred 	%p2986, 0;
	@%p1305 bra 	$L__BB0_737;
	cvt.u64.u32 	%rd8743, %r1016;
	mul.wide.u32 	%rd8744, %r1016, 977;
	cvt.u32.u64 	%r3798, %rd8744;
	shr.u64 	%rd8745, %rd8744, 32;
	add.s64 	%rd8746, %rd8745, %rd8743;
	shr.u64 	%rd8747, %rd8746, 32;
	add.s32 	%r1017, %r5974, %r3798;
	setp.lt.u32 	%p1306, %r1017, %r5974;
	selp.u64 	%rd8748, 1, 0, %p1306;
	and.b64  	%rd8749, %rd18304, 4294967295;
	and.b64  	%rd8750, %rd8746, 4294967295;
	add.s64 	%rd8751, %rd8749, %rd8748;
	add.s64 	%rd18304, %rd8751, %rd8750;
	shr.u64 	%rd8752, %rd18304, 32;
	and.b64  	%rd8753, %rd18305, 4294967295;
	add.s64 	%rd8754, %rd8752, %rd8753;
	add.s64 	%rd18305, %rd8754, %rd8747;
	shr.u64 	%rd8755, %rd18305, 32;
	and.b64  	%rd8756, %rd18306, 4294967295;
	add.s64 	%rd18306, %rd8755, %rd8756;
	shr.u64 	%rd8757, %rd18306, 32;
	and.b64  	%rd8758, %rd18307, 4294967295;
	add.s64 	%rd18307, %rd8757, %rd8758;
	shr.u64 	%rd8759, %rd18307, 32;
	and.b64  	%rd8760, %rd18308, 4294967295;
	add.s64 	%rd18308, %rd8759, %rd8760;
	shr.u64 	%rd8761, %rd18308, 32;
	and.b64  	%rd8762, %rd18309, 4294967295;
	add.s64 	%rd18309, %rd8761, %rd8762;
	shr.u64 	%rd8763, %rd18309, 32;
	and.b64  	%rd8764, %rd18310, 4294967295;
	add.s64 	%rd18310, %rd8763, %rd8764;
	setp.gt.u64 	%p2986, %rd18310, 4294967295;
	mov.u32 	%r5974, %r1017;
$L__BB0_737:
	ld.const.u32 	%rd582, [const_p+24];
	ld.const.u32 	%rd583, [const_p+20];
	ld.const.u32 	%rd584, [const_p+12];
	ld.const.u32 	%rd585, [const_p+16];
	ld.const.u32 	%rd586, [const_p+4];
	ld.const.u32 	%r1019, [const_p];
	cvt.u32.u64 	%r5981, %rd18310;
	cvt.u32.u64 	%r5980, %rd18309;
	cvt.u32.u64 	%r5979, %rd18308;
	cvt.u32.u64 	%r5978, %rd18307;
	cvt.u32.u64 	%r5977, %rd18306;
	cvt.u32.u64 	%r5976, %rd18305;
	cvt.u32.u64 	%r5975, %rd18304;
	ld.const.u32 	%r3799, [const_p+28];
	setp.lt.u32 	%p1307, %r3799, %r5981;
	or.pred  	%p1308, %p2986, %p1307;
	@%p1308 bra 	$L__BB0_751;
	setp.gt.u32 	%p1309, %r3799, %r5981;
	@%p1309 bra 	$L__BB0_752;
	cvt.u32.u64 	%r3800, %rd582;
	setp.lt.u32 	%p1310, %r3800, %r5980;
	@%p1310 bra 	$L__BB0_751;
	cvt.u32.u64 	%r3801, %rd582;
	setp.gt.u32 	%p1311, %r3801, %r5980;
	@%p1311 bra 	$L__BB0_752;
	cvt.u32.u64 	%r3802, %rd583;
	setp.lt.u32 	%p1312, %r3802, %r5979;
	@%p1312 bra 	$L__BB0_751;
	cvt.u32.u64 	%r3803, %rd583;
	setp.gt.u32 	%p1313, %r3803, %r5979;
	@%p1313 bra 	$L__BB0_752;
	cvt.u32.u64 	%r3804, %rd585;
	setp.lt.u32 	%p1314, %r3804, %r5978;
	@%p1314 bra 	$L__BB0_751;
	cvt.u32.u64 	%r3805, %rd585;
	setp.gt.u32 	%p1315, %r3805, %r5978;
	@%p1315 bra 	$L__BB0_752;
	cvt.u32.u64 	%r3806, %rd584;
	setp.lt.u32 	%p1316, %r3806, %r5977;
	@%p1316 bra 	$L__BB0_751;
	cvt.u32.u64 	%r3807, %rd584;
	setp.gt.u32 	%p1317, %r3807, %r5977;
	@%p1317 bra 	$L__BB0_752;
	cvt.u32.u64 	%r3808, %rd555;
	setp.lt.u32 	%p1318, %r3808, %r5976;
	@%p1318 bra 	$L__BB0_751;
	cvt.u32.u64 	%r3809, %rd555;
	setp.gt.u32 	%p1319, %r3809, %r5976;
	@%p1319 bra 	$L__BB0_752;
	cvt.u32.u64 	%r3810, %rd586;
	setp.lt.u32 	%p1320, %r3810, %r5975;
	@%p1320 bra 	$L__BB0_751;
	cvt.u32.u64 	%r3811, %rd586;
	setp.gt.u32 	%p1321, %r3811, %r5975;
	setp.lt.u32 	%p1322, %r5974, %r1019;
	or.pred  	%p1323, %p1321, %p1322;
	@%p1323 bra 	$L__BB0_752;
$L__BB0_751:
	cvt.u32.u64 	%r3812, %rd584;
	cvt.u32.u64 	%r3813, %rd555;
	cvt.u32.u64 	%r3814, %rd586;
	cvt.u32.u64 	%r3815, %rd583;
	cvt.u32.u64 	%r3816, %rd585;
	cvt.u32.u64 	%r3817, %rd582;
	setp.lt.u32 	%p1324, %r5974, %r1019;
	selp.s64 	%rd8766, -1, 0, %p1324;
	sub.s32 	%r5974, %r5974, %r1019;
	and.b64  	%rd8767, %rd18304, 4294967295;
	add.s64 	%rd8768, %rd8767, %rd8766;
	setp.lt.u64 	%p1325, %rd8768, %rd586;
	selp.s64 	%rd8769, -1, 0, %p1325;
	cvt.u32.u64 	%r3818, %rd8768;
	sub.s32 	%r5975, %r3818, %r3814;
	and.b64  	%rd8770, %rd18305, 4294967295;
	add.s64 	%rd8771, %rd8770, %rd8769;
	setp.lt.u64 	%p1326, %rd8771, %rd555;
	selp.s64 	%rd8772, -1, 0, %p1326;
	cvt.u32.u64 	%r3819, %rd8771;
	sub.s32 	%r5976, %r3819, %r3813;
	and.b64  	%rd8773, %rd18306, 4294967295;
	add.s64 	%rd8774, %rd8773, %rd8772;
	setp.lt.u64 	%p1327, %rd8774, %rd584;
	selp.s64 	%rd8775, -1, 0, %p1327;
	cvt.u32.u64 	%r3820, %rd8774;
	sub.s32 	%r5977, %r3820, %r3812;
	and.b64  	%rd8776, %rd18307, 4294967295;
	add.s64 	%rd8777, %rd8776, %rd8775;
	setp.lt.u64 	%p1328, %rd8777, %rd585;
	selp.s64 	%rd8778, -1, 0, %p1328;
	cvt.u32.u64 	%r3821, %rd8777;
	sub.s32 	%r5978, %r3821, %r3816;
	and.b64  	%rd8779, %rd18308, 4294967295;
	add.s64 	%rd8780, %rd8779, %rd8778;
	setp.lt.u64 	%p1329, %rd8780, %rd583;
	selp.s64 	%rd8781, -1, 0, %p1329;
	cvt.u32.u64 	%r3822, %rd8780;
	sub.s32 	%r5979, %r3822, %r3815;
	and.b64  	%rd8782, %rd18309, 4294967295;
	add.s64 	%rd8783, %rd8782, %rd8781;
	setp.lt.u64 	%p1330, %rd8783, %rd582;
	selp.s32 	%r3823, -1, 0, %p1330;
	cvt.u32.u64 	%r3824, %rd8783;
	sub.s32 	%r5980, %r3824, %r3817;
	add.s32 	%r3825, %r5981, %r3823;
	sub.s32 	%r5981, %r3825, %r3799;
$L__BB0_752:
	setp.gt.u32 	%p1331, %r5981, %r3799;
	@%p1331 bra 	$L__BB0_765;
	bra.uni 	$L__BB0_766;
$L__BB0_753:
	cvt.u32.u64 	%r3826, %rd582;
	setp.gt.u32 	%p1333, %r5980, %r3826;
	@%p1333 bra 	$L__BB0_765;
	setp.lt.u32 	%p1334, %r5980, %r3826;
	@%p1334 bra 	$L__BB0_767;
	cvt.u32.u64 	%r3828, %rd583;
	setp.gt.u32 	%p1335, %r5979, %r3828;
	@%p1335 bra 	$L__BB0_765;
	setp.lt.u32 	%p1336, %r5979, %r3828;
	@%p1336 bra 	$L__BB0_767;
	cvt.u32.u64 	%r3830, %rd585;
	setp.gt.u32 	%p1337, %r5978, %r3830;
	@%p1337 bra 	$L__BB0_765;
	setp.lt.u32 	%p1338, %r5978, %r3830;
	@%p1338 bra 	$L__BB0_767;
	cvt.u32.u64 	%r3832, %rd584;
	setp.gt.u32 	%p1339, %r5977, %r3832;
	@%p1339 bra 	$L__BB0_765;
	setp.lt.u32 	%p1340, %r5977, %r3832;
	@%p1340 bra 	$L__BB0_767;
	cvt.u32.u64 	%r3834, %rd555;
	setp.gt.u32 	%p1341, %r5976, %r3834;
	@%p1341 bra 	$L__BB0_765;
	setp.lt.u32 	%p1342, %r5976, %r3834;
	@%p1342 bra 	$L__BB0_767;
	cvt.u32.u64 	%r3836, %rd586;
	setp.gt.u32 	%p1343, %r5975, %r3836;
	@%p1343 bra 	$L__BB0_765;
	setp.lt.u32 	%p1344, %r5975, %r3836;
	setp.lt.u32 	%p1345, %r5974, %r1019;
	or.pred  	%p1346, %p1344, %p1345;
	@%p1346 bra 	$L__BB0_767;
$L__BB0_765:
	cvt.u32.u64 	%r3838, %rd582;
	cvt.u32.u64 	%r3839, %rd584;
	cvt.u32.u64 	%r3840, %rd555;
	cvt.u32.u64 	%r3841, %rd586;
	cvt.u32.u64 	%r3842, %rd583;
	cvt.u32.u64 	%r3843, %rd585;
	setp.lt.u32 	%p1347, %r5974, %r1019;
	selp.s64 	%rd8784, -1, 0, %p1347;
	sub.s32 	%r5974, %r5974, %r1019;
	cvt.u64.u32 	%rd8785, %r5975;
	add.s64 	%rd8786, %rd8784, %rd8785;
	setp.lt.u64 	%p1348, %rd8786, %rd586;
	selp.s64 	%rd8787, -1, 0, %p1348;
	cvt.u32.u64 	%r3844, %rd8786;
	sub.s32 	%r5975, %r3844, %r3841;
	cvt.u64.u32 	%rd8788, %r5976;
	add.s64 	%rd8789, %rd8787, %rd8788;
	setp.lt.u64 	%p1349, %rd8789, %rd555;
	selp.s64 	%rd8790, -1, 0, %p1349;
	cvt.u32.u64 	%r3845, %rd8789;
	sub.s32 	%r5976, %r3845, %r3840;
	cvt.u64.u32 	%rd8791, %r5977;
	add.s64 	%rd8792, %rd8790, %rd8791;
	setp.lt.u64 	%p1350, %rd8792, %rd584;
	selp.s64 	%rd8793, -1, 0, %p1350;
	cvt.u32.u64 	%r3846, %rd8792;
	sub.s32 	%r5977, %r3846, %r3839;
	cvt.u64.u32 	%rd8794, %r5978;
	add.s64 	%rd8795, %rd8793, %rd8794;
	setp.lt.u64 	%p1351, %rd8795, %rd585;
	selp.s64 	%rd8796, -1, 0, %p1351;
	cvt.u32.u64 	%r3847, %rd8795;
	sub.s32 	%r5978, %r3847, %r3843;
	cvt.u64.u32 	%rd8797, %r5979;
	add.s64 	%rd8798, %rd8796, %rd8797;
	setp.lt.u64 	%p1352, %rd8798, %rd583;
	selp.s64 	%rd8799, -1, 0, %p1352;
	cvt.u32.u64 	%r3848, %rd8798;
	sub.s32 	%r5979, %r3848, %r3842;
	cvt.u64.u32 	%rd8800, %r5980;
	add.s64 	%rd8801, %rd8799, %rd8800;
	setp.lt.u64 	%p1353, %rd8801, %rd582;
	selp.s32 	%r3849, -1, 0, %p1353;
	cvt.u32.u64 	%r3850, %rd8801;
	sub.s32 	%r5980, %r3850, %r3838;
	add.s32 	%r3851, %r5981, %r3849;
	sub.s32 	%r5981, %r3851, %r3799;
	bra.uni 	$L__BB0_767;
$L__BB0_766:
	setp.lt.u32 	%p1332, %r5981, %r3799;
	@%p1332 bra 	$L__BB0_767;
	bra.uni 	$L__BB0_753;
$L__BB0_767:
	mul.wide.u32 	%rd8802, %r5974, %r5828;
	cvt.u32.u64 	%r3852, %rd8802;
	shr.u64 	%rd8803, %rd8802, 32;
	mul.wide.u32 	%rd8804, %r5975, %r5828;
	add.s64 	%rd8805, %rd8803, %rd8804;
	shr.u64 	%rd8806, %rd8805, 32;
	mul.wide.u32 	%rd8807, %r5976, %r5828;
	add.s64 	%rd8808, %rd8806, %rd8807;
	shr.u64 	%rd8809, %rd8808, 32;
	mul.wide.u32 	%rd8810, %r5977, %r5828;
	add.s64 	%rd8811, %rd8809, %rd8810;
	shr.u64 	%rd8812, %rd8811, 32;
	mul.wide.u32 	%rd8813, %r5978, %r5828;
	add.s64 	%rd8814, %rd8812, %rd8813;
	shr.u64 	%rd8815, %rd8814, 32;
	mul.wide.u32 	%rd8816, %r5979, %r5828;
	add.s64 	%rd8817, %rd8815, %rd8816;
	shr.u64 	%rd8818, %rd8817, 32;
	mul.wide.u32 	%rd8819, %r5980, %r5828;
	add.s64 	%rd8820, %rd8818, %rd8819;
	shr.u64 	%rd8821, %rd8820, 32;
	mul.wide.u32 	%rd8822, %r5981, %r5828;
	add.s64 	%rd8823, %rd8821, %rd8822;
	shr.u64 	%rd8824, %rd8823, 32;
	and.b64  	%rd8825, %rd8805, 4294967295;
	mul.wide.u32 	%rd8826, %r5974, %r5827;
	add.s64 	%rd8827, %rd8826, %rd8825;
	shr.u64 	%rd8828, %rd8827, 32;
	and.b64  	%rd8829, %rd8808, 4294967295;
	mul.wide.u32 	%rd8830, %r5975, %r5827;
	add.s64 	%rd8831, %rd8828, %rd8829;
	add.s64 	%rd8832, %rd8831, %rd8830;
	shr.u64 	%rd8833, %rd8832, 32;
	and.b64  	%rd8834, %rd8811, 4294967295;
	mul.wide.u32 	%rd8835, %r5976, %r5827;
	add.s64 	%rd8836, %rd8833, %rd8834;
	add.s64 	%rd8837, %rd8836, %rd8835;
	shr.u64 	%rd8838, %rd8837, 32;
	and.b64  	%rd8839, %rd8814, 4294967295;
	mul.wide.u32 	%rd8840, %r5977, %r5827;
	add.s64 	%rd8841, %rd8838, %rd8839;
	add.s64 	%rd8842, %rd8841, %rd8840;
	shr.u64 	%rd8843, %rd8842, 32;
	and.b64  	%rd8844, %rd8817, 4294967295;
	mul.wide.u32 	%rd8845, %r5978, %r5827;
	add.s64 	%rd8846, %rd8843, %rd8844;
	add.s64 	%rd8847, %rd8846, %rd8845;
	shr.u64 	%rd8848, %rd8847, 32;
	and.b64  	%rd8849, %rd8820, 4294967295;
	mul.wide.u32 	%rd8850, %r5979, %r5827;
	add.s64 	%rd8851, %rd8848, %rd8849;
	add.s64 	%rd8852, %rd8851, %rd8850;
	shr.u64 	%rd8853, %rd8852, 32;
	and.b64  	%rd8854, %rd8823, 4294967295;
	mul.wide.u32 	%rd8855, %r5980, %r5827;
	add.s64 	%rd8856, %rd8853, %rd8854;
	add.s64 	%rd8857, %rd8856, %rd8855;
	shr.u64 	%rd8858, %rd8857, 32;
	mul.wide.u32 	%rd8859, %r5981, %r5827;
	add.s64 	%rd8860, %rd8858, %rd8824;
	add.s64 	%rd8861, %rd8860, %rd8859;
	shr.u64 	%rd8862, %rd8861, 32;
	and.b64  	%rd8863, %rd8832, 4294967295;
	mul.wide.u32 	%rd8864, %r5974, %r5826;
	add.s64 	%rd8865, %rd8864, %rd8863;
	shr.u64 	%rd8866, %rd8865, 32;
	and.b64  	%rd8867, %rd8837, 4294967295;
	mul.wide.u32 	%rd8868, %r5975, %r5826;
	add.s64 	%rd8869, %rd8866, %rd8867;
	add.s64 	%rd8870, %rd8869, %rd8868;
	shr.u64 	%rd8871, %rd8870, 32;
	and.b64  	%rd8872, %rd8842, 4294967295;
	mul.wide.u32 	%rd8873, %r5976, %r5826;
	add.s64 	%rd8874, %rd8871, %rd8872;
	add.s64 	%rd8875, %rd8874, %rd8873;
	shr.u64 	%rd8876, %rd8875, 32;
	and.b64  	%rd8877, %rd8847, 4294967295;
	mul.wide.u32 	%rd8878, %r5977, %r5826;
	add.s64 	%rd8879, %rd8876, %rd8877;
	add.s64 	%rd8880, %rd8879, %rd8878;
	shr.u64 	%rd8881, %rd8880, 32;
	and.b64  	%rd8882, %rd8852, 4294967295;
	mul.wide.u32 	%rd8883, %r5978, %r5826;
	add.s64 	%rd8884, %rd8881, %rd8882;
	add.s64 	%rd8885, %rd8884, %rd8883;
	shr.u64 	%rd8886, %rd8885, 32;
	and.b64  	%rd8887, %rd8857, 4294967295;
	mul.wide.u32 	%rd8888, %r5979, %r5826;
	add.s64 	%rd8889, %rd8886, %rd8887;
	add.s64 	%rd8890, %rd8889, %rd8888;
	shr.u64 	%rd8891, %rd8890, 32;
	and.b64  	%rd8892, %rd8861, 4294967295;
	mul.wide.u32 	%rd8893, %r5980, %r5826;
	add.s64 	%rd8894, %rd8891, %rd8892;
	add.s64 	%rd8895, %rd8894, %rd8893;
	shr.u64 	%rd8896, %rd8895, 32;
	mul.wide.u32 	%rd8897, %r5981, %r5826;
	add.s64 	%rd8898, %rd8896, %rd8862;
	add.s64 	%rd8899, %rd8898, %rd8897;
	shr.u64 	%rd8900, %rd8899, 32;
	and.b64  	%rd8901, %rd8870, 4294967295;
	mul.wide.u32 	%rd8902, %r5974, %r5825;
	add.s64 	%rd8903, %rd8902, %rd8901;
	shr.u64 	%rd8904, %rd8903, 32;
	and.b64  	%rd8905, %rd8875, 4294967295;
	mul.wide.u32 	%rd8906, %r5975, %r5825;
	add.s64 	%rd8907, %rd8904, %rd8905;
	add.s64 	%rd8908, %rd8907, %rd8906;
	shr.u64 	%rd8909, %rd8908, 32;
	and.b64  	%rd8910, %rd8880, 4294967295;
	mul.wide.u32 	%rd8911, %r5976, %r5825;
	add.s64 	%rd8912, %rd8909, %rd8910;
	add.s64 	%rd8913, %rd8912, %rd8911;
	shr.u64 	%rd8914, %rd8913, 32;
	and.b64  	%rd8915, %rd8885, 4294967295;
	mul.wide.u32 	%rd8916, %r5977, %r5825;
	add.s64 	%rd8917, %rd8914, %rd8915;
	add.s64 	%rd8918, %rd8917, %rd8916;
	shr.u64 	%rd8919, %rd8918, 32;
	and.b64  	%rd8920, %rd8890, 4294967295;
	mul.wide.u32 	%rd8921, %r5978, %r5825;
	add.s64 	%rd8922, %rd8919, %rd8920;
	add.s64 	%rd8923, %rd8922, %rd8921;
	shr.u64 	%rd8924, %rd8923, 32;
	and.b64  	%rd8925, %rd8895, 4294967295;
	mul.wide.u32 	%rd8926, %r5979, %r5825;
	add.s64 	%rd8927, %rd8924, %rd8925;
	add.s64 	%rd8928, %rd8927, %rd8926;
	shr.u64 	%rd8929, %rd8928, 32;
	and.b64  	%rd8930, %rd8899, 4294967295;
	mul.wide.u32 	%rd8931, %r5980, %r5825;
	add.s64 	%rd8932, %rd8929, %rd8930;
	add.s64 	%rd8933, %rd8932, %rd8931;
	shr.u64 	%rd8934, %rd8933, 32;
	mul.wide.u32 	%rd8935, %r5981, %r5825;
	add.s64 	%rd8936, %rd8934, %rd8900;
	add.s64 	%rd8937, %rd8936, %rd8935;
	shr.u64 	%rd8938, %rd8937, 32;
	and.b64  	%rd8939, %rd8908, 4294967295;
	mul.wide.u32 	%rd8940, %r5974, %r5824;
	add.s64 	%rd8941, %rd8940, %rd8939;
	shr.u64 	%rd8942, %rd8941, 32;
	and.b64  	%rd8943, %rd8913, 4294967295;
	mul.wide.u32 	%rd8944, %r5975, %r5824;
	add.s64 	%rd8945, %rd8942, %rd8943;
	add.s64 	%rd8946, %rd8945, %rd8944;
	shr.u64 	%rd8947, %rd8946, 32;
	and.b64  	%rd8948, %rd8918, 4294967295;
	mul.wide.u32 	%rd8949, %r5976, %r5824;
	add.s64 	%rd8950, %rd8947, %rd8948;
	add.s64 	%rd8951, %rd8950, %rd8949;
	shr.u64 	%rd8952, %rd8951, 32;
	and.b64  	%rd8953, %rd8923, 4294967295;
	mul.wide.u32 	%rd8954, %r5977, %r5824;
	add.s64 	%rd8955, %rd8952, %rd8953;
	add.s64 	%rd8956, %rd8955, %rd8954;
	shr.u64 	%rd8957, %rd8956, 32;
	and.b64  	%rd8958, %rd8928, 4294967295;
	mul.wide.u32 	%rd8959, %r5978, %r5824;
	add.s64 	%rd8960, %rd8957, %rd8958;
	add.s64 	%rd8961, %rd8960, %rd8959;
	shr.u64 	%rd8962, %rd8961, 32;
	and.b64  	%rd8963, %rd8933, 4294967295;
	mul.wide.u32 	%rd8964, %r5979, %r5824;
	add.s64 	%rd8965, %rd8962, %rd8963;
	add.s64 	%rd8966, %rd8965, %rd8964;
	shr.u64 	%rd8967, %rd8966, 32;
	and.b64  	%rd8968, %rd8937, 4294967295;
	mul.wide.u32 	%rd8969, %r5980, %r5824;
	add.s64 	%rd8970, %rd8967, %rd8968;
	add.s64 	%rd8971, %rd8970, %rd8969;
	shr.u64 	%rd8972, %rd8971, 32;
	mul.wide.u32 	%rd8973, %r5981, %r5824;
	add.s64 	%rd8974, %rd8972, %rd8938;
	add.s64 	%rd8975, %rd8974, %rd8973;
	shr.u64 	%rd8976, %rd8975, 32;
	and.b64  	%rd8977, %rd8946, 4294967295;
	mul.wide.u32 	%rd8978, %r5974, %r5823;
	add.s64 	%rd8979, %rd8978, %rd8977;
	shr.u64 	%rd8980, %rd8979, 32;
	and.b64  	%rd8981, %rd8951, 4294967295;
	mul.wide.u32 	%rd8982, %r5975, %r5823;
	add.s64 	%rd8983, %rd8980, %rd8981;
	add.s64 	%rd8984, %rd8983, %rd8982;
	shr.u64 	%rd8985, %rd8984, 32;
	and.b64  	%rd8986, %rd8956, 4294967295;
	mul.wide.u32 	%rd8987, %r5976, %r5823;
	add.s64 	%rd8988, %rd8985, %rd8986;
	add.s64 	%rd8989, %rd8988, %rd8987;
	shr.u64 	%rd8990, %rd8989, 32;
	and.b64  	%rd8991, %rd8961, 4294967295;
	mul.wide.u32 	%rd8992, %r5977, %r5823;
	add.s64 	%rd8993, %rd8990, %rd8991;
	add.s64 	%rd8994, %rd8993, %rd8992;
	shr.u64 	%rd8995, %rd8994, 32;
	and.b64  	%rd8996, %rd8966, 4294967295;
	mul.wide.u32 	%rd8997, %r5978, %r5823;
	add.s64 	%rd8998, %rd8995, %rd8996;
	add.s64 	%rd8999, %rd8998, %rd8997;
	shr.u64 	%rd9000, %rd8999, 32;
	and.b64  	%rd9001, %rd8971, 4294967295;
	mul.wide.u32 	%rd9002, %r5979, %r5823;
	add.s64 	%rd9003, %rd9000, %rd9001;
	add.s64 	%rd9004, %rd9003, %rd9002;
	shr.u64 	%rd9005, %rd9004, 32;
	and.b64  	%rd9006, %rd8975, 4294967295;
	mul.wide.u32 	%rd9007, %r5980, %r5823;
	add.s64 	%rd9008, %rd9005, %rd9006;
	add.s64 	%rd9009, %rd9008, %rd9007;
	shr.u64 	%rd9010, %rd9009, 32;
	mul.wide.u32 	%rd9011, %r5981, %r5823;
	add.s64 	%rd9012, %rd9010, %rd8976;
	add.s64 	%rd9013, %rd9012, %rd9011;
	shr.u64 	%rd9014, %rd9013, 32;
	and.b64  	%rd9015, %rd8984, 4294967295;
	mul.wide.u32 	%rd9016, %r5974, %r5822;
	add.s64 	%rd9017, %rd9016, %rd9015;
	shr.u64 	%rd9018, %rd9017, 32;
	and.b64  	%rd9019, %rd8989, 4294967295;
	mul.wide.u32 	%rd9020, %r5975, %r5822;
	add.s64 	%rd9021, %rd9018, %rd9019;
	add.s64 	%rd9022, %rd9021, %rd9020;
	shr.u64 	%rd9023, %rd9022, 32;
	and.b64  	%rd9024, %rd8994, 4294967295;
	mul.wide.u32 	%rd9025, %r5976, %r5822;
	add.s64 	%rd9026, %rd9023, %rd9024;
	add.s64 	%rd9027, %rd9026, %rd9025;
	shr.u64 	%rd9028, %rd9027, 32;
	and.b64  	%rd9029, %rd8999, 4294967295;
	mul.wide.u32 	%rd9030, %r5977, %r5822;
	add.s64 	%rd9031, %rd9028, %rd9029;
	add.s64 	%rd9032, %rd9031, %rd9030;
	shr.u64 	%rd9033, %rd9032, 32;
	and.b64  	%rd9034, %rd9004, 4294967295;
	mul.wide.u32 	%rd9035, %r5978, %r5822;
	add.s64 	%rd9036, %rd9033, %rd9034;
	add.s64 	%rd9037, %rd9036, %rd9035;
	shr.u64 	%rd9038, %rd9037, 32;
	and.b64  	%rd9039, %rd9009, 4294967295;
	mul.wide.u32 	%rd9040, %r5979, %r5822;
	add.s64 	%rd9041, %rd9038, %rd9039;
	add.s64 	%rd9042, %rd9041, %rd9040;
	shr.u64 	%rd9043, %rd9042, 32;
	and.b64  	%rd9044, %rd9013, 4294967295;
	mul.wide.u32 	%rd9045, %r5980, %r5822;
	add.s64 	%rd9046, %rd9043, %rd9044;
	add.s64 	%rd9047, %rd9046, %rd9045;
	shr.u64 	%rd9048, %rd9047, 32;
	mul.wide.u32 	%rd9049, %r5981, %r5822;
	add.s64 	%rd9050, %rd9048, %rd9014;
	add.s64 	%rd9051, %rd9050, %rd9049;
	shr.u64 	%rd9052, %rd9051, 32;
	and.b64  	%rd9053, %rd9022, 4294967295;
	mul.wide.u32 	%rd9054, %r5974, %r5821;
	add.s64 	%rd9055, %rd9054, %rd9053;
	shr.u64 	%rd9056, %rd9055, 32;
	and.b64  	%rd9057, %rd9027, 4294967295;
	mul.wide.u32 	%rd9058, %r5975, %r5821;
	add.s64 	%rd9059, %rd9056, %rd9057;
	add.s64 	%rd9060, %rd9059, %rd9058;
	shr.u64 	%rd9061, %rd9060, 32;
	and.b64  	%rd9062, %rd9032, 4294967295;
	mul.wide.u32 	%rd9063, %r5976, %r5821;
	add.s64 	%rd9064, %rd9061, %rd9062;
	add.s64 	%rd9065, %rd9064, %rd9063;
	shr.u64 	%rd9066, %rd9065, 32;
	and.b64  	%rd9067, %rd9037, 4294967295;
	mul.wide.u32 	%rd9068, %r5977, %r5821;
	add.s64 	%rd9069, %rd9066, %rd9067;
	add.s64 	%rd9070, %rd9069, %rd9068;
	shr.u64 	%rd9071, %rd9070, 32;
	and.b64  	%rd9072, %rd9042, 4294967295;
	mul.wide.u32 	%rd9073, %r5978, %r5821;
	add.s64 	%rd9074, %rd9071, %rd9072;
	add.s64 	%rd9075, %rd9074, %rd9073;
	shr.u64 	%rd9076, %rd9075, 32;
	and.b64  	%rd9077, %rd9047, 4294967295;
	mul.wide.u32 	%rd9078, %r5979, %r5821;
	add.s64 	%rd9079, %rd9076, %rd9077;
	add.s64 	%rd9080, %rd9079, %rd9078;
	shr.u64 	%rd9081, %rd9080, 32;
	and.b64  	%rd9082, %rd9051, 4294967295;
	mul.wide.u32 	%rd9083, %r5980, %r5821;
	add.s64 	%rd9084, %rd9081, %rd9082;
	add.s64 	%rd9085, %rd9084, %rd9083;
	shr.u64 	%rd9086, %rd9085, 32;
	mul.wide.u32 	%rd9087, %r5981, %r5821;
	add.s64 	%rd9088, %rd9086, %rd9052;
	add.s64 	%rd9089, %rd9088, %rd9087;
	shr.u64 	%rd9090, %rd9089, 32;
	{ .reg .b32 tmp; mov.b64 {tmp, %r3853}, %rd9089; }
	and.b64  	%rd9091, %rd9060, 4294967295;
	mul.lo.s64 	%rd9092, %rd9091, 977;
	cvt.u32.u64 	%r3854, %rd9092;
	shr.u64 	%rd9093, %rd9092, 32;
	and.b64  	%rd9094, %rd9065, 4294967295;
	mad.lo.s64 	%rd9095, %rd9094, 977, %rd9093;
	shr.u64 	%rd9096, %rd9095, 32;
	and.b64  	%rd9097, %rd9070, 4294967295;
	mad.lo.s64 	%rd9098, %rd9097, 977, %rd9096;
	shr.u64 	%rd9099, %rd9098, 32;
	and.b64  	%rd9100, %rd9075, 4294967295;
	mad.lo.s64 	%rd9101, %rd9100, 977, %rd9099;
	shr.u64 	%rd9102, %rd9101, 32;
	and.b64  	%rd9103, %rd9080, 4294967295;
	mad.lo.s64 	%rd9104, %rd9103, 977, %rd9102;
	shr.u64 	%rd9105, %rd9104, 32;
	and.b64  	%rd9106, %rd9085, 4294967295;
	mad.lo.s64 	%rd9107, %rd9106, 977, %rd9105;
	shr.u64 	%rd9108, %rd9107, 32;
	and.b64  	%rd9109, %rd9089, 4294967295;
	mad.lo.s64 	%rd9110, %rd9109, 977, %rd9108;
	shr.u64 	%rd9111, %rd9110, 32;
	mad.lo.s64 	%rd9112, %rd9090, 977, %rd9111;
	{ .reg .b32 tmp; mov.b64 {tmp, %r3855}, %rd9112; }
	add.s32 	%r5991, %r3852, %r3854;
	setp.lt.u32 	%p1355, %r5991, %r3852;
	selp.u64 	%rd9113, 1, 0, %p1355;
	and.b64  	%rd9114, %rd8827, 4294967295;
	and.b64  	%rd9115, %rd9095, 4294967295;
	add.s64 	%rd9116, %rd9114, %rd9113;
	add.s64 	%rd9117, %rd9116, %rd9115;
	shr.u64 	%rd9118, %rd9117, 32;
	and.b64  	%rd9119, %rd8865, 4294967295;
	and.b64  	%rd9120, %rd9098, 4294967295;
	add.s64 	%rd9121, %rd9118, %rd9119;
	add.s64 	%rd9122, %rd9121, %rd9120;
	shr.u64 	%rd9123, %rd9122, 32;
	and.b64  	%rd9124, %rd8903, 4294967295;
	and.b64  	%rd9125, %rd9101, 4294967295;
	add.s64 	%rd9126, %rd9123, %rd9124;
	add.s64 	%rd9127, %rd9126, %rd9125;
	shr.u64 	%rd9128, %rd9127, 32;
	and.b64  	%rd9129, %rd8941, 4294967295;
	and.b64  	%rd9130, %rd9104, 4294967295;
	add.s64 	%rd9131, %rd9128, %rd9129;
	add.s64 	%rd9132, %rd9131, %rd9130;
	shr.u64 	%rd9133, %rd9132, 32;
	and.b64  	%rd9134, %rd8979, 4294967295;
	and.b64  	%rd9135, %rd9107, 4294967295;
	add.s64 	%rd9136, %rd9133, %rd9134;
	add.s64 	%rd9137, %rd9136, %rd9135;
	shr.u64 	%rd9138, %rd9137, 32;
	and.b64  	%rd9139, %rd9017, 4294967295;
	and.b64  	%rd9140, %rd9110, 4294967295;
	add.s64 	%rd9141, %rd9138, %rd9139;
	add.s64 	%rd9142, %rd9141, %rd9140;
	shr.u64 	%rd9143, %rd9142, 32;
	and.b64  	%rd9144, %rd9055, 4294967295;
	and.b64  	%rd9145, %rd9112, 4294967295;
	add.s64 	%rd9146, %rd9143, %rd9144;
	add.s64 	%rd9147, %rd9146, %rd9145;
	{ .reg .b32 tmp; mov.b64 {tmp, %r3856}, %rd9147; }
	add.s32 	%r3857, %r3856, %r3855;
	and.b64  	%rd9148, %rd9117, 4294967295;
	add.s64 	%rd18311, %rd9148, %rd9091;
	shr.u64 	%rd9149, %rd18311, 32;
	and.b64  	%rd9150, %rd9122, 4294967295;
	add.s64 	%rd9151, %rd9149, %rd9150;
	add.s64 	%rd18312, %rd9151, %rd9094;
	shr.u64 	%rd9152, %rd18312, 32;
	and.b64  	%rd9153, %rd9127, 4294967295;
	add.s64 	%rd9154, %rd9152, %rd9153;
	add.s64 	%rd18313, %rd9154, %rd9097;
	shr.u64 	%rd9155, %rd18313, 32;
	and.b64  	%rd9156, %rd9132, 4294967295;
	add.s64 	%rd9157, %rd9155, %rd9156;
	add.s64 	%rd18314, %rd9157, %rd9100;
	shr.u64 	%rd9158, %rd18314, 32;
	and.b64  	%rd9159, %rd9137, 4294967295;
	add.s64 	%rd9160, %rd9158, %rd9159;
	add.s64 	%rd18315, %rd9160, %rd9103;
	shr.u64 	%rd9161, %rd18315, 32;
	and.b64  	%rd9162, %rd9142, 4294967295;
	add.s64 	%rd9163, %rd9161, %rd9162;
	add.s64 	%rd18316, %rd9163, %rd9106;
	shr.u64 	%rd9164, %rd18316, 32;
	and.b64  	%rd9165, %rd9147, 4294967295;
	add.s64 	%rd9166, %rd9164, %rd9165;
	add.s64 	%rd18317, %rd9166, %rd9109;
	{ .reg .b32 tmp; mov.b64 {tmp, %r3858}, %rd18317; }
	add.s32 	%r3859, %r3857, %r3858;
	add.s32 	%r1061, %r3859, %r3853;
	setp.eq.s32 	%p1356, %r1061, 0;
	mov.pred 	%p2987, 0;
	@%p1356 bra 	$L__BB0_769;
	cvt.u64.u32 	%rd9167, %r1061;
	mul.wide.u32 	%rd9168, %r1061, 977;
	cvt.u32.u64 	%r3860, %rd9168;
	shr.u64 	%rd9169, %rd9168, 32;
	add.s64 	%rd9170, %rd9169, %rd9167;
	shr.u64 	%rd9171, %rd9170, 32;
	add.s32 	%r1062, %r5991, %r3860;
	setp.lt.u32 	%p1357, %r1062, %r5991;
	selp.u64 	%rd9172, 1, 0, %p1357;
	and.b64  	%rd9173, %rd18311, 4294967295;
	and.b64  	%rd9174, %rd9170, 4294967295;
	add.s64 	%rd9175, %rd9173, %rd9172;
	add.s64 	%rd18311, %rd9175, %rd9174;
	shr.u64 	%rd9176, %rd18311, 32;
	and.b64  	%rd9177, %rd18312, 4294967295;
	add.s64 	%rd9178, %rd9176, %rd9177;
	add.s64 	%rd18312, %rd9178, %rd9171;
	shr.u64 	%rd9179, %rd18312, 32;
	and.b64  	%rd9180, %rd18313, 4294967295;
	add.s64 	%rd18313, %rd9179, %rd9180;
	shr.u64 	%rd9181, %rd18313, 32;
	and.b64  	%rd9182, %rd18314, 4294967295;
	add.s64 	%rd18314, %rd9181, %rd9182;
	shr.u64 	%rd9183, %rd18314, 32;
	and.b64  	%rd9184, %rd18315, 4294967295;
	add.s64 	%rd18315, %rd9183, %rd9184;
	shr.u64 	%rd9185, %rd18315, 32;
	and.b64  	%rd9186, %rd18316, 4294967295;
	add.s64 	%rd18316, %rd9185, %rd9186;
	shr.u64 	%rd9187, %rd18316, 32;
	and.b64  	%rd9188, %rd18317, 4294967295;
	add.s64 	%rd18317, %rd9187, %rd9188;
	setp.gt.u64 	%p2987, %rd18317, 4294967295;
	mov.u32 	%r5991, %r1062;
$L__BB0_769:
	ld.const.u32 	%rd608, [const_p+12];
	ld.const.u32 	%rd609, [const_p+16];
	ld.const.u32 	%rd610, [const_p+4];
	ld.const.u32 	%r1064, [const_p];
	cvt.u32.u64 	%r5998, %rd18317;
	cvt.u32.u64 	%r5997, %rd18316;
	cvt.u32.u64 	%r5996, %rd18315;
	cvt.u32.u64 	%r5995, %rd18314;
	cvt.u32.u64 	%r5994, %rd18313;
	cvt.u32.u64 	%r5993, %rd18312;
	cvt.u32.u64 	%r5992, %rd18311;
	ld.const.u32 	%r3861, [const_p+28];
	setp.lt.u32 	%p1358, %r3861, %r5998;
	or.pred  	%p1359, %p2987, %p1358;
	@%p1359 bra 	$L__BB0_783;
	setp.gt.u32 	%p1360, %r3861, %r5998;
	@%p1360 bra 	$L__BB0_784;
	cvt.u32.u64 	%r3862, %rd582;
	setp.lt.u32 	%p1361, %r3862, %r5997;
	@%p1361 bra 	$L__BB0_783;
	cvt.u32.u64 	%r3863, %rd582;
	setp.gt.u32 	%p1362, %r3863, %r5997;
	@%p1362 bra 	$L__BB0_784;
	cvt.u32.u64 	%r3864, %rd583;
	setp.lt.u32 	%p1363, %r3864, %r5996;
	@%p1363 bra 	$L__BB0_783;
	cvt.u32.u64 	%r3865, %rd583;
	setp.gt.u32 	%p1364, %r3865, %r5996;
	@%p1364 bra 	$L__BB0_784;
	cvt.u32.u64 	%r3866, %rd609;
	setp.lt.u32 	%p1365, %r3866, %r5995;
	@%p1365 bra 	$L__BB0_783;
	cvt.u32.u64 	%r3867, %rd609;
	setp.gt.u32 	%p1366, %r3867, %r5995;
	@%p1366 bra 	$L__BB0_784;
	cvt.u32.u64 	%r3868, %rd608;
	setp.lt.u32 	%p1367, %r3868, %r5994;
	@%p1367 bra 	$L__BB0_783;
	cvt.u32.u64 	%r3869, %rd608;
	setp.gt.u32 	%p1368, %r3869, %r5994;
	@%p1368 bra 	$L__BB0_784;
	cvt.u32.u64 	%r3870, %rd555;
	setp.lt.u32 	%p1369, %r3870, %r5993;
	@%p1369 bra 	$L__BB0_783;
	cvt.u32.u64 	%r3871, %rd555;
	setp.gt.u32 	%p1370, %r3871, %r5993;
	@%p1370 bra 	$L__BB0_784;
	cvt.u32.u64 	%r3872, %rd610;
	setp.lt.u32 	%p1371, %r3872, %r5992;
	@%p1371 bra 	$L__BB0_783;
	cvt.u32.u64 	%r3873, %rd610;
	setp.gt.u32 	%p1372, %r3873, %r5992;
	setp.lt.u32 	%p1373, %r5991, %r1064;
	or.pred  	%p1374, %p1372, %p1373;
	@%p1374 bra 	$L__BB0_784;
$L__BB0_783:
	cvt.u32.u64 	%r3874, %rd608;
	cvt.u32.u64 	%r3875, %rd555;
	cvt.u32.u64 	%r3876, %rd610;
	cvt.u32.u64 	%r3877, %rd583;
	cvt.u32.u64 	%r3878, %rd609;
	cvt.u32.u64 	%r3879, %rd582;
	setp.lt.u32 	%p1375, %r5991, %r1064;
	selp.s64 	%rd9190, -1, 0, %p1375;
	sub.s32 	%r5991, %r5991, %r1064;
	and.b64  	%rd9191, %rd18311, 4294967295;
	add.s64 	%rd9192, %rd9191, %rd9190;
	setp.lt.u64 	%p1376, %rd9192, %rd610;
	selp.s64 	%rd9193, -1, 0, %p1376;
	cvt.u32.u64 	%r3880, %rd9192;
	sub.s32 	%r5992, %r3880, %r3876;
	and.b64  	%rd9194, %rd18312, 4294967295;
	add.s64 	%rd9195, %rd9194, %rd9193;
	setp.lt.u64 	%p1377, %rd9195, %rd555;
	selp.s64 	%rd9196, -1, 0, %p1377;
	cvt.u32.u64 	%r3881, %rd9195;
	sub.s32 	%r5993, %r3881, %r3875;
	and.b64  	%rd9197, %rd18313, 4294967295;
	add.s64 	%rd9198, %rd9197, %rd9196;
	setp.lt.u64 	%p1378, %rd9198, %rd608;
	selp.s64 	%rd9199, -1, 0, %p1378;
	cvt.u32.u64 	%r3882, %rd9198;
	sub.s32 	%r5994, %r3882, %r3874;
	and.b64  	%rd9200, %rd18314, 4294967295;
	add.s64 	%rd9201, %rd9200, %rd9199;
	setp.lt.u64 	%p1379, %rd9201, %rd609;
	selp.s64 	%rd9202, -1, 0, %p1379;
	cvt.u32.u64 	%r3883, %rd9201;
	sub.s32 	%r5995, %r3883, %r3878;
	and.b64  	%rd9203, %rd18315, 4294967295;
	add.s64 	%rd9204, %rd9203, %rd9202;
	setp.lt.u64 	%p1380, %rd9204, %rd583;
	selp.s64 	%rd9205, -1, 0, %p1380;
	cvt.u32.u64 	%r3884, %rd9204;
	sub.s32 	%r5996, %r3884, %r3877;
	and.b64  	%rd9206, %rd18316, 4294967295;
	add.s64 	%rd9207, %rd9206, %rd9205;
	setp.lt.u64 	%p1381, %rd9207, %rd582;
	selp.s32 	%r3885, -1, 0, %p1381;
	cvt.u32.u64 	%r3886, %rd9207;
	sub.s32 	%r5997, %r3886, %r3879;
	add.s32 	%r3887, %r5998, %r3885;
	sub.s32 	%r5998, %r3887, %r3861;
$L__BB0_784:
	setp.gt.u32 	%p1382, %r5998, %r3861;
	@%p1382 bra 	$L__BB0_797;
	bra.uni 	$L__BB0_798;
$L__BB0_785:
	cvt.u32.u64 	%r3888, %rd582;
	setp.gt.u32 	%p1384, %r5997, %r3888;
	@%p1384 bra 	$L__BB0_797;
	setp.lt.u32 	%p1385, %r5997, %r3888;
	@%p1385 bra 	$L__BB0_799;
	cvt.u32.u64 	%r3890, %rd583;
	setp.gt.u32 	%p1386, %r5996, %r3890;
	@%p1386 bra 	$L__BB0_797;
	setp.lt.u32 	%p1387, %r5996, %r3890;
	@%p1387 bra 	$L__BB0_799;
	cvt.u32.u64 	%r3892, %rd609;
	setp.gt.u32 	%p1388, %r5995, %r3892;
	@%p1388 bra 	$L__BB0_797;
	setp.lt.u32 	%p1389, %r5995, %r3892;
	@%p1389 bra 	$L__BB0_799;
	cvt.u32.u64 	%r3894, %rd608;
	setp.gt.u32 	%p1390, %r5994, %r3894;
	@%p1390 bra 	$L__BB0_797;
	setp.lt.u32 	%p1391, %r5994, %r3894;
	@%p1391 bra 	$L__BB0_799;
	cvt.u32.u64 	%r3896, %rd555;
	setp.gt.u32 	%p1392, %r5993, %r3896;
	@%p1392 bra 	$L__BB0_797;
	setp.lt.u32 	%p1393, %r5993, %r3896;
	@%p1393 bra 	$L__BB0_799;
	cvt.u32.u64 	%r3898, %rd610;
	setp.gt.u32 	%p1394, %r5992, %r3898;
	@%p1394 bra 	$L__BB0_797;
	setp.lt.u32 	%p1395, %r5992, %r3898;
	setp.lt.u32 	%p1396, %r5991, %r1064;
	or.pred  	%p1397, %p1395, %p1396;
	@%p1397 bra 	$L__BB0_799;
$L__BB0_797:
	cvt.u32.u64 	%r3900, %rd582;
	cvt.u32.u64 	%r3901, %rd608;
	cvt.u32.u64 	%r3902, %rd555;
	cvt.u32.u64 	%r3903, %rd610;
	cvt.u32.u64 	%r3904, %rd583;
	cvt.u32.u64 	%r3905, %rd609;
	setp.lt.u32 	%p1398, %r5991, %r1064;
	selp.s64 	%rd9208, -1, 0, %p1398;
	sub.s32 	%r5991, %r5991, %r1064;
	cvt.u64.u32 	%rd9209, %r5992;
	add.s64 	%rd9210, %rd9208, %rd9209;
	setp.lt.u64 	%p1399, %rd9210, %rd610;
	selp.s64 	%rd9211, -1, 0, %p1399;
	cvt.u32.u64 	%r3906, %rd9210;
	sub.s32 	%r5992, %r3906, %r3903;
	cvt.u64.u32 	%rd9212, %r5993;
	add.s64 	%rd9213, %rd9211, %rd9212;
	setp.lt.u64 	%p1400, %rd9213, %rd555;
	selp.s64 	%rd9214, -1, 0, %p1400;
	cvt.u32.u64 	%r3907, %rd9213;
	sub.s32 	%r5993, %r3907, %r3902;
	cvt.u64.u32 	%rd9215, %r5994;
	add.s64 	%rd9216, %rd9214, %rd9215;
	setp.lt.u64 	%p1401, %rd9216, %rd608;
	selp.s64 	%rd9217, -1, 0, %p1401;
	cvt.u32.u64 	%r3908, %rd9216;
	sub.s32 	%r5994, %r3908, %r3901;
	cvt.u64.u32 	%rd9218, %r5995;
	add.s64 	%rd9219, %rd9217, %rd9218;
	setp.lt.u64 	%p1402, %rd9219, %rd609;
	selp.s64 	%rd9220, -1, 0, %p1402;
	cvt.u32.u64 	%r3909, %rd9219;
	sub.s32 	%r5995, %r3909, %r3905;
	cvt.u64.u32 	%rd9221, %r5996;
	add.s64 	%rd9222, %rd9220, %rd9221;
	setp.lt.u64 	%p1403, %rd9222, %rd583;
	selp.s64 	%rd9223, -1, 0, %p1403;
	cvt.u32.u64 	%r3910, %rd9222;
	sub.s32 	%r5996, %r3910, %r3904;
	cvt.u64.u32 	%rd9224, %r5997;
	add.s64 	%rd9225, %rd9223, %rd9224;
	setp.lt.u64 	%p1404, %rd9225, %rd582;
	selp.s32 	%r3911, -1, 0, %p1404;
	cvt.u32.u64 	%r3912, %rd9225;
	sub.s32 	%r5997, %r3912, %r3900;
	add.s32 	%r3913, %r5998, %r3911;
	sub.s32 	%r5998, %r3913, %r3861;
	bra.uni 	$L__BB0_799;
$L__BB0_798:
	setp.lt.u32 	%p1383, %r5998, %r3861;
	@%p1383 bra 	$L__BB0_799;
	bra.uni 	$L__BB0_785;
$L__BB0_799:
	shl.b32 	%r3914, %r5991, 2;
	shr.u32 	%r3915, %r5991, 30;
	cvt.u64.u32 	%rd9226, %r3915;
	mul.wide.u32 	%rd9227, %r5992, 4;
	or.b64  	%rd9228, %rd9227, %rd9226;
	shr.u64 	%rd9229, %rd9227, 32;
	mul.wide.u32 	%rd9230, %r5993, 4;
	or.b64  	%rd9231, %rd9230, %rd9229;
	shr.u64 	%rd9232, %rd9230, 32;
	mul.wide.u32 	%rd9233, %r5994, 4;
	or.b64  	%rd9234, %rd9233, %rd9232;
	shr.u64 	%rd9235, %rd9233, 32;
	mul.wide.u32 	%rd9236, %r5995, 4;
	add.s64 	%rd9237, %rd9236, %rd9235;
	shr.u64 	%rd9238, %rd9237, 32;
	mul.wide.u32 	%rd9239, %r5996, 4;
	add.s64 	%rd9240, %rd9239, %rd9238;
	shr.u64 	%rd9241, %rd9240, 32;
	mul.wide.u32 	%rd9242, %r5997, 4;
	add.s64 	%rd9243, %rd9242, %rd9241;
	shr.u64 	%rd9244, %rd9243, 32;
	mul.wide.u32 	%rd9245, %r5998, 4;
	add.s64 	%rd9246, %rd9245, %rd9244;
	shr.u64 	%rd9247, %rd9246, 32;
	{ .reg .b32 tmp; mov.b64 {tmp, %r3916}, %rd9246; }
	mad.lo.s32 	%r6008, %r3916, 977, %r3914;
	setp.lt.u32 	%p1406, %r6008, %r3914;
	selp.u64 	%rd9248, 1, 0, %p1406;
	and.b64  	%rd9249, %rd9228, 4294967295;
	add.s64 	%rd9250, %rd9249, %rd9248;
	shr.u64 	%rd9251, %rd9250, 32;
	and.b64  	%rd9252, %rd9231, 4294967295;
	add.s64 	%rd9253, %rd9251, %rd9252;
	shr.u64 	%rd9254, %rd9253, 32;
	and.b64  	%rd9255, %rd9234, 4294967295;
	add.s64 	%rd9256, %rd9254, %rd9255;
	shr.u64 	%rd9257, %rd9256, 32;
	and.b64  	%rd9258, %rd9237, 4294967295;
	add.s64 	%rd9259, %rd9257, %rd9258;
	shr.u64 	%rd9260, %rd9259, 32;
	and.b64  	%rd9261, %rd9240, 4294967295;
	add.s64 	%rd9262, %rd9260, %rd9261;
	shr.u64 	%rd9263, %rd9262, 32;
	and.b64  	%rd9264, %rd9243, 4294967295;
	add.s64 	%rd9265, %rd9263, %rd9264;
	shr.u64 	%rd9266, %rd9265, 32;
	and.b64  	%rd9267, %rd9246, 4294967295;
	add.s64 	%rd9268, %rd9266, %rd9267;
	{ .reg .b32 tmp; mov.b64 {tmp, %r3917}, %rd9268; }
	and.b64  	%rd9269, %rd9250, 4294967295;
	add.s64 	%rd18318, %rd9269, %rd9247;
	shr.u64 	%rd9270, %rd18318, 32;
	and.b64  	%rd9271, %rd9253, 4294967295;
	add.s64 	%rd18319, %rd9270, %rd9271;
	shr.u64 	%rd9272, %rd18319, 32;
	and.b64  	%rd9273, %rd9256, 4294967295;
	add.s64 	%rd18320, %rd9272, %rd9273;
	shr.u64 	%rd9274, %rd18320, 32;
	and.b64  	%rd9275, %rd9259, 4294967295;
	add.s64 	%rd18321, %rd9274, %rd9275;
	shr.u64 	%rd9276, %rd18321, 32;
	and.b64  	%rd9277, %rd9262, 4294967295;
	add.s64 	%rd18322, %rd9276, %rd9277;
	shr.u64 	%rd9278, %rd18322, 32;
	and.b64  	%rd9279, %rd9265, 4294967295;
	add.s64 	%rd18323, %rd9278, %rd9279;
	shr.u64 	%rd9280, %rd18323, 32;
	and.b64  	%rd9281, %rd9268, 4294967295;
	add.s64 	%rd18324, %rd9280, %rd9281;
	{ .reg .b32 tmp; mov.b64 {tmp, %r3918}, %rd18324; }
	add.s32 	%r1106, %r3917, %r3918;
	setp.eq.s32 	%p1407, %r1106, 0;
	mov.pred 	%p2988, 0;
	@%p1407 bra 	$L__BB0_801;
	mad.lo.s32 	%r1107, %r1106, 977, %r6008;
	setp.lt.u32 	%p1408, %r1107, %r6008;
	selp.u64 	%rd9282, 1, 0, %p1408;
	and.b64  	%rd9283, %rd18318, 4294967295;
	cvt.u64.u32 	%rd9284, %r1106;
	add.s64 	%rd9285, %rd9283, %rd9282;
	add.s64 	%rd18318, %rd9285, %rd9284;
	shr.u64 	%rd9286, %rd18318, 32;
	and.b64  	%rd9287, %rd18319, 4294967295;
	add.s64 	%rd18319, %rd9286, %rd9287;
	shr.u64 	%rd9288, %rd18319, 32;
	and.b64  	%rd9289, %rd18320, 4294967295;
	add.s64 	%rd18320, %rd9288, %rd9289;
	shr.u64 	%rd9290, %rd18320, 32;
	and.b64  	%rd9291, %rd18321, 4294967295;
	add.s64 	%rd18321, %rd9290, %rd9291;
	shr.u64 	%rd9292, %rd18321, 32;
	and.b64  	%rd9293, %rd18322, 4294967295;
	add.s64 	%rd18322, %rd9292, %rd9293;
	shr.u64 	%rd9294, %rd18322, 32;
	and.b64  	%rd9295, %rd18323, 4294967295;
	add.s64 	%rd18323, %rd9294, %rd9295;
	shr.u64 	%rd9296, %rd18323, 32;
	and.b64  	%rd9297, %rd18324, 4294967295;
	add.s64 	%rd18324, %rd9296, %rd9297;
	setp.gt.u64 	%p2988, %rd18324, 4294967295;
	mov.u32 	%r6008, %r1107;
$L__BB0_801:
	cvt.u32.u64 	%r6015, %rd18324;
	cvt.u32.u64 	%r6014, %rd18323;
	cvt.u32.u64 	%r6013, %rd18322;
	cvt.u32.u64 	%r6012, %rd18321;
	cvt.u32.u64 	%r6011, %rd18320;
	cvt.u32.u64 	%r6010, %rd18319;
	cvt.u32.u64 	%r6009, %rd18318;
	setp.lt.u32 	%p1409, %r3861, %r6015;
	or.pred  	%p1410, %p2988, %p1409;
	@%p1410 bra 	$L__BB0_815;
	setp.gt.u32 	%p1411, %r3861, %r6015;
	@%p1411 bra 	$L__BB0_816;
	cvt.u32.u64 	%r3919, %rd582;
	setp.lt.u32 	%p1412, %r3919, %r6014;
	@%p1412 bra 	$L__BB0_815;
	cvt.u32.u64 	%r3920, %rd582;
	setp.gt.u32 	%p1413, %r3920, %r6014;
	@%p1413 bra 	$L__BB0_816;
	cvt.u32.u64 	%r3921, %rd583;
	setp.lt.u32 	%p1414, %r3921, %r6013;
	@%p1414 bra 	$L__BB0_815;
	cvt.u32.u64 	%r3922, %rd583;
	setp.gt.u32 	%p1415, %r3922, %r6013;
	@%p1415 bra 	$L__BB0_816;
	cvt.u32.u64 	%r3923, %rd609;
	setp.lt.u32 	%p1416, %r3923, %r6012;
	@%p1416 bra 	$L__BB0_815;
	cvt.u32.u64 	%r3924, %rd609;
	setp.gt.u32 	%p1417, %r3924, %r6012;
	@%p1417 bra 	$L__BB0_816;
	cvt.u32.u64 	%r3925, %rd608;
	setp.lt.u32 	%p1418, %r3925, %r6011;
	@%p1418 bra 	$L__BB0_815;
	cvt.u32.u64 	%r3926, %rd608;
	setp.gt.u32 	%p1419, %r3926, %r6011;
	@%p1419 bra 	$L__BB0_816;
	cvt.u32.u64 	%r3927, %rd555;
	setp.lt.u32 	%p1420, %r3927, %r6010;
	@%p1420 bra 	$L__BB0_815;
	cvt.u32.u64 	%r3928, %rd555;
	setp.gt.u32 	%p1421, %r3928, %r6010;
	@%p1421 bra 	$L__BB0_816;
	cvt.u32.u64 	%r3929, %rd610;
	setp.lt.u32 	%p1422, %r3929, %r6009;
	@%p1422 bra 	$L__BB0_815;
	cvt.u32.u64 	%r3930, %rd610;
	setp.gt.u32 	%p1423, %r3930, %r6009;
	setp.lt.u32 	%p1424, %r6008, %r1064;
	or.pred  	%p1425, %p1423, %p1424;
	@%p1425 bra 	$L__BB0_816;
$L__BB0_815:
	cvt.u32.u64 	%r3931, %rd608;
	cvt.u32.u64 	%r3932, %rd555;
	cvt.u32.u64 	%r3933, %rd610;
	cvt.u32.u64 	%r3934, %rd582;
	cvt.u32.u64 	%r3935, %rd583;
	cvt.u32.u64 	%r3936, %rd609;
	setp.lt.u32 	%p1426, %r6008, %r1064;
	selp.s64 	%rd9299, -1, 0, %p1426;
	sub.s32 	%r6008, %r6008, %r1064;
	and.b64  	%rd9300, %rd18318, 4294967295;
	add.s64 	%rd9301, %rd9300, %rd9299;
	setp.lt.u64 	%p1427, %rd9301, %rd610;
	selp.s64 	%rd9302, -1, 0, %p1427;
	cvt.u32.u64 	%r3937, %rd9301;
	sub.s32 	%r6009, %r3937, %r3933;
	and.b64  	%rd9303, %rd18319, 4294967295;
	add.s64 	%rd9304, %rd9303, %rd9302;
	setp.lt.u64 	%p1428, %rd9304, %rd555;
	selp.s64 	%rd9305, -1, 0, %p1428;
	cvt.u32.u64 	%r3938, %rd9304;
	sub.s32 	%r6010, %r3938, %r3932;
	and.b64  	%rd9306, %rd18320, 4294967295;
	add.s64 	%rd9307, %rd9306, %rd9305;
	setp.lt.u64 	%p1429, %rd9307, %rd608;
	selp.s64 	%rd9308, -1, 0, %p1429;
	cvt.u32.u64 	%r3939, %rd9307;
	sub.s32 	%r6011, %r3939, %r3931;
	and.b64  	%rd9309, %rd18321, 4294967295;
	add.s64 	%rd9310, %rd9309, %rd9308;
	setp.lt.u64 	%p1430, %rd9310, %rd609;
	selp.s64 	%rd9311, -1, 0, %p1430;
	cvt.u32.u64 	%r3940, %rd9310;
	sub.s32 	%r6012, %r3940, %r3936;
	and.b64  	%rd9312, %rd18322, 4294967295;
	add.s64 	%rd9313, %rd9312, %rd9311;
	setp.lt.u64 	%p1431, %rd9313, %rd583;
	selp.s64 	%rd9314, -1, 0, %p1431;
	cvt.u32.u64 	%r3941, %rd9313;
	sub.s32 	%r6013, %r3941, %r3935;
	and.b64  	%rd9315, %rd18323, 4294967295;
	add.s64 	%rd9316, %rd9315, %rd9314;
	setp.lt.u64 	%p1432, %rd9316, %rd582;
	selp.s32 	%r3942, -1, 0, %p1432;
	cvt.u32.u64 	%r3943, %rd9316;
	sub.s32 	%r6014, %r3943, %r3934;
	add.s32 	%r3944, %r6015, %r3942;
	sub.s32 	%r6015, %r3944, %r3861;
$L__BB0_816:
	setp.gt.u32 	%p1433, %r6015, %r3861;
	@%p1433 bra 	$L__BB0_829;
	bra.uni 	$L__BB0_830;
$L__BB0_817:
	cvt.u32.u64 	%r3945, %rd582;
	setp.gt.u32 	%p1435, %r6014, %r3945;
	@%p1435 bra 	$L__BB0_829;
	setp.lt.u32 	%p1436, %r6014, %r3945;
	@%p1436 bra 	$L__BB0_831;
	cvt.u32.u64 	%r3947, %rd583;
	setp.gt.u32 	%p1437, %r6013, %r3947;
	@%p1437 bra 	$L__BB0_829;
	setp.lt.u32 	%p1438, %r6013, %r3947;
	@%p1438 bra 	$L__BB0_831;
	cvt.u32.u64 	%r3949, %rd609;
	setp.gt.u32 	%p1439, %r6012, %r3949;
	@%p1439 bra 	$L__BB0_829;
	setp.lt.u32 	%p1440, %r6012, %r3949;
	@%p1440 bra 	$L__BB0_831;
	cvt.u32.u64 	%r3951, %rd608;
	setp.gt.u32 	%p1441, %r6011, %r3951;
	@%p1441 bra 	$L__BB0_829;
	setp.lt.u32 	%p1442, %r6011, %r3951;
	@%p1442 bra 	$L__BB0_831;
	cvt.u32.u64 	%r3953, %rd555;
	setp.gt.u32 	%p1443, %r6010, %r3953;
	@%p1443 bra 	$L__BB0_829;
	setp.lt.u32 	%p1444, %r6010, %r3953;
	@%p1444 bra 	$L__BB0_831;
	cvt.u32.u64 	%r3955, %rd610;
	setp.gt.u32 	%p1445, %r6009, %r3955;
	@%p1445 bra 	$L__BB0_829;
	setp.lt.u32 	%p1446, %r6009, %r3955;
	setp.lt.u32 	%p1447, %r6008, %r1064;
	or.pred  	%p1448, %p1446, %p1447;
	@%p1448 bra 	$L__BB0_831;
$L__BB0_829:
	cvt.u32.u64 	%r3957, %rd608;
	cvt.u32.u64 	%r3958, %rd555;
	cvt.u32.u64 	%r3959, %rd610;
	cvt.u32.u64 	%r3960, %rd582;
	cvt.u32.u64 	%r3961, %rd583;
	cvt.u32.u64 	%r3962, %rd609;
	setp.lt.u32 	%p1449, %r6008, %r1064;
	selp.s64 	%rd9317, -1, 0, %p1449;
	sub.s32 	%r6008, %r6008, %r1064;
	cvt.u64.u32 	%rd9318, %r6009;
	add.s64 	%rd9319, %rd9317, %rd9318;
	setp.lt.u64 	%p1450, %rd9319, %rd610;
	selp.s64 	%rd9320, -1, 0, %p1450;
	cvt.u32.u64 	%r3963, %rd9319;
	sub.s32 	%r6009, %r3963, %r3959;
	cvt.u64.u32 	%rd9321, %r6010;
	add.s64 	%rd9322, %rd9320, %rd9321;
	setp.lt.u64 	%p1451, %rd9322, %rd555;
	selp.s64 	%rd9323, -1, 0, %p1451;
	cvt.u32.u64 	%r3964, %rd9322;
	sub.s32 	%r6010, %r3964, %r3958;
	cvt.u64.u32 	%rd9324, %r6011;
	add.s64 	%rd9325, %rd9323, %rd9324;
	setp.lt.u64 	%p1452, %rd9325, %rd608;
	selp.s64 	%rd9326, -1, 0, %p1452;
	cvt.u32.u64 	%r3965, %rd9325;
	sub.s32 	%r6011, %r3965, %r3957;
	cvt.u64.u32 	%rd9327, %r6012;
	add.s64 	%rd9328, %rd9326, %rd9327;
	setp.lt.u64 	%p1453, %rd9328, %rd609;
	selp.s64 	%rd9329, -1, 0, %p1453;
	cvt.u32.u64 	%r3966, %rd9328;
	sub.s32 	%r6012, %r3966, %r3962;
	cvt.u64.u32 	%rd9330, %r6013;
	add.s64 	%rd9331, %rd9329, %rd9330;
	setp.lt.u64 	%p1454, %rd9331, %rd583;
	selp.s64 	%rd9332, -1, 0, %p1454;
	cvt.u32.u64 	%r3967, %rd9331;
	sub.s32 	%r6013, %r3967, %r3961;
	cvt.u64.u32 	%rd9333, %r6014;
	add.s64 	%rd9334, %rd9332, %rd9333;
	setp.lt.u64 	%p1455, %rd9334, %rd582;
	selp.s32 	%r3968, -1, 0, %p1455;
	cvt.u32.u64 	%r3969, %rd9334;
	sub.s32 	%r6014, %r3969, %r3960;
	add.s32 	%r3970, %r6015, %r3968;
	sub.s32 	%r6015, %r3970, %r3861;
	bra.uni 	$L__BB0_831;
$L__BB0_830:
	setp.lt.u32 	%p1434, %r6015, %r3861;
	@%p1434 bra 	$L__BB0_831;
	bra.uni 	$L__BB0_817;
$L__BB0_831:
	mul.wide.u32 	%rd9335, %r5974, %r5974;
	cvt.u32.u64 	%r3971, %rd9335;
	shr.u64 	%rd9336, %rd9335, 32;
	mul.wide.u32 	%rd9337, %r5975, %r5974;
	add.s64 	%rd9338, %rd9336, %rd9337;
	shr.u64 	%rd9339, %rd9338, 32;
	mul.wide.u32 	%rd9340, %r5976, %r5974;
	add.s64 	%rd9341, %rd9339, %rd9340;
	shr.u64 	%rd9342, %rd9341, 32;
	mul.wide.u32 	%rd9343, %r5977, %r5974;
	add.s64 	%rd9344, %rd9342, %rd9343;
	shr.u64 	%rd9345, %rd9344, 32;
	mul.wide.u32 	%rd9346, %r5978, %r5974;
	add.s64 	%rd9347, %rd9345, %rd9346;
	shr.u64 	%rd9348, %rd9347, 32;
	mul.wide.u32 	%rd9349, %r5979, %r5974;
	add.s64 	%rd9350, %rd9348, %rd9349;
	shr.u64 	%rd9351, %rd9350, 32;
	mul.wide.u32 	%rd9352, %r5980, %r5974;
	add.s64 	%rd9353, %rd9351, %rd9352;
	shr.u64 	%rd9354, %rd9353, 32;
	mul.wide.u32 	%rd9355, %r5981, %r5974;
	add.s64 	%rd9356, %rd9354, %rd9355;
	shr.u64 	%rd9357, %rd9356, 32;
	and.b64  	%rd9358, %rd9338, 4294967295;
	add.s64 	%rd9359, %rd9337, %rd9358;
	shr.u64 	%rd9360, %rd9359, 32;
	and.b64  	%rd9361, %rd9341, 4294967295;
	mul.wide.u32 	%rd9362, %r5975, %r5975;
	add.s64 	%rd9363, %rd9360, %rd9361;
	add.s64 	%rd9364, %rd9363, %rd9362;
	shr.u64 	%rd9365, %rd9364, 32;
	and.b64  	%rd9366, %rd9344, 4294967295;
	mul.wide.u32 	%rd9367, %r5976, %r5975;
	add.s64 	%rd9368, %rd9365, %rd9366;
	add.s64 	%rd9369, %rd9368, %rd9367;
	shr.u64 	%rd9370, %rd9369, 32;
	and.b64  	%rd9371, %rd9347, 4294967295;
	mul.wide.u32 	%rd9372, %r5977, %r5975;
	add.s64 	%rd9373, %rd9370, %rd9371;
	add.s64 	%rd9374, %rd9373, %rd9372;
	shr.u64 	%rd9375, %rd9374, 32;
	and.b64  	%rd9376, %rd9350, 4294967295;
	mul.wide.u32 	%rd9377, %r5978, %r5975;
	add.s64 	%rd9378, %rd9375, %rd9376;
	add.s64 	%rd9379, %rd9378, %rd9377;
	shr.u64 	%rd9380, %rd9379, 32;
	and.b64  	%rd9381, %rd9353, 4294967295;
	mul.wide.u32 	%rd9382, %r5979, %r5975;
	add.s64 	%rd9383, %rd9380, %rd9381;
	add.s64 	%rd9384, %rd9383, %rd9382;
	shr.u64 	%rd9385, %rd9384, 32;
	and.b64  	%rd9386, %rd9356, 4294967295;
	mul.wide.u32 	%rd9387, %r5980, %r5975;
	add.s64 	%rd9388, %rd9385, %rd9386;
	add.s64 	%rd9389, %rd9388, %rd9387;
	shr.u64 	%rd9390, %rd9389, 32;
	mul.wide.u32 	%rd9391, %r5981, %r5975;
	add.s64 	%rd9392, %rd9390, %rd9357;
	add.s64 	%rd9393, %rd9392, %rd9391;
	shr.u64 	%rd9394, %rd9393, 32;
	and.b64  	%rd9395, %rd9364, 4294967295;
	add.s64 	%rd9396, %rd9340, %rd9395;
	shr.u64 	%rd9397, %rd9396, 32;
	and.b64  	%rd9398, %rd9369, 4294967295;
	add.s64 	%rd9399, %rd9397, %rd9398;
	add.s64 	%rd9400, %rd9399, %rd9367;
	shr.u64 	%rd9401, %rd9400, 32;
	and.b64  	%rd9402, %rd9374, 4294967295;
	mul.wide.u32 	%rd9403, %r5976, %r5976;
	add.s64 	%rd9404, %rd9401, %rd9402;
	add.s64 	%rd9405, %rd9404, %rd9403;
	shr.u64 	%rd9406, %rd9405, 32;
	and.b64  	%rd9407, %rd9379, 4294967295;
	mul.wide.u32 	%rd9408, %r5977, %r5976;
	add.s64 	%rd9409, %rd9406, %rd9407;
	add.s64 	%rd9410, %rd9409, %rd9408;
	shr.u64 	%rd9411, %rd9410, 32;
	and.b64  	%rd9412, %rd9384, 4294967295;
	mul.wide.u32 	%rd9413, %r5978, %r5976;
	add.s64 	%rd9414, %rd9411, %rd9412;
	add.s64 	%rd9415, %rd9414, %rd9413;
	shr.u64 	%rd9416, %rd9415, 32;
	and.b64  	%rd9417, %rd9389, 4294967295;
	mul.wide.u32 	%rd9418, %r5979, %r5976;
	add.s64 	%rd9419, %rd9416, %rd9417;
	add.s64 	%rd9420, %rd9419, %rd9418;
	shr.u64 	%rd9421, %rd9420, 32;
	and.b64  	%rd9422, %rd9393, 4294967295;
	mul.wide.u32 	%rd9423, %r5980, %r5976;
	add.s64 	%rd9424, %rd9421, %rd9422;
	add.s64 	%rd9425, %rd9424, %rd9423;
	shr.u64 	%rd9426, %rd9425, 32;
	mul.wide.u32 	%rd9427, %r5981, %r5976;
	add.s64 	%rd9428, %rd9426, %rd9394;
	add.s64 	%rd9429, %rd9428, %rd9427;
	shr.u64 	%rd9430, %rd9429, 32;
	and.b64  	%rd9431, %rd9400, 4294967295;
	add.s64 	%rd9432, %rd9343, %rd9431;
	shr.u64 	%rd9433, %rd9432, 32;
	and.b64  	%rd9434, %rd9405, 4294967295;
	add.s64 	%rd9435, %rd9433, %rd9434;
	add.s64 	%rd9436, %rd9435, %rd9372;
	shr.u64 	%rd9437, %rd9436, 32;
	and.b64  	%rd9438, %rd9410, 4294967295;
	add.s64 	%rd9439, %rd9437, %rd9438;
	add.s64 	%rd9440, %rd9439, %rd9408;
	shr.u64 	%rd9441, %rd9440, 32;
	and.b64  	%rd9442, %rd9415, 4294967295;
	mul.wide.u32 	%rd9443, %r5977, %r5977;
	add.s64 	%rd9444, %rd9441, %rd9442;
	add.s64 	%rd9445, %rd9444, %rd9443;
	shr.u64 	%rd9446, %rd9445, 32;
	and.b64  	%rd9447, %rd9420, 4294967295;
	mul.wide.u32 	%rd9448, %r5978, %r5977;
	add.s64 	%rd9449, %rd9446, %rd9447;
	add.s64 	%rd9450, %rd9449, %rd9448;
	shr.u64 	%rd9451, %rd9450, 32;
	and.b64  	%rd9452, %rd9425, 4294967295;
	mul.wide.u32 	%rd9453, %r5979, %r5977;
	add.s64 	%rd9454, %rd9451, %rd9452;
	add.s64 	%rd9455, %rd9454, %rd9453;
	shr.u64 	%rd9456, %rd9455, 32;
	and.b64  	%rd9457, %rd9429, 4294967295;
	mul.wide.u32 	%rd9458, %r5980, %r5977;
	add.s64 	%rd9459, %rd9456, %rd9457;
	add.s64 	%rd9460, %rd9459, %rd9458;
	shr.u64 	%rd9461, %rd9460, 32;
	mul.wide.u32 	%rd9462, %r5981, %r5977;
	add.s64 	%rd9463, %rd9461, %rd9430;
	add.s64 	%rd9464, %rd9463, %rd9462;
	shr.u64 	%rd9465, %rd9464, 32;
	and.b64  	%rd9466, %rd9436, 4294967295;
	add.s64 	%rd9467, %rd9346, %rd9466;
	shr.u64 	%rd9468, %rd9467, 32;
	and.b64  	%rd9469, %rd9440, 4294967295;
	add.s64 	%rd9470, %rd9468, %rd9469;
	add.s64 	%rd9471, %rd9470, %rd9377;
	shr.u64 	%rd9472, %rd9471, 32;
	and.b64  	%rd9473, %rd9445, 4294967295;
	add.s64 	%rd9474, %rd9472, %rd9473;
	add.s64 	%rd9475, %rd9474, %rd9413;
	shr.u64 	%rd9476, %rd9475, 32;
	and.b64  	%rd9477, %rd9450, 4294967295;
	add.s64 	%rd9478, %rd9476, %rd9477;
	add.s64 	%rd9479, %rd9478, %rd9448;
	shr.u64 	%rd9480, %rd9479, 32;
	and.b64  	%rd9481, %rd9455, 4294967295;
	mul.wide.u32 	%rd9482, %r5978, %r5978;
	add.s64 	%rd9483, %rd9480, %rd9481;
	add.s64 	%rd9484, %rd9483, %rd9482;
	shr.u64 	%rd9485, %rd9484, 32;
	and.b64  	%rd9486, %rd9460, 4294967295;
	mul.wide.u32 	%rd9487, %r5979, %r5978;
	add.s64 	%rd9488, %rd9485, %rd9486;
	add.s64 	%rd9489, %rd9488, %rd9487;
	shr.u64 	%rd9490, %rd9489, 32;
	and.b64  	%rd9491, %rd9464, 4294967295;
	mul.wide.u32 	%rd9492, %r5980, %r5978;
	add.s64 	%rd9493, %rd9490, %rd9491;
	add.s64 	%rd9494, %rd9493, %rd9492;
	shr.u64 	%rd9495, %rd9494, 32;
	mul.wide.u32 	%rd9496, %r5981, %r5978;
	add.s64 	%rd9497, %rd9495, %rd9465;
	add.s64 	%rd9498, %rd9497, %rd9496;
	shr.u64 	%rd9499, %rd9498, 32;
	and.b64  	%rd9500, %rd9471, 4294967295;
	add.s64 	%rd9501, %rd9349, %rd9500;
	shr.u64 	%rd9502, %rd9501, 32;
	and.b64  	%rd9503, %rd9475, 4294967295;
	add.s64 	%rd9504, %rd9502, %rd9503;
	add.s64 	%rd9505, %rd9504, %rd9382;
	shr.u64 	%rd9506, %rd9505, 32;
	and.b64  	%rd9507, %rd9479, 4294967295;
	add.s64 	%rd9508, %rd9506, %rd9507;
	add.s64 	%rd9509, %rd9508, %rd9418;
	shr.u64 	%rd9510, %rd9509, 32;
	and.b64  	%rd9511, %rd9484, 4294967295;
	add.s64 	%rd9512, %rd9510, %rd9511;
	add.s64 	%rd9513, %rd9512, %rd9453;
	shr.u64 	%rd9514, %rd9513, 32;
	and.b64  	%rd9515, %rd9489, 4294967295;
	add.s64 	%rd9516, %rd9514, %rd9515;
	add.s64 	%rd9517, %rd9516, %rd9487;
	shr.u64 	%rd9518, %rd9517, 32;
	and.b64  	%rd9519, %rd9494, 4294967295;
	mul.wide.u32 	%rd9520, %r5979, %r5979;
	add.s64 	%rd9521, %rd9518, %rd9519;
	add.s64 	%rd9522, %rd9521, %rd9520;
	shr.u64 	%rd9523, %rd9522, 32;
	and.b64  	%rd9524, %rd9498, 4294967295;
	mul.wide.u32 	%rd9525, %r5980, %r5979;
	add.s64 	%rd9526, %rd9523, %rd9524;
	add.s64 	%rd9527, %rd9526, %rd9525;
	shr.u64 	%rd9528, %rd9527, 32;
	mul.wide.u32 	%rd9529, %r5981, %r5979;
	add.s64 	%rd9530, %rd9528, %rd9499;
	add.s64 	%rd9531, %rd9530, %rd9529;
	shr.u64 	%rd9532, %rd9531, 32;
	and.b64  	%rd9533, %rd9505, 4294967295;
	add.s64 	%rd9534, %rd9352, %rd9533;
	shr.u64 	%rd9535, %rd9534, 32;
	and.b64  	%rd9536, %rd9509, 4294967295;
	add.s64 	%rd9537, %rd9535, %rd9536;
	add.s64 	%rd9538, %rd9537, %rd9387;
	shr.u64 	%rd9539, %rd9538, 32;
	and.b64  	%rd9540, %rd9513, 4294967295;
	add.s64 	%rd9541, %rd9539, %rd9540;
	add.s64 	%rd9542, %rd9541, %rd9423;
	shr.u64 	%rd9543, %rd9542, 32;
	and.b64  	%rd9544, %rd9517, 4294967295;
	add.s64 	%rd9545, %rd9543, %rd9544;
	add.s64 	%rd9546, %rd9545, %rd9458;
	shr.u64 	%rd9547, %rd9546, 32;
	and.b64  	%rd9548, %rd9522, 4294967295;
	add.s64 	%rd9549, %rd9547, %rd9548;
	add.s64 	%rd9550, %rd9549, %rd9492;
	shr.u64 	%rd9551, %rd9550, 32;
	and.b64  	%rd9552, %rd9527, 4294967295;
	add.s64 	%rd9553, %rd9551, %rd9552;
	add.s64 	%rd9554, %rd9553, %rd9525;
	shr.u64 	%rd9555, %rd9554, 32;
	and.b64  	%rd9556, %rd9531, 4294967295;
	mul.wide.u32 	%rd9557, %r5980, %r5980;
	add.s64 	%rd9558, %rd9555, %rd9556;
	add.s64 	%rd9559, %rd9558, %rd9557;
	shr.u64 	%rd9560, %rd9559, 32;
	mul.wide.u32 	%rd9561, %r5981, %r5980;
	add.s64 	%rd9562, %rd9560, %rd9532;
	add.s64 	%rd9563, %rd9562, %rd9561;
	shr.u64 	%rd9564, %rd9563, 32;
	and.b64  	%rd9565, %rd9538, 4294967295;
	add.s64 	%rd9566, %rd9355, %rd9565;
	shr.u64 	%rd9567, %rd9566, 32;
	and.b64  	%rd9568, %rd9542, 4294967295;
	add.s64 	%rd9569, %rd9567, %rd9568;
	add.s64 	%rd9570, %rd9569, %rd9391;
	shr.u64 	%rd9571, %rd9570, 32;
	and.b64  	%rd9572, %rd9546, 4294967295;
	add.s64 	%rd9573, %rd9571, %rd9572;
	add.s64 	%rd9574, %rd9573, %rd9427;
	shr.u64 	%rd9575, %rd9574, 32;
	and.b64  	%rd9576, %rd9550, 4294967295;
	add.s64 	%rd9577, %rd9575, %rd9576;
	add.s64 	%rd9578, %rd9577, %rd9462;
	shr.u64 	%rd9579, %rd9578, 32;
	and.b64  	%rd9580, %rd9554, 4294967295;
	add.s64 	%rd9581, %rd9579, %rd9580;
	add.s64 	%rd9582, %rd9581, %rd9496;
	shr.u64 	%rd9583, %rd9582, 32;
	and.b64  	%rd9584, %rd9559, 4294967295;
	add.s64 	%rd9585, %rd9583, %rd9584;
	add.s64 	%rd9586, %rd9585, %rd9529;
	shr.u64 	%rd9587, %rd9586, 32;
	and.b64  	%rd9588, %rd9563, 4294967295;
	add.s64 	%rd9589, %rd9587, %rd9588;
	add.s64 	%rd9590, %rd9589, %rd9561;
	shr.u64 	%rd9591, %rd9590, 32;
	mul.wide.u32 	%rd9592, %r5981, %r5981;
	add.s64 	%rd9593, %rd9591, %rd9564;
	add.s64 	%rd9594, %rd9593, %rd9592;
	shr.u64 	%rd9595, %rd9594, 32;
	{ .reg .b32 tmp; mov.b64 {tmp, %r3972}, %rd9594; }
	and.b64  	%rd9596, %rd9570, 4294967295;
	mul.lo.s64 	%rd9597, %rd9596, 977;
	cvt.u32.u64 	%r3973, %rd9597;
	shr.u64 	%rd9598, %rd9597, 32;
	and.b64  	%rd9599, %rd9574, 4294967295;
	mad.lo.s64 	%rd9600, %rd9599, 977, %rd9598;
	shr.u64 	%rd9601, %rd9600, 32;
	and.b64  	%rd9602, %rd9578, 4294967295;
	mad.lo.s64 	%rd9603, %rd9602, 977, %rd9601;
	shr.u64 	%rd9604, %rd9603, 32;
	and.b64  	%rd9605, %rd9582, 4294967295;
	mad.lo.s64 	%rd9606, %rd9605, 977, %rd9604;
	shr.u64 	%rd9607, %rd9606, 32;
	and.b64  	%rd9608, %rd9586, 4294967295;
	mad.lo.s64 	%rd9609, %rd9608, 977, %rd9607;
	shr.u64 	%rd9610, %rd9609, 32;
	and.b64  	%rd9611, %rd9590, 4294967295;
	mad.lo.s64 	%rd9612, %rd9611, 977, %rd9610;
	shr.u64 	%rd9613, %rd9612, 32;
	and.b64  	%rd9614, %rd9594, 4294967295;
	mad.lo.s64 	%rd9615, %rd9614, 977, %rd9613;
	shr.u64 	%rd9616, %rd9615, 32;
	mad.lo.s64 	%rd9617, %rd9595, 977, %rd9616;
	{ .reg .b32 tmp; mov.b64 {tmp, %r3974}, %rd9617; }
	add.s32 	%r6025, %r3971, %r3973;
	setp.lt.u32 	%p1457, %r6025, %r3971;
	selp.u64 	%rd9618, 1, 0, %p1457;
	and.b64  	%rd9619, %rd9359, 4294967295;
	and.b64  	%rd9620, %rd9600, 4294967295;
	add.s64 	%rd9621, %rd9619, %rd9618;
	add.s64 	%rd9622, %rd9621, %rd9620;
	shr.u64 	%rd9623, %rd9622, 32;
	and.b64  	%rd9624, %rd9396, 4294967295;
	and.b64  	%rd9625, %rd9603, 4294967295;
	add.s64 	%rd9626, %rd9623, %rd9624;
	add.s64 	%rd9627, %rd9626, %rd9625;
	shr.u64 	%rd9628, %rd9627, 32;
	and.b64  	%rd9629, %rd9432, 4294967295;
	and.b64  	%rd9630, %rd9606, 4294967295;
	add.s64 	%rd9631, %rd9628, %rd9629;
	add.s64 	%rd9632, %rd9631, %rd9630;
	shr.u64 	%rd9633, %rd9632, 32;
	and.b64  	%rd9634, %rd9467, 4294967295;
	and.b64  	%rd9635, %rd9609, 4294967295;
	add.s64 	%rd9636, %rd9633, %rd9634;
	add.s64 	%rd9637, %rd9636, %rd9635;
	shr.u64 	%rd9638, %rd9637, 32;
	and.b64  	%rd9639, %rd9501, 4294967295;
	and.b64  	%rd9640, %rd9612, 4294967295;
	add.s64 	%rd9641, %rd9638, %rd9639;
	add.s64 	%rd9642, %rd9641, %rd9640;
	shr.u64 	%rd9643, %rd9642, 32;
	and.b64  	%rd9644, %rd9534, 4294967295;
	and.b64  	%rd9645, %rd9615, 4294967295;
	add.s64 	%rd9646, %rd9643, %rd9644;
	add.s64 	%rd9647, %rd9646, %rd9645;
	shr.u64 	%rd9648, %rd9647, 32;
	and.b64  	%rd9649, %rd9566, 4294967295;
	and.b64  	%rd9650, %rd9617, 4294967295;
	add.s64 	%rd9651, %rd9648, %rd9649;
	add.s64 	%rd9652, %rd9651, %rd9650;
	{ .reg .b32 tmp; mov.b64 {tmp, %r3975}, %rd9652; }
	add.s32 	%r3976, %r3975, %r3974;
	and.b64  	%rd9653, %rd9622, 4294967295;
	add.s64 	%rd18325, %rd9653, %rd9596;
	shr.u64 	%rd9654, %rd18325, 32;
	and.b64  	%rd9655, %rd9627, 4294967295;
	add.s64 	%rd9656, %rd9654, %rd9655;
	add.s64 	%rd18326, %rd9656, %rd9599;
	shr.u64 	%rd9657, %rd18326, 32;
	and.b64  	%rd9658, %rd9632, 4294967295;
	add.s64 	%rd9659, %rd9657, %rd9658;
	add.s64 	%rd18327, %rd9659, %rd9602;
	shr.u64 	%rd9660, %rd18327, 32;
	and.b64  	%rd9661, %rd9637, 4294967295;
	add.s64 	%rd9662, %rd9660, %rd9661;
	add.s64 	%rd18328, %rd9662, %rd9605;
	shr.u64 	%rd9663, %rd18328, 32;
	and.b64  	%rd9664, %rd9642, 4294967295;
	add.s64 	%rd9665, %rd9663, %rd9664;
	add.s64 	%rd18329, %rd9665, %rd9608;
	shr.u64 	%rd9666, %rd18329, 32;
	and.b64  	%rd9667, %rd9647, 4294967295;
	add.s64 	%rd9668, %rd9666, %rd9667;
	add.s64 	%rd18330, %rd9668, %rd9611;
	shr.u64 	%rd9669, %rd18330, 32;
	and.b64  	%rd9670, %rd9652, 4294967295;
	add.s64 	%rd9671, %rd9669, %rd9670;
	add.s64 	%rd18331, %rd9671, %rd9614;
	{ .reg .b32 tmp; mov.b64 {tmp, %r3977}, %rd18331; }
	add.s32 	%r3978, %r3976, %r3977;
	add.s32 	%r1149, %r3978, %r3972;
	setp.eq.s32 	%p1458, %r1149, 0;
	mov.pred 	%p2989, 0;
	@%p1458 bra 	$L__BB0_833;
	cvt.u64.u32 	%rd9672, %r1149;
	mul.wide.u32 	%rd9673, %r1149, 977;
	cvt.u32.u64 	%r3979, %rd9673;
	shr.u64 	%rd9674, %rd9673, 32;
	add.s64 	%rd9675, %rd9674, %rd9672;
	shr.u64 	%rd9676, %rd9675, 32;
	add.s32 	%r1150, %r6025, %r3979;
	setp.lt.u32 	%p1459, %r1150, %r6025;
	selp.u64 	%rd9677, 1, 0, %p1459;
	and.b64  	%rd9678, %rd18325, 4294967295;
	and.b64  	%rd9679, %rd9675, 4294967295;
	add.s64 	%rd9680, %rd9678, %rd9677;
	add.s64 	%rd18325, %rd9680, %rd9679;
	shr.u64 	%rd9681, %rd18325, 32;
	and.b64  	%rd9682, %rd18326, 4294967295;
	add.s64 	%rd9683, %rd9681, %rd9682;
	add.s64 	%rd18326, %rd9683, %rd9676;
	shr.u64 	%rd9684, %rd18326, 32;
	and.b64  	%rd9685, %rd18327, 4294967295;
	add.s64 	%rd18327, %rd9684, %rd9685;
	shr.u64 	%rd9686, %rd18327, 32;
	and.b64  	%rd9687, %rd18328, 4294967295;
	add.s64 	%rd18328, %rd9686, %rd9687;
	shr.u64 	%rd9688, %rd18328, 32;
	and.b64  	%rd9689, %rd18329, 4294967295;
	add.s64 	%rd18329, %rd9688, %rd9689;
	shr.u64 	%rd9690, %rd18329, 32;
	and.b64  	%rd9691, %rd18330, 4294967295;
	add.s64 	%rd18330, %rd9690, %rd9691;
	shr.u64 	%rd9692, %rd18330, 32;
	and.b64  	%rd9693, %rd18331, 4294967295;
	add.s64 	%rd18331, %rd9692, %rd9693;
	setp.gt.u64 	%p2989, %rd18331, 4294967295;
	mov.u32 	%r6025, %r1150;
$L__BB0_833:
	ld.const.u32 	%rd653, [const_p+8];
	ld.const.u32 	%rd654, [const_p+24];
	ld.const.u32 	%rd655, [const_p+20];
	ld.const.u32 	%rd656, [const_p+12];
	ld.const.u32 	%rd657, [const_p+16];
	ld.const.u32 	%rd658, [const_p+4];
	ld.const.u32 	%r1152, [const_p];
	cvt.u32.u64 	%r6032, %rd18331;
	cvt.u32.u64 	%r6031, %rd18330;
	cvt.u32.u64 	%r6030, %rd18329;
	cvt.u32.u64 	%r6029, %rd18328;
	cvt.u32.u64 	%r6028, %rd18327;
	cvt.u32.u64 	%r6027, %rd18326;
	cvt.u32.u64 	%r6026, %rd18325;
	ld.const.u32 	%r3980, [const_p+28];
	setp.lt.u32 	%p1460, %r3980, %r6032;
	or.pred  	%p1461, %p2989, %p1460;
	@%p1461 bra 	$L__BB0_847;
	setp.gt.u32 	%p1462, %r3980, %r6032;
	@%p1462 bra 	$L__BB0_848;
	cvt.u32.u64 	%r3981, %rd654;
	setp.lt.u32 	%p1463, %r3981, %r6031;
	@%p1463 bra 	$L__BB0_847;
	cvt.u32.u64 	%r3982, %rd654;
	setp.gt.u32 	%p1464, %r3982, %r6031;
	@%p1464 bra 	$L__BB0_848;
	cvt.u32.u64 	%r3983, %rd655;
	setp.lt.u32 	%p1465, %r3983, %r6030;
	@%p1465 bra 	$L__BB0_847;
	cvt.u32.u64 	%r3984, %rd655;
	setp.gt.u32 	%p1466, %r3984, %r6030;
	@%p1466 bra 	$L__BB0_848;
	cvt.u32.u64 	%r3985, %rd657;
	setp.lt.u32 	%p1467, %r3985, %r6029;
	@%p1467 bra 	$L__BB0_847;
	cvt.u32.u64 	%r3986, %rd657;
	setp.gt.u32 	%p1468, %r3986, %r6029;
	@%p1468 bra 	$L__BB0_848;
	cvt.u32.u64 	%r3987, %rd656;
	setp.lt.u32 	%p1469, %r3987, %r6028;
	@%p1469 bra 	$L__BB0_847;
	cvt.u32.u64 	%r3988, %rd656;
	setp.gt.u32 	%p1470, %r3988, %r6028;
	@%p1470 bra 	$L__BB0_848;
	cvt.u32.u64 	%r3989, %rd653;
	setp.lt.u32 	%p1471, %r3989, %r6027;
	@%p1471 bra 	$L__BB0_847;
	cvt.u32.u64 	%r3990, %rd653;
	setp.gt.u32 	%p1472, %r3990, %r6027;
	@%p1472 bra 	$L__BB0_848;
	cvt.u32.u64 	%r3991, %rd658;
	setp.lt.u32 	%p1473, %r3991, %r6026;
	@%p1473 bra 	$L__BB0_847;
	cvt.u32.u64 	%r3992, %rd658;
	setp.gt.u32 	%p1474, %r3992, %r6026;
	setp.lt.u32 	%p1475, %r6025, %r1152;
	or.pred  	%p1476, %p1474, %p1475;
	@%p1476 bra 	$L__BB0_848;
$L__BB0_847:
	cvt.u32.u64 	%r3993, %rd656;
	cvt.u32.u64 	%r3994, %rd653;
	cvt.u32.u64 	%r3995, %rd658;
	cvt.u32.u64 	%r3996, %rd654;
	cvt.u32.u64 	%r3997, %rd655;
	cvt.u32.u64 	%r3998, %rd657;
	setp.lt.u32 	%p1477, %r6025, %r1152;
	selp.s64 	%rd9695, -1, 0, %p1477;
	sub.s32 	%r6025, %r6025, %r1152;
	and.b64  	%rd9696, %rd18325, 4294967295;
	add.s64 	%rd9697, %rd9696, %rd9695;
	setp.lt.u64 	%p1478, %rd9697, %rd658;
	selp.s64 	%rd9698, -1, 0, %p1478;
	cvt.u32.u64 	%r3999, %rd9697;
	sub.s32 	%r6026, %r3999, %r3995;
	and.b64  	%rd9699, %rd18326, 4294967295;
	add.s64 	%rd9700, %rd9699, %rd9698;
	setp.lt.u64 	%p1479, %rd9700, %rd653;
	selp.s64 	%rd9701, -1, 0, %p1479;
	cvt.u32.u64 	%r4000, %rd9700;
	sub.s32 	%r6027, %r4000, %r3994;
	and.b64  	%rd9702, %rd18327, 4294967295;
	add.s64 	%rd9703, %rd9702, %rd9701;
	setp.lt.u64 	%p1480, %rd9703, %rd656;
	selp.s64 	%rd9704, -1, 0, %p1480;
	cvt.u32.u64 	%r4001, %rd9703;
	sub.s32 	%r6028, %r4001, %r3993;
	and.b64  	%rd9705, %rd18328, 4294967295;
	add.s64 	%rd9706, %rd9705, %rd9704;
	setp.lt.u64 	%p1481, %rd9706, %rd657;
	selp.s64 	%rd9707, -1, 0, %p1481;
	cvt.u32.u64 	%r4002, %rd9706;
	sub.s32 	%r6029, %r4002, %r3998;
	and.b64  	%rd9708, %rd18329, 4294967295;
	add.s64 	%rd9709, %rd9708, %rd9707;
	setp.lt.u64 	%p1482, %rd9709, %rd655;
	selp.s64 	%rd9710, -1, 0, %p1482;
	cvt.u32.u64 	%r4003, %rd9709;
	sub.s32 	%r6030, %r4003, %r3997;
	and.b64  	%rd9711, %rd18330, 4294967295;
	add.s64 	%rd9712, %rd9711, %rd9710;
	setp.lt.u64 	%p1483, %rd9712, %rd654;
	selp.s32 	%r4004, -1, 0, %p1483;
	cvt.u32.u64 	%r4005, %rd9712;
	sub.s32 	%r6031, %r4005, %r3996;
	add.s32 	%r4006, %r6032, %r4004;
	sub.s32 	%r6032, %r4006, %r3980;
$L__BB0_848:
	setp.gt.u32 	%p1484, %r6032, %r3980;
	@%p1484 bra 	$L__BB0_861;
	bra.uni 	$L__BB0_862;
$L__BB0_849:
	cvt.u32.u64 	%r4007, %rd654;
	setp.gt.u32 	%p1486, %r6031, %r4007;
	@%p1486 bra 	$L__BB0_861;
	setp.lt.u32 	%p1487, %r6031, %r4007;
	@%p1487 bra 	$L__BB0_863;
	cvt.u32.u64 	%r4009, %rd655;
	setp.gt.u32 	%p1488, %r6030, %r4009;
	@%p1488 bra 	$L__BB0_861;
	setp.lt.u32 	%p1489, %r6030, %r4009;
	@%p1489 bra 	$L__BB0_863;
	cvt.u32.u64 	%r4011, %rd657;
	setp.gt.u32 	%p1490, %r6029, %r4011;
	@%p1490 bra 	$L__BB0_861;
	setp.lt.u32 	%p1491, %r6029, %r4011;
	@%p1491 bra 	$L__BB0_863;
	cvt.u32.u64 	%r4013, %rd656;
	setp.gt.u32 	%p1492, %r6028, %r4013;
	@%p1492 bra 	$L__BB0_861;
	setp.lt.u32 	%p1493, %r6028, %r4013;
	@%p1493 bra 	$L__BB0_863;
	cvt.u32.u64 	%r4015, %rd653;
	setp.gt.u32 	%p1494, %r6027, %r4015;
	@%p1494 bra 	$L__BB0_861;
	setp.lt.u32 	%p1495, %r6027, %r4015;
	@%p1495 bra 	$L__BB0_863;
	cvt.u32.u64 	%r4017, %rd658;
	setp.gt.u32 	%p1496, %r6026, %r4017;
	@%p1496 bra 	$L__BB0_861;
	setp.lt.u32 	%p1497, %r6026, %r4017;
	setp.lt.u32 	%p1498, %r6025, %r1152;
	or.pred  	%p1499, %p1497, %p1498;
	@%p1499 bra 	$L__BB0_863;
$L__BB0_861:
	cvt.u32.u64 	%r4019, %rd656;
	cvt.u32.u64 	%r4020, %rd653;
	cvt.u32.u64 	%r4021, %rd658;
	cvt.u32.u64 	%r4022, %rd654;
	cvt.u32.u64 	%r4023, %rd655;
	cvt.u32.u64 	%r4024, %rd657;
	setp.lt.u32 	%p1500, %r6025, %r1152;
	selp.s64 	%rd9713, -1, 0, %p1500;
	sub.s32 	%r6025, %r6025, %r1152;
	cvt.u64.u32 	%rd9714, %r6026;
	add.s64 	%rd9715, %rd9713, %rd9714;
	setp.lt.u64 	%p1501, %rd9715, %rd658;
	selp.s64 	%rd9716, -1, 0, %p1501;
	cvt.u32.u64 	%r4025, %rd9715;
	sub.s32 	%r6026, %r4025, %r4021;
	cvt.u64.u32 	%rd9717, %r6027;
	add.s64 	%rd9718, %rd9716, %rd9717;
	setp.lt.u64 	%p1502, %rd9718, %rd653;
	selp.s64 	%rd9719, -1, 0, %p1502;
	cvt.u32.u64 	%r4026, %rd9718;
	sub.s32 	%r6027, %r4026, %r4020;
	cvt.u64.u32 	%rd9720, %r6028;
	add.s64 	%rd9721, %rd9719, %rd9720;
	setp.lt.u64 	%p1503, %rd9721, %rd656;
	selp.s64 	%rd9722, -1, 0, %p1503;
	cvt.u32.u64 	%r4027, %rd9721;
	sub.s32 	%r6028, %r4027, %r4019;
	cvt.u64.u32 	%rd9723, %r6029;
	add.s64 	%rd9724, %rd9722, %rd9723;
	setp.lt.u64 	%p1504, %rd9724, %rd657;
	selp.s64 	%rd9725, -1, 0, %p1504;
	cvt.u32.u64 	%r4028, %rd9724;
	sub.s32 	%r6029, %r4028, %r4024;
	cvt.u64.u32 	%rd9726, %r6030;
	add.s64 	%rd9727, %rd9725, %rd9726;
	setp.lt.u64 	%p1505, %rd9727, %rd655;
	selp.s64 	%rd9728, -1, 0, %p1505;
	cvt.u32.u64 	%r4029, %rd9727;
	sub.s32 	%r6030, %r4029, %r4023;
	cvt.u64.u32 	%rd9729, %r6031;
	add.s64 	%rd9730, %rd9728, %rd9729;
	setp.lt.u64 	%p1506, %rd9730, %rd654;
	selp.s32 	%r4030, -1, 0, %p1506;
	cvt.u32.u64 	%r4031, %rd9730;
	sub.s32 	%r6031, %r4031, %r4022;
	add.s32 	%r4032, %r6032, %r4030;
	sub.s32 	%r6032, %r4032, %r3980;
	bra.uni 	$L__BB0_863;
$L__BB0_862:
	setp.lt.u32 	%p1485, %r6032, %r3980;
	@%p1485 bra 	$L__BB0_863;
	bra.uni 	$L__BB0_849;
$L__BB0_863:
	shl.b32 	%r4033, %r6025, 3;
	shr.u32 	%r4034, %r6025, 29;
	cvt.u64.u32 	%rd9731, %r4034;
	mul.wide.u32 	%rd9732, %r6026, 8;
	or.b64  	%rd9733, %rd9732, %rd9731;
	shr.u64 	%rd9734, %rd9732, 32;
	mul.wide.u32 	%rd9735, %r6027, 8;
	or.b64  	%rd9736, %rd9735, %rd9734;
	shr.u64 	%rd9737, %rd9735, 32;
	mul.wide.u32 	%rd9738, %r6028, 8;
	or.b64  	%rd9739, %rd9738, %rd9737;
	shr.u64 	%rd9740, %rd9738, 32;
	mul.wide.u32 	%rd9741, %r6029, 8;
	add.s64 	%rd9742, %rd9741, %rd9740;
	shr.u64 	%rd9743, %rd9742, 32;
	mul.wide.u32 	%rd9744, %r6030, 8;
	add.s64 	%rd9745, %rd9744, %rd9743;
	shr.u64 	%rd9746, %rd9745, 32;
	mul.wide.u32 	%rd9747, %r6031, 8;
	add.s64 	%rd9748, %rd9747, %rd9746;
	shr.u64 	%rd9749, %rd9748, 32;
	mul.wide.u32 	%rd9750, %r6032, 8;
	add.s64 	%rd9751, %rd9750, %rd9749;
	shr.u64 	%rd9752, %rd9751, 32;
	{ .reg .b32 tmp; mov.b64 {tmp, %r4035}, %rd9751; }
	mad.lo.s32 	%r6042, %r4035, 977, %r4033;
	setp.lt.u32 	%p1508, %r6042, %r4033;
	selp.u64 	%rd9753, 1, 0, %p1508;
	and.b64  	%rd9754, %rd9733, 4294967295;
	add.s64 	%rd9755, %rd9754, %rd9753;
	shr.u64 	%rd9756, %rd9755, 32;
	and.b64  	%rd9757, %rd9736, 4294967295;
	add.s64 	%rd9758, %rd9756, %rd9757;
	shr.u64 	%rd9759, %rd9758, 32;
	and.b64  	%rd9760, %rd9739, 4294967295;
	add.s64 	%rd9761, %rd9759, %rd9760;
	shr.u64 	%rd9762, %rd9761, 32;
	and.b64  	%rd9763, %rd9742, 4294967295;
	add.s64 	%rd9764, %rd9762, %rd9763;
	shr.u64 	%rd9765, %rd9764, 32;
	and.b64  	%rd9766, %rd9745, 4294967295;
	add.s64 	%rd9767, %rd9765, %rd9766;
	shr.u64 	%rd9768, %rd9767, 32;
	and.b64  	%rd9769, %rd9748, 4294967295;
	add.s64 	%rd9770, %rd9768, %rd9769;
	shr.u64 	%rd9771, %rd9770, 32;
	and.b64  	%rd9772, %rd9751, 4294967295;
	add.s64 	%rd9773, %rd9771, %rd9772;
	{ .reg .b32 tmp; mov.b64 {tmp, %r4036}, %rd9773; }
	and.b64  	%rd9774, %rd9755, 4294967295;
	add.s64 	%rd18332, %rd9774, %rd9752;
	shr.u64 	%rd9775, %rd18332, 32;
	and.b64  	%rd9776, %rd9758, 4294967295;
	add.s64 	%rd18333, %rd9775, %rd9776;
	shr.u64 	%rd9777, %rd18333, 32;
	and.b64  	%rd9778, %rd9761, 4294967295;
	add.s64 	%rd18334, %rd9777, %rd9778;
	shr.u64 	%rd9779, %rd18334, 32;
	and.b64  	%rd9780, %rd9764, 4294967295;
	add.s64 	%rd18335, %rd9779, %rd9780;
	shr.u64 	%rd9781, %rd18335, 32;
	and.b64  	%rd9782, %rd9767, 4294967295;
	add.s64 	%rd18336, %rd9781, %rd9782;
	shr.u64 	%rd9783, %rd18336, 32;
	and.b64  	%rd9784, %rd9770, 4294967295;
	add.s64 	%rd18337, %rd9783, %rd9784;
	shr.u64 	%rd9785, %rd18337, 32;
	and.b64  	%rd9786, %rd9773, 4294967295;
	add.s64 	%rd18338, %rd9785, %rd9786;
	{ .reg .b32 tmp; mov.b64 {tmp, %r4037}, %rd18338; }
	add.s32 	%r1194, %r4036, %r4037;
	setp.eq.s32 	%p1509, %r1194, 0;
	mov.pred 	%p2990, 0;
	@%p1509 bra 	$L__BB0_865;
	mad.lo.s32 	%r1195, %r1194, 977, %r6042;
	setp.lt.u32 	%p1510, %r1195, %r6042;
	selp.u64 	%rd9787, 1, 0, %p1510;
	and.b64  	%rd9788, %rd18332, 4294967295;
	cvt.u64.u32 	%rd9789, %r1194;
	add.s64 	%rd9790, %rd9788, %rd9787;
	add.s64 	%rd18332, %rd9790, %rd9789;
	shr.u64 	%rd9791, %rd18332, 32;
	and.b64  	%rd9792, %rd18333, 4294967295;
	add.s64 	%rd18333, %rd9791, %rd9792;
	shr.u64 	%rd9793, %rd18333, 32;
	and.b64  	%rd9794, %rd18334, 4294967295;
	add.s64 	%rd18334, %rd9793, %rd9794;
	shr.u64 	%rd9795, %rd18334, 32;
	and.b64  	%rd9796, %rd18335, 4294967295;
	add.s64 	%rd18335, %rd9795, %rd9796;
	shr.u64 	%rd9797, %rd18335, 32;
	and.b64  	%rd9798, %rd18336, 4294967295;
	add.s64 	%rd18336, %rd9797, %rd9798;
	shr.u64 	%rd9799, %rd18336, 32;
	and.b64  	%rd9800, %rd18337, 4294967295;
	add.s64 	%rd18337, %rd9799, %rd9800;
	shr.u64 	%rd9801, %rd18337, 32;
	and.b64  	%rd9802, %rd18338, 4294967295;
	add.s64 	%rd18338, %rd9801, %rd9802;
	setp.gt.u64 	%p2990, %rd18338, 4294967295;
	mov.u32 	%r6042, %r1195;
$L__BB0_865:
	cvt.u32.u64 	%r6049, %rd18338;
	cvt.u32.u64 	%r6048, %rd18337;
	cvt.u32.u64 	%r6047, %rd18336;
	cvt.u32.u64 	%r6046, %rd18335;
	cvt.u32.u64 	%r6045, %rd18334;
	cvt.u32.u64 	%r6044, %rd18333;
	cvt.u32.u64 	%r6043, %rd18332;
	setp.lt.u32 	%p1511, %r3980, %r6049;
	or.pred  	%p1512, %p2990, %p1511;
	@%p1512 bra 	$L__BB0_879;
	setp.gt.u32 	%p1513, %r3980, %r6049;
	@%p1513 bra 	$L__BB0_880;
	cvt.u32.u64 	%r4038, %rd654;
	setp.lt.u32 	%p1514, %r4038, %r6048;
	@%p1514 bra 	$L__BB0_879;
	cvt.u32.u64 	%r4039, %rd654;
	setp.gt.u32 	%p1515, %r4039, %r6048;
	@%p1515 bra 	$L__BB0_880;
	cvt.u32.u64 	%r4040, %rd655;
	setp.lt.u32 	%p1516, %r4040, %r6047;
	@%p1516 bra 	$L__BB0_879;
	cvt.u32.u64 	%r4041, %rd655;
	setp.gt.u32 	%p1517, %r4041, %r6047;
	@%p1517 bra 	$L__BB0_880;
	cvt.u32.u64 	%r4042, %rd657;
	setp.lt.u32 	%p1518, %r4042, %r6046;
	@%p1518 bra 	$L__BB0_879;
	cvt.u32.u64 	%r4043, %rd657;
	setp.gt.u32 	%p1519, %r4043, %r6046;
	@%p1519 bra 	$L__BB0_880;
	cvt.u32.u64 	%r4044, %rd656;
	setp.lt.u32 	%p1520, %r4044, %r6045;
	@%p1520 bra 	$L__BB0_879;
	cvt.u32.u64 	%r4045, %rd656;
	setp.gt.u32 	%p1521, %r4045, %r6045;
	@%p1521 bra 	$L__BB0_880;
	cvt.u32.u64 	%r4046, %rd653;
	setp.lt.u32 	%p1522, %r4046, %r6044;
	@%p1522 bra 	$L__BB0_879;
	cvt.u32.u64 	%r4047, %rd653;
	setp.gt.u32 	%p1523, %r4047, %r6044;
	@%p1523 bra 	$L__BB0_880;
	cvt.u32.u64 	%r4048, %rd658;
	setp.lt.u32 	%p1524, %r4048, %r6043;
	@%p1524 bra 	$L__BB0_879;
	cvt.u32.u64 	%r4049, %rd658;
	setp.gt.u32 	%p1525, %r4049, %r6043;
	setp.lt.u32 	%p1526, %r6042, %r1152;
	or.pred  	%p1527, %p1525, %p1526;
	@%p1527 bra 	$L__BB0_880;
$L__BB0_879:
	cvt.u32.u64 	%r4050, %rd656;
	cvt.u32.u64 	%r4051, %rd653;
	cvt.u32.u64 	%r4052, %rd658;
	cvt.u32.u64 	%r4053, %rd654;
	cvt.u32.u64 	%r4054, %rd655;
	cvt.u32.u64 	%r4055, %rd657;
	setp.lt.u32 	%p1528, %r6042, %r1152;
	selp.s64 	%rd9804, -1, 0, %p1528;
	sub.s32 	%r6042, %r6042, %r1152;
	and.b64  	%rd9805, %rd18332, 4294967295;
	add.s64 	%rd9806, %rd9805, %rd9804;
	setp.lt.u64 	%p1529, %rd9806, %rd658;
	selp.s64 	%rd9807, -1, 0, %p1529;
	cvt.u32.u64 	%r4056, %rd9806;
	sub.s32 	%r6043, %r4056, %r4052;
	and.b64  	%rd9808, %rd18333, 4294967295;
	add.s64 	%rd9809, %rd9808, %rd9807;
	setp.lt.u64 	%p1530, %rd9809, %rd653;
	selp.s64 	%rd9810, -1, 0, %p1530;
	cvt.u32.u64 	%r4057, %rd9809;
	sub.s32 	%r6044, %r4057, %r4051;
	and.b64  	%rd9811, %rd18334, 4294967295;
	add.s64 	%rd9812, %rd9811, %rd9810;
	setp.lt.u64 	%p1531, %rd9812, %rd656;
	selp.s64 	%rd9813, -1, 0, %p1531;
	cvt.u32.u64 	%r4058, %rd9812;
	sub.s32 	%r6045, %r4058, %r4050;
	and.b64  	%rd9814, %rd18335, 4294967295;
	add.s64 	%rd9815, %rd9814, %rd9813;
	setp.lt.u64 	%p1532, %rd9815, %rd657;
	selp.s64 	%rd9816, -1, 0, %p1532;
	cvt.u32.u64 	%r4059, %rd9815;
	sub.s32 	%r6046, %r4059, %r4055;
	and.b64  	%rd9817, %rd18336, 4294967295;
	add.s64 	%rd9818, %rd9817, %rd9816;
	setp.lt.u64 	%p1533, %rd9818, %rd655;
	selp.s64 	%rd9819, -1, 0, %p1533;
	cvt.u32.u64 	%r4060, %rd9818;
	sub.s32 	%r6047, %r4060, %r4054;
	and.b64  	%rd9820, %rd18337, 4294967295;
	add.s64 	%rd9821, %rd9820, %rd9819;
	setp.lt.u64 	%p1534, %rd9821, %rd654;
	selp.s32 	%r4061, -1, 0, %p1534;
	cvt.u32.u64 	%r4062, %rd9821;
	sub.s32 	%r6048, %r4062, %r4053;
	add.s32 	%r4063, %r6049, %r4061;
	sub.s32 	%r6049, %r4063, %r3980;
$L__BB0_880:
	setp.gt.u32 	%p1535, %r6049, %r3980;
	@%p1535 bra 	$L__BB0_893;
	bra.uni 	$L__BB0_894;
$L__BB0_881:
	cvt.u32.u64 	%r4064, %rd654;
	setp.gt.u32 	%p1537, %r6048, %r4064;
	@%p1537 bra 	$L__BB0_893;
	setp.lt.u32 	%p1538, %r6048, %r4064;
	@%p1538 bra 	$L__BB0_895;
	cvt.u32.u64 	%r4066, %rd655;
	setp.gt.u32 	%p1539, %r6047, %r4066;
	@%p1539 bra 	$L__BB0_893;
	setp.lt.u32 	%p1540, %r6047, %r4066;
	@%p1540 bra 	$L__BB0_895;
	cvt.u32.u64 	%r4068, %rd657;
	setp.gt.u32 	%p1541, %r6046, %r4068;
	@%p1541 bra 	$L__BB0_893;
	setp.lt.u32 	%p1542, %r6046, %r4068;
	@%p1542 bra 	$L__BB0_895;
	cvt.u32.u64 	%r4070, %rd656;
	setp.gt.u32 	%p1543, %r6045, %r4070;
	@%p1543 bra 	$L__BB0_893;
	setp.lt.u32 	%p1544, %r6045, %r4070;
	@%p1544 bra 	$L__BB0_895;
	cvt.u32.u64 	%r4072, %rd653;
	setp.gt.u32 	%p1545, %r6044, %r4072;
	@%p1545 bra 	$L__BB0_893;
	setp.lt.u32 	%p1546, %r6044, %r4072;
	@%p1546 bra 	$L__BB0_895;
	cvt.u32.u64 	%r4074, %rd658;
	setp.gt.u32 	%p1547, %r6043, %r4074;
	@%p1547 bra 	$L__BB0_893;
	setp.lt.u32 	%p1548, %r6043, %r4074;
	setp.lt.u32 	%p1549, %r6042, %r1152;
	or.pred  	%p1550, %p1548, %p1549;
	@%p1550 bra 	$L__BB0_895;
$L__BB0_893:
	cvt.u32.u64 	%r4076, %rd656;
	cvt.u32.u64 	%r4077, %rd653;
	cvt.u32.u64 	%r4078, %rd658;
	cvt.u32.u64 	%r4079, %rd654;
	cvt.u32.u64 	%r4080, %rd655;
	cvt.u32.u64 	%r4081, %rd657;
	setp.lt.u32 	%p1551, %r6042, %r1152;
	selp.s64 	%rd9822, -1, 0, %p1551;
	sub.s32 	%r6042, %r6042, %r1152;
	cvt.u64.u32 	%rd9823, %r6043;
	add.s64 	%rd9824, %rd9822, %rd9823;
	setp.lt.u64 	%p1552, %rd9824, %rd658;
	selp.s64 	%rd9825, -1, 0, %p1552;
	cvt.u32.u64 	%r4082, %rd9824;
	sub.s32 	%r6043, %r4082, %r4078;
	cvt.u64.u32 	%rd9826, %r6044;
	add.s64 	%rd9827, %rd9825, %rd9826;
	setp.lt.u64 	%p1553, %rd9827, %rd653;
	selp.s64 	%rd9828, -1, 0, %p1553;
	cvt.u32.u64 	%r4083, %rd9827;
	sub.s32 	%r6044, %r4083, %r4077;
	cvt.u64.u32 	%rd9829, %r6045;
	add.s64 	%rd9830, %rd9828, %rd9829;
	setp.lt.u64 	%p1554, %rd9830, %rd656;
	selp.s64 	%rd9831, -1, 0, %p1554;
	cvt.u32.u64 	%r4084, %rd9830;
	sub.s32 	%r6045, %r4084, %r4076;
	cvt.u64.u32 	%rd9832, %r6046;
	add.s64 	%rd9833, %rd9831, %rd9832;
	setp.lt.u64 	%p1555, %rd9833, %rd657;
	selp.s64 	%rd9834, -1, 0, %p1555;
	cvt.u32.u64 	%r4085, %rd9833;
	sub.s32 	%r6046, %r4085, %r4081;
	cvt.u64.u32 	%rd9835, %r6047;
	add.s64 	%rd9836, %rd9834, %rd9835;
	setp.lt.u64 	%p1556, %rd9836, %rd655;
	selp.s64 	%rd9837, -1, 0, %p1556;
	cvt.u32.u64 	%r4086, %rd9836;
	sub.s32 	%r6047, %r4086, %r4080;
	cvt.u64.u32 	%rd9838, %r6048;
	add.s64 	%rd9839, %rd9837, %rd9838;
	setp.lt.u64 	%p1557, %rd9839, %rd654;
	selp.s32 	%r4087, -1, 0, %p1557;
	cvt.u32.u64 	%r4088, %rd9839;
	sub.s32 	%r6048, %r4088, %r4079;
	add.s32 	%r4089, %r6049, %r4087;
	sub.s32 	%r6049, %r4089, %r3980;
	bra.uni 	$L__BB0_895;
$L__BB0_894:
	setp.lt.u32 	%p1536, %r6049, %r3980;
	@%p1536 bra 	$L__BB0_895;
	bra.uni 	$L__BB0_881;
$L__BB0_895:
	mul.wide.u32 	%rd9840, %r5828, %r5828;
	cvt.u32.u64 	%r4090, %rd9840;
	shr.u64 	%rd9841, %rd9840, 32;
	mul.wide.u32 	%rd9842, %r5827, %r5828;
	add.s64 	%rd9843, %rd9841, %rd9842;
	shr.u64 	%rd9844, %rd9843, 32;
	mul.wide.u32 	%rd9845, %r5826, %r5828;
	add.s64 	%rd9846, %rd9844, %rd9845;
	shr.u64 	%rd9847, %rd9846, 32;
	mul.wide.u32 	%rd9848, %r5825, %r5828;
	add.s64 	%rd9849, %rd9847, %rd9848;
	shr.u64 	%rd9850, %rd9849, 32;
	mul.wide.u32 	%rd9851, %r5824, %r5828;
	add.s64 	%rd9852, %rd9850, %rd9851;
	shr.u64 	%rd9853, %rd9852, 32;
	mul.wide.u32 	%rd9854, %r5823, %r5828;
	add.s64 	%rd9855, %rd9853, %rd9854;
	shr.u64 	%rd9856, %rd9855, 32;
	mul.wide.u32 	%rd9857, %r5822, %r5828;
	add.s64 	%rd9858, %rd9856, %rd9857;
	shr.u64 	%rd9859, %rd9858, 32;
	mul.wide.u32 	%rd9860, %r5821, %r5828;
	add.s64 	%rd9861, %rd9859, %rd9860;
	shr.u64 	%rd9862, %rd9861, 32;
	and.b64  	%rd9863, %rd9843, 4294967295;
	add.s64 	%rd9864, %rd9842, %rd9863;
	shr.u64 	%rd9865, %rd9864, 32;
	and.b64  	%rd9866, %rd9846, 4294967295;
	mul.wide.u32 	%rd9867, %r5827, %r5827;
	add.s64 	%rd9868, %rd9865, %rd9866;
	add.s64 	%rd9869, %rd9868, %rd9867;
	shr.u64 	%rd9870, %rd9869, 32;
	and.b64  	%rd9871, %rd9849, 4294967295;
	mul.wide.u32 	%rd9872, %r5826, %r5827;
	add.s64 	%rd9873, %rd9870, %rd9871;
	add.s64 	%rd9874, %rd9873, %rd9872;
	shr.u64 	%rd9875, %rd9874, 32;
	and.b64  	%rd9876, %rd9852, 4294967295;
	mul.wide.u32 	%rd9877, %r5825, %r5827;
	add.s64 	%rd9878, %rd9875, %rd9876;
	add.s64 	%rd9879, %rd9878, %rd9877;
	shr.u64 	%rd9880, %rd9879, 32;
	and.b64  	%rd9881, %rd9855, 4294967295;
	mul.wide.u32 	%rd9882, %r5824, %r5827;
	add.s64 	%rd9883, %rd9880, %rd9881;
	add.s64 	%rd9884, %rd9883, %rd9882;
	shr.u64 	%rd9885, %rd9884, 32;
	and.b64  	%rd9886, %rd9858, 4294967295;
	mul.wide.u32 	%rd9887, %r5823, %r5827;
	add.s64 	%rd9888, %rd9885, %rd9886;
	add.s64 	%rd9889, %rd9888, %rd9887;
	shr.u64 	%rd9890, %rd9889, 32;
	and.b64  	%rd9891, %rd9861, 4294967295;
	mul.wide.u32 	%rd9892, %r5822, %r5827;
	add.s64 	%rd9893, %rd9890, %rd9891;
	add.s64 	%rd9894, %rd9893, %rd9892;
	shr.u64 	%rd9895, %rd9894, 32;
	mul.wide.u32 	%rd9896, %r5821, %r5827;
	add.s64 	%rd9897, %rd9895, %rd9862;
	add.s64 	%rd9898, %rd9897, %rd9896;
	shr.u64 	%rd9899, %rd9898, 32;
	and.b64  	%rd9900, %rd9869, 4294967295;
	add.s64 	%rd9901, %rd9845, %rd9900;
	shr.u64 	%rd9902, %rd9901, 32;
	and.b64  	%rd9903, %rd9874, 4294967295;
	add.s64 	%rd9904, %rd9902, %rd9903;
	add.s64 	%rd9905, %rd9904, %rd9872;
	shr.u64 	%rd9906, %rd9905, 32;
	and.b64  	%rd9907, %rd9879, 4294967295;
	mul.wide.u32 	%rd9908, %r5826, %r5826;
	add.s64 	%rd9909, %rd9906, %rd9907;
	add.s64 	%rd9910, %rd9909, %rd9908;
	shr.u64 	%rd9911, %rd9910, 32;
	and.b64  	%rd9912, %rd9884, 4294967295;
	mul.wide.u32 	%rd9913, %r5825, %r5826;
	add.s64 	%rd9914, %rd9911, %rd9912;
	add.s64 	%rd9915, %rd9914, %rd9913;
	shr.u64 	%rd9916, %rd9915, 32;
	and.b64  	%rd9917, %rd9889, 4294967295;
	mul.wide.u32 	%rd9918, %r5824, %r5826;
	add.s64 	%rd9919, %rd9916, %rd9917;
	add.s64 	%rd9920, %rd9919, %rd9918;
	shr.u64 	%rd9921, %rd9920, 32;
	and.b64  	%rd9922, %rd9894, 4294967295;
	mul.wide.u32 	%rd9923, %r5823, %r5826;
	add.s64 	%rd9924, %rd9921, %rd9922;
	add.s64 	%rd9925, %rd9924, %rd9923;
	shr.u64 	%rd9926, %rd9925, 32;
	and.b64  	%rd9927, %rd9898, 4294967295;
	mul.wide.u32 	%rd9928, %r5822, %r5826;
	add.s64 	%rd9929, %rd9926, %rd9927;
	add.s64 	%rd9930, %rd9929, %rd9928;
	shr.u64 	%rd9931, %rd9930, 32;
	mul.wide.u32 	%rd9932, %r5821, %r5826;
	add.s64 	%rd9933, %rd9931, %rd9899;
	add.s64 	%rd9934, %rd9933, %rd9932;
	shr.u64 	%rd9935, %rd9934, 32;
	and.b64  	%rd9936, %rd9905, 4294967295;
	add.s64 	%rd9937, %rd9848, %rd9936;
	shr.u64 	%rd9938, %rd9937, 32;
	and.b64  	%rd9939, %rd9910, 4294967295;
	add.s64 	%rd9940, %rd9938, %rd9939;
	add.s64 	%rd9941, %rd9940, %rd9877;
	shr.u64 	%rd9942, %rd9941, 32;
	and.b64  	%rd9943, %rd9915, 4294967295;
	add.s64 	%rd9944, %rd9942, %rd9943;
	add.s64 	%rd9945, %rd9944, %rd9913;
	shr.u64 	%rd9946, %rd9945, 32;
	and.b64  	%rd9947, %rd9920, 4294967295;
	mul.wide.u32 	%rd9948, %r5825, %r5825;
	add.s64 	%rd9949, %rd9946, %rd9947;
	add.s64 	%rd9950, %rd9949, %rd9948;
	shr.u64 	%rd9951, %rd9950, 32;
	and.b64  	%rd9952, %rd9925, 4294967295;
	mul.wide.u32 	%rd9953, %r5824, %r5825;
	add.s64 	%rd9954, %rd9951, %rd9952;
	add.s64 	%rd9955, %rd9954, %rd9953;
	shr.u64 	%rd9956, %rd9955, 32;
	and.b64  	%rd9957, %rd9930, 4294967295;
	mul.wide.u32 	%rd9958, %r5823, %r5825;
	add.s64 	%rd9959, %rd9956, %rd9957;
	add.s64 	%rd9960, %rd9959, %rd9958;
	shr.u64 	%rd9961, %rd9960, 32;
	and.b64  	%rd9962, %rd9934, 4294967295;
	mul.wide.u32 	%rd9963, %r5822, %r5825;
	add.s64 	%rd9964, %rd9961, %rd9962;
	add.s64 	%rd9965, %rd9964, %rd9963;
	shr.u64 	%rd9966, %rd9965, 32;
	mul.wide.u32 	%rd9967, %r5821, %r5825;
	add.s64 	%rd9968, %rd9966, %rd9935;
	add.s64 	%rd9969, %rd9968, %rd9967;
	shr.u64 	%rd9970, %rd9969, 32;
	and.b64  	%rd9971, %rd9941, 4294967295;
	add.s64 	%rd9972, %rd9851, %rd9971;
	shr.u64 	%rd9973, %rd9972, 32;
	and.b64  	%rd9974, %rd9945, 4294967295;
	add.s64 	%rd9975, %rd9973, %rd9974;
	add.s64 	%rd9976, %rd9975, %rd9882;
	shr.u64 	%rd9977, %rd9976, 32;
	and.b64  	%rd9978, %rd9950, 4294967295;
	add.s64 	%rd9979, %rd9977, %rd9978;
	add.s64 	%rd9980, %rd9979, %rd9918;
	shr.u64 	%rd9981, %rd9980, 32;
	and.b64  	%rd9982, %rd9955, 4294967295;
	add.s64 	%rd9983, %rd9981, %rd9982;
	add.s64 	%rd9984, %rd9983, %rd9953;
	shr.u64 	%rd9985, %rd9984, 32;
	and.b64  	%rd9986, %rd9960, 4294967295;
	mul.wide.u32 	%rd9987, %r5824, %r5824;
	add.s64 	%rd9988, %rd9985, %rd9986;
	add.s64 	%rd9989, %rd9988, %rd9987;
	shr.u64 	%rd9990, %rd9989, 32;
	and.b64  	%rd9991, %rd9965, 4294967295;
	mul.wide.u32 	%rd9992, %r5823, %r5824;
	add.s64 	%rd9993, %rd9990, %rd9991;
	add.s64 	%rd9994, %rd9993, %rd9992;
	shr.u64 	%rd9995, %rd9994, 32;
	and.b64  	%rd9996, %rd9969, 4294967295;
	mul.wide.u32 	%rd9997, %r5822, %r5824;
	add.s64 	%rd9998, %rd9995, %rd9996;
	add.s64 	%rd9999, %rd9998, %rd9997;
	shr.u64 	%rd10000, %rd9999, 32;
	mul.wide.u32 	%rd10001, %r5821, %r5824;
	add.s64 	%rd10002, %rd10000, %rd9970;
	add.s64 	%rd10003, %rd10002, %rd10001;
	shr.u64 	%rd10004, %rd10003, 32;
	and.b64  	%rd10005, %rd9976, 4294967295;
	add.s64 	%rd10006, %rd9854, %rd10005;
	shr.u64 	%rd10007, %rd10006, 32;
	and.b64  	%rd10008, %rd9980, 4294967295;
	add.s64 	%rd10009, %rd10007, %rd10008;
	add.s64 	%rd10010, %rd10009, %rd9887;
	shr.u64 	%rd10011, %rd10010, 32;
	and.b64  	%rd10012, %rd9984, 4294967295;
	add.s64 	%rd10013, %rd10011, %rd10012;
	add.s64 	%rd10014, %rd10013, %rd9923;
	shr.u64 	%rd10015, %rd10014, 32;
	and.b64  	%rd10016, %rd9989, 4294967295;
	add.s64 	%rd10017, %rd10015, %rd10016;
	add.s64 	%rd10018, %rd10017, %rd9958;
	shr.u64 	%rd10019, %rd10018, 32;
	and.b64  	%rd10020, %rd9994, 4294967295;
	add.s64 	%rd10021, %rd10019, %rd10020;
	add.s64 	%rd10022, %rd10021, %rd9992;
	shr.u64 	%rd10023, %rd10022, 32;
	and.b64  	%rd10024, %rd9999, 4294967295;
	mul.wide.u32 	%rd10025, %r5823, %r5823;
	add.s64 	%rd10026, %rd10023, %rd10024;
	add.s64 	%rd10027, %rd10026, %rd10025;
	shr.u64 	%rd10028, %rd10027, 32;
	and.b64  	%rd10029, %rd10003, 4294967295;
	mul.wide.u32 	%rd10030, %r5822, %r5823;
	add.s64 	%rd10031, %rd10028, %rd10029;
	add.s64 	%rd10032, %rd10031, %rd10030;
	shr.u64 	%rd10033, %rd10032, 32;
	mul.wide.u32 	%rd10034, %r5821, %r5823;
	add.s64 	%rd10035, %rd10033, %rd10004;
	add.s64 	%rd10036, %rd10035, %rd10034;
	shr.u64 	%rd10037, %rd10036, 32;
	and.b64  	%rd10038, %rd10010, 4294967295;
	add.s64 	%rd10039, %rd9857, %rd10038;
	shr.u64 	%rd10040, %rd10039, 32;
	and.b64  	%rd10041, %rd10014, 4294967295;
	add.s64 	%rd10042, %rd10040, %rd10041;
	add.s64 	%rd10043, %rd10042, %rd9892;
	shr.u64 	%rd10044, %rd10043, 32;
	and.b64  	%rd10045, %rd10018, 4294967295;
	add.s64 	%rd10046, %rd10044, %rd10045;
	add.s64 	%rd10047, %rd10046, %rd9928;
	shr.u64 	%rd10048, %rd10047, 32;
	and.b64  	%rd10049, %rd10022, 4294967295;
	add.s64 	%rd10050, %rd10048, %rd10049;
	add.s64 	%rd10051, %rd10050, %rd9963;
	shr.u64 	%rd10052, %rd10051, 32;
	and.b64  	%rd10053, %rd10027, 4294967295;
	add.s64 	%rd10054, %rd10052, %rd10053;
	add.s64 	%rd10055, %rd10054, %rd9997;
	shr.u64 	%rd10056, %rd10055, 32;
	and.b64  	%rd10057, %rd10032, 4294967295;
	add.s64 	%rd10058, %rd10056, %rd10057;
	add.s64 	%rd10059, %rd10058, %rd10030;
	shr.u64 	%rd10060, %rd10059, 32;
	and.b64  	%rd10061, %rd10036, 4294967295;
	mul.wide.u32 	%rd10062, %r5822, %r5822;
	add.s64 	%rd10063, %rd10060, %rd10061;
	add.s64 	%rd10064, %rd10063, %rd10062;
	shr.u64 	%rd10065, %rd10064, 32;
	mul.wide.u32 	%rd10066, %r5821, %r5822;
	add.s64 	%rd10067, %rd10065, %rd10037;
	add.s64 	%rd10068, %rd10067, %rd10066;
	shr.u64 	%rd10069, %rd10068, 32;
	and.b64  	%rd10070, %rd10043, 4294967295;
	add.s64 	%rd10071, %rd9860, %rd10070;
	shr.u64 	%rd10072, %rd10071, 32;
	and.b64  	%rd10073, %rd10047, 4294967295;
	add.s64 	%rd10074, %rd10072, %rd10073;
	add.s64 	%rd10075, %rd10074, %rd9896;
	shr.u64 	%rd10076, %rd10075, 32;
	and.b64  	%rd10077, %rd10051, 4294967295;
	add.s64 	%rd10078, %rd10076, %rd10077;
	add.s64 	%rd10079, %rd10078, %rd9932;
	shr.u64 	%rd10080, %rd10079, 32;
	and.b64  	%rd10081, %rd10055, 4294967295;
	add.s64 	%rd10082, %rd10080, %rd10081;
	add.s64 	%rd10083, %rd10082, %rd9967;
	shr.u64 	%rd10084, %rd10083, 32;
	and.b64  	%rd10085, %rd10059, 4294967295;
	add.s64 	%rd10086, %rd10084, %rd10085;
	add.s64 	%rd10087, %rd10086, %rd10001;
	shr.u64 	%rd10088, %rd10087, 32;
	and.b64  	%rd10089, %rd10064, 4294967295;
	add.s64 	%rd10090, %rd10088, %rd10089;
	add.s64 	%rd10091, %rd10090, %rd10034;
	shr.u64 	%rd10092, %rd10091, 32;
	and.b64  	%rd10093, %rd10068, 4294967295;
	add.s64 	%rd10094, %rd10092, %rd10093;
	add.s64 	%rd10095, %rd10094, %rd10066;
	shr.u64 	%rd10096, %rd10095, 32;
	mul.wide.u32 	%rd10097, %r5821, %r5821;
	add.s64 	%rd10098, %rd10096, %rd10069;
	add.s64 	%rd10099, %rd10098, %rd10097;
	shr.u64 	%rd10100, %rd10099, 32;
	{ .reg .b32 tmp; mov.b64 {tmp, %r4091}, %rd10099; }
	and.b64  	%rd10101, %rd10075, 4294967295;
	mul.lo.s64 	%rd10102, %rd10101, 977;
	cvt.u32.u64 	%r4092, %rd10102;
	shr.u64 	%rd10103, %rd10102, 32;
	and.b64  	%rd10104, %rd10079, 4294967295;
	mad.lo.s64 	%rd10105, %rd10104, 977, %rd10103;
	shr.u64 	%rd10106, %rd10105, 32;
	and.b64  	%rd10107, %rd10083, 4294967295;
	mad.lo.s64 	%rd10108, %rd10107, 977, %rd10106;
	shr.u64 	%rd10109, %rd10108, 32;
	and.b64  	%rd10110, %rd10087, 4294967295;
	mad.lo.s64 	%rd10111, %rd10110, 977, %rd10109;
	shr.u64 	%rd10112, %rd10111, 32;
	and.b64  	%rd10113, %rd10091, 4294967295;
	mad.lo.s64 	%rd10114, %rd10113, 977, %rd10112;
	shr.u64 	%rd10115, %rd10114, 32;
	and.b64  	%rd10116, %rd10095, 4294967295;
	mad.lo.s64 	%rd10117, %rd10116, 977, %rd10115;
	shr.u64 	%rd10118, %rd10117, 32;
	and.b64  	%rd10119, %rd10099, 4294967295;
	mad.lo.s64 	%rd10120, %rd10119, 977, %rd10118;
	shr.u64 	%rd10121, %rd10120, 32;
	mad.lo.s64 	%rd10122, %rd10100, 977, %rd10121;
	{ .reg .b32 tmp; mov.b64 {tmp, %r4093}, %rd10122; }
	add.s32 	%r6059, %r4090, %r4092;
	setp.lt.u32 	%p1559, %r6059, %r4090;
	selp.u64 	%rd10123, 1, 0, %p1559;
	and.b64  	%rd10124, %rd9864, 4294967295;
	and.b64  	%rd10125, %rd10105, 4294967295;
	add.s64 	%rd10126, %rd10124, %rd10123;
	add.s64 	%rd10127, %rd10126, %rd10125;
	shr.u64 	%rd10128, %rd10127, 32;
	and.b64  	%rd10129, %rd9901, 4294967295;
	and.b64  	%rd10130, %rd10108, 4294967295;
	add.s64 	%rd10131, %rd10128, %rd10129;
	add.s64 	%rd10132, %rd10131, %rd10130;
	shr.u64 	%rd10133, %rd10132, 32;
	and.b64  	%rd10134, %rd9937, 4294967295;
	and.b64  	%rd10135, %rd10111, 4294967295;
	add.s64 	%rd10136, %rd10133, %rd10134;
	add.s64 	%rd10137, %rd10136, %rd10135;
	shr.u64 	%rd10138, %rd10137, 32;
	and.b64  	%rd10139, %rd9972, 4294967295;
	and.b64  	%rd10140, %rd10114, 4294967295;
	add.s64 	%rd10141, %rd10138, %rd10139;
	add.s64 	%rd10142, %rd10141, %rd10140;
	shr.u64 	%rd10143, %rd10142, 32;
	and.b64  	%rd10144, %rd10006, 4294967295;
	and.b64  	%rd10145, %rd10117, 4294967295;
	add.s64 	%rd10146, %rd10143, %rd10144;
	add.s64 	%rd10147, %rd10146, %rd10145;
	shr.u64 	%rd10148, %rd10147, 32;
	and.b64  	%rd10149, %rd10039, 4294967295;
	and.b64  	%rd10150, %rd10120, 4294967295;
	add.s64 	%rd10151, %rd10148, %rd10149;
	add.s64 	%rd10152, %rd10151, %rd10150;
	shr.u64 	%rd10153, %rd10152, 32;
	and.b64  	%rd10154, %rd10071, 4294967295;
	and.b64  	%rd10155, %rd10122, 4294967295;
	add.s64 	%rd10156, %rd10153, %rd10154;
	add.s64 	%rd10157, %rd10156, %rd10155;
	{ .reg .b32 tmp; mov.b64 {tmp, %r4094}, %rd10157; }
	add.s32 	%r4095, %r4094, %r4093;
	and.b64  	%rd10158, %rd10127, 4294967295;
	add.s64 	%rd18339, %rd10158, %rd10101;
	shr.u64 	%rd10159, %rd18339, 32;
	and.b64  	%rd10160, %rd10132, 4294967295;
	add.s64 	%rd10161, %rd10159, %rd10160;
	add.s64 	%rd18340, %rd10161, %rd10104;
	shr.u64 	%rd10162, %rd18340, 32;
	and.b64  	%rd10163, %rd10137, 4294967295;
	add.s64 	%rd10164, %rd10162, %rd10163;
	add.s64 	%rd18341, %rd10164, %rd10107;
	shr.u64 	%rd10165, %rd18341, 32;
	and.b64  	%rd10166, %rd10142, 4294967295;
	add.s64 	%rd10167, %rd10165, %rd10166;
	add.s64 	%rd18342, %rd10167, %rd10110;
	shr.u64 	%rd10168, %rd18342, 32;
	and.b64  	%rd10169, %rd10147, 4294967295;
	add.s64 	%rd10170, %rd10168, %rd10169;
	add.s64 	%rd18343, %rd10170, %rd10113;
	shr.u64 	%rd10171, %rd18343, 32;
	and.b64  	%rd10172, %rd10152, 4294967295;
	add.s64 	%rd10173, %rd10171, %rd10172;
	add.s64 	%rd18344, %rd10173, %rd10116;
	shr.u64 	%rd10174, %rd18344, 32;
	and.b64  	%rd10175, %rd10157, 4294967295;
	add.s64 	%rd10176, %rd10174, %rd10175;
	add.s64 	%rd18345, %rd10176, %rd10119;
	{ .reg .b32 tmp; mov.b64 {tmp, %r4096}, %rd18345; }
	add.s32 	%r4097, %r4095, %r4096;
	add.s32 	%r1237, %r4097, %r4091;
	setp.eq.s32 	%p1560, %r1237, 0;
	mov.pred 	%p2991, 0;
	@%p1560 bra 	$L__BB0_897;
	cvt.u64.u32 	%rd10177, %r1237;
	mul.wide.u32 	%rd10178, %r1237, 977;
	cvt.u32.u64 	%r4098, %rd10178;
	shr.u64 	%rd10179, %rd10178, 32;
	add.s64 	%rd10180, %rd10179, %rd10177;
	shr.u64 	%rd10181, %rd10180, 32;
	add.s32 	%r1238, %r6059, %r4098;
	setp.lt.u32 	%p1561, %r1238, %r6059;
	selp.u64 	%rd10182, 1, 0, %p1561;
	and.b64  	%rd10183, %rd18339, 4294967295;
	and.b64  	%rd10184, %rd10180, 4294967295;
	add.s64 	%rd10185, %rd10183, %rd10182;
	add.s64 	%rd18339, %rd10185, %rd10184;
	shr.u64 	%rd10186, %rd18339, 32;
	and.b64  	%rd10187, %rd18340, 4294967295;
	add.s64 	%rd10188, %rd10186, %rd10187;
	add.s64 	%rd18340, %rd10188, %rd10181;
	shr.u64 	%rd10189, %rd18340, 32;
	and.b64  	%rd10190, %rd18341, 4294967295;
	add.s64 	%rd18341, %rd10189, %rd10190;
	shr.u64 	%rd10191, %rd18341, 32;
	and.b64  	%rd10192, %rd18342, 4294967295;
	add.s64 	%rd18342, %rd10191, %rd10192;
	shr.u64 	%rd10193, %rd18342, 32;
	and.b64  	%rd10194, %rd18343, 4294967295;
	add.s64 	%rd18343, %rd10193, %rd10194;
	shr.u64 	%rd10195, %rd18343, 32;
	and.b64  	%rd10196, %rd18344, 4294967295;
	add.s64 	%rd18344, %rd10195, %rd10196;
	shr.u64 	%rd10197, %rd18344, 32;
	and.b64  	%rd10198, %rd18345, 4294967295;
	add.s64 	%rd18345, %rd10197, %rd10198;
	setp.gt.u64 	%p2991, %rd18345, 4294967295;
	mov.u32 	%r6059, %r1238;
$L__BB0_897:
	ld.const.u32 	%rd701, [const_p+8];
	ld.const.u32 	%rd702, [const_p+24];
	ld.const.u32 	%rd703, [const_p+20];
	ld.const.u32 	%rd704, [const_p+12];
	ld.const.u32 	%rd705, [const_p+16];
	ld.const.u32 	%rd706, [const_p+4];
	ld.const.u32 	%r1240, [const_p];
	cvt.u32.u64 	%r6066, %rd18345;
	cvt.u32.u64 	%r6065, %rd18344;
	cvt.u32.u64 	%r6064, %rd18343;
	cvt.u32.u64 	%r6063, %rd18342;
	cvt.u32.u64 	%r6062, %rd18341;
	cvt.u32.u64 	%r6061, %rd18340;
	cvt.u32.u64 	%r6060, %rd18339;
	ld.const.u32 	%r4099, [const_p+28];
	setp.lt.u32 	%p1562, %r4099, %r6066;
	or.pred  	%p1563, %p2991, %p1562;
	@%p1563 bra 	$L__BB0_911;
	setp.gt.u32 	%p1564, %r4099, %r6066;
	@%p1564 bra 	$L__BB0_912;
	cvt.u32.u64 	%r4100, %rd702;
	setp.lt.u32 	%p1565, %r4100, %r6065;
	@%p1565 bra 	$L__BB0_911;
	cvt.u32.u64 	%r4101, %rd702;
	setp.gt.u32 	%p1566, %r4101, %r6065;
	@%p1566 bra 	$L__BB0_912;
	cvt.u32.u64 	%r4102, %rd703;
	setp.lt.u32 	%p1567, %r4102, %r6064;
	@%p1567 bra 	$L__BB0_911;
	cvt.u32.u64 	%r4103, %rd703;
	setp.gt.u32 	%p1568, %r4103, %r6064;
	@%p1568 bra 	$L__BB0_912;
	cvt.u32.u64 	%r4104, %rd705;
	setp.lt.u32 	%p1569, %r4104, %r6063;
	@%p1569 bra 	$L__BB0_911;
	cvt.u32.u64 	%r4105, %rd705;
	setp.gt.u32 	%p1570, %r4105, %r6063;
	@%p1570 bra 	$L__BB0_912;
	cvt.u32.u64 	%r4106, %rd704;
	setp.lt.u32 	%p1571, %r4106, %r6062;
	@%p1571 bra 	$L__BB0_911;
	cvt.u32.u64 	%r4107, %rd704;
	setp.gt.u32 	%p1572, %r4107, %r6062;
	@%p1572 bra 	$L__BB0_912;
	cvt.u32.u64 	%r4108, %rd701;
	setp.lt.u32 	%p1573, %r4108, %r6061;
	@%p1573 bra 	$L__BB0_911;
	cvt.u32.u64 	%r4109, %rd701;
	setp.gt.u32 	%p1574, %r4109, %r6061;
	@%p1574 bra 	$L__BB0_912;
	cvt.u32.u64 	%r4110, %rd706;
	setp.lt.u32 	%p1575, %r4110, %r6060;
	@%p1575 bra 	$L__BB0_911;
	cvt.u32.u64 	%r4111, %rd706;
	setp.gt.u32 	%p1576, %r4111, %r6060;
	setp.lt.u32 	%p1577, %r6059, %r1240;
	or.pred  	%p1578, %p1576, %p1577;
	@%p1578 bra 	$L__BB0_912;
$L__BB0_911:
	cvt.u32.u64 	%r4112, %rd704;
	cvt.u32.u64 	%r4113, %rd701;
	cvt.u32.u64 	%r4114, %rd706;
	cvt.u32.u64 	%r4115, %rd702;
	cvt.u32.u64 	%r4116, %rd703;
	cvt.u32.u64 	%r4117, %rd705;
	setp.lt.u32 	%p1579, %r6059, %r1240;
	selp.s64 	%rd10200, -1, 0, %p1579;
	sub.s32 	%r6059, %r6059, %r1240;
	and.b64  	%rd10201, %rd18339, 4294967295;
	add.s64 	%rd10202, %rd10201, %rd10200;
	setp.lt.u64 	%p1580, %rd10202, %rd706;
	selp.s64 	%rd10203, -1, 0, %p1580;
	cvt.u32.u64 	%r4118, %rd10202;
	sub.s32 	%r6060, %r4118, %r4114;
	and.b64  	%rd10204, %rd18340, 4294967295;
	add.s64 	%rd10205, %rd10204, %rd10203;
	setp.lt.u64 	%p1581, %rd10205, %rd701;
	selp.s64 	%rd10206, -1, 0, %p1581;
	cvt.u32.u64 	%r4119, %rd10205;
	sub.s32 	%r6061, %r4119, %r4113;
	and.b64  	%rd10207, %rd18341, 4294967295;
	add.s64 	%rd10208, %rd10207, %rd10206;
	setp.lt.u64 	%p1582, %rd10208, %rd704;
	selp.s64 	%rd10209, -1, 0, %p1582;
	cvt.u32.u64 	%r4120, %rd10208;
	sub.s32 	%r6062, %r4120, %r4112;
	and.b64  	%rd10210, %rd18342, 4294967295;
	add.s64 	%rd10211, %rd10210, %rd10209;
	setp.lt.u64 	%p1583, %rd10211, %rd705;
	selp.s64 	%rd10212, -1, 0, %p1583;
	cvt.u32.u64 	%r4121, %rd10211;
	sub.s32 	%r6063, %r4121, %r4117;
	and.b64  	%rd10213, %rd18343, 4294967295;
	add.s64 	%rd10214, %rd10213, %rd10212;
	setp.lt.u64 	%p1584, %rd10214, %rd703;
	selp.s64 	%rd10215, -1, 0, %p1584;
	cvt.u32.u64 	%r4122, %rd10214;
	sub.s32 	%r6064, %r4122, %r4116;
	and.b64  	%rd10216, %rd18344, 4294967295;
	add.s64 	%rd10217, %rd10216, %rd10215;
	setp.lt.u64 	%p1585, %rd10217, %rd702;
	selp.s32 	%r4123, -1, 0, %p1585;
	cvt.u32.u64 	%r4124, %rd10217;
	sub.s32 	%r6065, %r4124, %r4115;
	add.s32 	%r4125, %r6066, %r4123;
	sub.s32 	%r6066, %r4125, %r4099;
$L__BB0_912:
	setp.gt.u32 	%p1586, %r6066, %r4099;
	@%p1586 bra 	$L__BB0_925;
	bra.uni 	$L__BB0_926;
$L__BB0_913:
	cvt.u32.u64 	%r4126, %rd702;
	setp.gt.u32 	%p1588, %r6065, %r4126;
	@%p1588 bra 	$L__BB0_925;
	setp.lt.u32 	%p1589, %r6065, %r4126;
	@%p1589 bra 	$L__BB0_927;
	cvt.u32.u64 	%r4128, %rd703;
	setp.gt.u32 	%p1590, %r6064, %r4128;
	@%p1590 bra 	$L__BB0_925;
	setp.lt.u32 	%p1591, %r6064, %r4128;
	@%p1591 bra 	$L__BB0_927;
	cvt.u32.u64 	%r4130, %rd705;
	setp.gt.u32 	%p1592, %r6063, %r4130;
	@%p1592 bra 	$L__BB0_925;
	setp.lt.u32 	%p1593, %r6063, %r4130;
	@%p1593 bra 	$L__BB0_927;
	cvt.u32.u64 	%r4132, %rd704;
	setp.gt.u32 	%p1594, %r6062, %r4132;
	@%p1594 bra 	$L__BB0_925;
	setp.lt.u32 	%p1595, %r6062, %r4132;
	@%p1595 bra 	$L__BB0_927;
	cvt.u32.u64 	%r4134, %rd701;
	setp.gt.u32 	%p1596, %r6061, %r4134;
	@%p1596 bra 	$L__BB0_925;
	setp.lt.u32 	%p1597, %r6061, %r4134;
	@%p1597 bra 	$L__BB0_927;
	cvt.u32.u64 	%r4136, %rd706;
	setp.gt.u32 	%p1598, %r6060, %r4136;
	@%p1598 bra 	$L__BB0_925;
	setp.lt.u32 	%p1599, %r6060, %r4136;
	setp.lt.u32 	%p1600, %r6059, %r1240;
	or.pred  	%p1601, %p1599, %p1600;
	@%p1601 bra 	$L__BB0_927;
$L__BB0_925:
	cvt.u32.u64 	%r4138, %rd704;
	cvt.u32.u64 	%r4139, %rd701;
	cvt.u32.u64 	%r4140, %rd706;
	cvt.u32.u64 	%r4141, %rd702;
	cvt.u32.u64 	%r4142, %rd703;
	cvt.u32.u64 	%r4143, %rd705;
	setp.lt.u32 	%p1602, %r6059, %r1240;
	selp.s64 	%rd10218, -1, 0, %p1602;
	sub.s32 	%r6059, %r6059, %r1240;
	cvt.u64.u32 	%rd10219, %r6060;
	add.s64 	%rd10220, %rd10218, %rd10219;
	setp.lt.u64 	%p1603, %rd10220, %rd706;
	selp.s64 	%rd10221, -1, 0, %p1603;
	cvt.u32.u64 	%r4144, %rd10220;
	sub.s32 	%r6060, %r4144, %r4140;
	cvt.u64.u32 	%rd10222, %r6061;
	add.s64 	%rd10223, %rd10221, %rd10222;
	setp.lt.u64 	%p1604, %rd10223, %rd701;
	selp.s64 	%rd10224, -1, 0, %p1604;
	cvt.u32.u64 	%r4145, %rd10223;
	sub.s32 	%r6061, %r4145, %r4139;
	cvt.u64.u32 	%rd10225, %r6062;
	add.s64 	%rd10226, %rd10224, %rd10225;
	setp.lt.u64 	%p1605, %rd10226, %rd704;
	selp.s64 	%rd10227, -1, 0, %p1605;
	cvt.u32.u64 	%r4146, %rd10226;
	sub.s32 	%r6062, %r4146, %r4138;
	cvt.u64.u32 	%rd10228, %r6063;
	add.s64 	%rd10229, %rd10227, %rd10228;
	setp.lt.u64 	%p1606, %rd10229, %rd705;
	selp.s64 	%rd10230, -1, 0, %p1606;
	cvt.u32.u64 	%r4147, %rd10229;
	sub.s32 	%r6063, %r4147, %r4143;
	cvt.u64.u32 	%rd10231, %r6064;
	add.s64 	%rd10232, %rd10230, %rd10231;
	setp.lt.u64 	%p1607, %rd10232, %rd703;
	selp.s64 	%rd10233, -1, 0, %p1607;
	cvt.u32.u64 	%r4148, %rd10232;
	sub.s32 	%r6064, %r4148, %r4142;
	cvt.u64.u32 	%rd10234, %r6065;
	add.s64 	%rd10235, %rd10233, %rd10234;
	setp.lt.u64 	%p1608, %rd10235, %rd702;
	selp.s32 	%r4149, -1, 0, %p1608;
	cvt.u32.u64 	%r4150, %rd10235;
	sub.s32 	%r6065, %r4150, %r4141;
	add.s32 	%r4151, %r6066, %r4149;
	sub.s32 	%r6066, %r4151, %r4099;
	bra.uni 	$L__BB0_927;
$L__BB0_926:
	setp.lt.u32 	%p1587, %r6066, %r4099;
	@%p1587 bra 	$L__BB0_927;
	bra.uni 	$L__BB0_913;
$L__BB0_927:
	mul.wide.u32 	%rd10236, %r6059, 3;
	cvt.u32.u64 	%r4152, %rd10236;
	shr.u64 	%rd10237, %rd10236, 32;
	mul.wide.u32 	%rd10238, %r6060, 3;
	add.s64 	%rd10239, %rd10238, %rd10237;
	shr.u64 	%rd10240, %rd10239, 32;
	mul.wide.u32 	%rd10241, %r6061, 3;
	add.s64 	%rd10242, %rd10241, %rd10240;
	shr.u64 	%rd10243, %rd10242, 32;
	mul.wide.u32 	%rd10244, %r6062, 3;
	add.s64 	%rd10245, %rd10244, %rd10243;
	shr.u64 	%rd10246, %rd10245, 32;
	mul.wide.u32 	%rd10247, %r6063, 3;
	add.s64 	%rd10248, %rd10247, %rd10246;
	shr.u64 	%rd10249, %rd10248, 32;
	mul.wide.u32 	%rd10250, %r6064, 3;
	add.s64 	%rd10251, %rd10250, %rd10249;
	shr.u64 	%rd10252, %rd10251, 32;
	mul.wide.u32 	%rd10253, %r6065, 3;
	add.s64 	%rd10254, %rd10253, %rd10252;
	shr.u64 	%rd10255, %rd10254, 32;
	mul.wide.u32 	%rd10256, %r6066, 3;
	add.s64 	%rd10257, %rd10256, %rd10255;
	shr.u64 	%rd10258, %rd10257, 32;
	{ .reg .b32 tmp; mov.b64 {tmp, %r4153}, %rd10257; }
	mul.lo.s32 	%r4154, %r4153, 977;
	add.s32 	%r6076, %r4154, %r4152;
	setp.lt.u32 	%p1610, %r6076, %r4154;
	selp.u64 	%rd10259, 1, 0, %p1610;
	and.b64  	%rd10260, %rd10239, 4294967295;
	add.s64 	%rd10261, %rd10260, %rd10259;
	shr.u64 	%rd10262, %rd10261, 32;
	and.b64  	%rd10263, %rd10242, 4294967295;
	add.s64 	%rd10264, %rd10262, %rd10263;
	shr.u64 	%rd10265, %rd10264, 32;
	and.b64  	%rd10266, %rd10245, 4294967295;
	add.s64 	%rd10267, %rd10265, %rd10266;
	shr.u64 	%rd10268, %rd10267, 32;
	and.b64  	%rd10269, %rd10248, 4294967295;
	add.s64 	%rd10270, %rd10268, %rd10269;
	shr.u64 	%rd10271, %rd10270, 32;
	and.b64  	%rd10272, %rd10251, 4294967295;
	add.s64 	%rd10273, %rd10271, %rd10272;
	shr.u64 	%rd10274, %rd10273, 32;
	and.b64  	%rd10275, %rd10254, 4294967295;
	add.s64 	%rd10276, %rd10274, %rd10275;
	shr.u64 	%rd10277, %rd10276, 32;
	and.b64  	%rd10278, %rd10257, 4294967295;
	add.s64 	%rd10279, %rd10277, %rd10278;
	{ .reg .b32 tmp; mov.b64 {tmp, %r4155}, %rd10279; }
	and.b64  	%rd10280, %rd10261, 4294967295;
	add.s64 	%rd18346, %rd10280, %rd10258;
	shr.u64 	%rd10281, %rd18346, 32;
	and.b64  	%rd10282, %rd10264, 4294967295;
	add.s64 	%rd18347, %rd10281, %rd10282;
	shr.u64 	%rd10283, %rd18347, 32;
	and.b64  	%rd10284, %rd10267, 4294967295;
	add.s64 	%rd18348, %rd10283, %rd10284;
	shr.u64 	%rd10285, %rd18348, 32;
	and.b64  	%rd10286, %rd10270, 4294967295;
	add.s64 	%rd18349, %rd10285, %rd10286;
	shr.u64 	%rd10287, %rd18349, 32;
	and.b64  	%rd10288, %rd10273, 4294967295;
	add.s64 	%rd18350, %rd10287, %rd10288;
	shr.u64 	%rd10289, %rd18350, 32;
	and.b64  	%rd10290, %rd10276, 4294967295;
	add.s64 	%rd18351, %rd10289, %rd10290;
	shr.u64 	%rd10291, %rd18351, 32;
	and.b64  	%rd10292, %rd10279, 4294967295;
	add.s64 	%rd18352, %rd10291, %rd10292;
	{ .reg .b32 tmp; mov.b64 {tmp, %r4156}, %rd18352; }
	add.s32 	%r1282, %r4155, %r4156;
	setp.eq.s32 	%p1611, %r1282, 0;
	mov.pred 	%p2992, 0;
	@%p1611 bra 	$L__BB0_929;
	mad.lo.s32 	%r1283, %r1282, 977, %r6076;
	setp.lt.u32 	%p1612, %r1283, %r6076;
	selp.u64 	%rd10293, 1, 0, %p1612;
	and.b64  	%rd10294, %rd18346, 4294967295;
	cvt.u64.u32 	%rd10295, %r1282;
	add.s64 	%rd10296, %rd10294, %rd10293;
	add.s64 	%rd18346, %rd10296, %rd10295;
	shr.u64 	%rd10297, %rd18346, 32;
	and.b64  	%rd10298, %rd18347, 4294967295;
	add.s64 	%rd18347, %rd10297, %rd10298;
	shr.u64 	%rd10299, %rd18347, 32;
	and.b64  	%rd10300, %rd18348, 4294967295;
	add.s64 	%rd18348, %rd10299, %rd10300;
	shr.u64 	%rd10301, %rd18348, 32;
	and.b64  	%rd10302, %rd18349, 4294967295;
	add.s64 	%rd18349, %rd10301, %rd10302;
	shr.u64 	%rd10303, %rd18349, 32;
	and.b64  	%rd10304, %rd18350, 4294967295;
	add.s64 	%rd18350, %rd10303, %rd10304;
	shr.u64 	%rd10305, %rd18350, 32;
	and.b64  	%rd10306, %rd18351, 4294967295;
	add.s64 	%rd18351, %rd10305, %rd10306;
	shr.u64 	%rd10307, %rd18351, 32;
	and.b64  	%rd10308, %rd18352, 4294967295;
	add.s64 	%rd18352, %rd10307, %rd10308;
	setp.gt.u64 	%p2992, %rd18352, 4294967295;
	mov.u32 	%r6076, %r1283;
$L__BB0_929:
	cvt.u32.u64 	%r6083, %rd18352;
	cvt.u32.u64 	%r6082, %rd18351;
	cvt.u32.u64 	%r6081, %rd18350;
	cvt.u32.u64 	%r6080, %rd18349;
	cvt.u32.u64 	%r6079, %rd18348;
	cvt.u32.u64 	%r6078, %rd18347;
	cvt.u32.u64 	%r6077, %rd18346;
	setp.lt.u32 	%p1613, %r4099, %r6083;
	or.pred  	%p1614, %p2992, %p1613;
	@%p1614 bra 	$L__BB0_943;
	setp.gt.u32 	%p1615, %r4099, %r6083;
	@%p1615 bra 	$L__BB0_944;
	cvt.u32.u64 	%r4157, %rd702;
	setp.lt.u32 	%p1616, %r4157, %r6082;
	@%p1616 bra 	$L__BB0_943;
	cvt.u32.u64 	%r4158, %rd702;
	setp.gt.u32 	%p1617, %r4158, %r6082;
	@%p1617 bra 	$L__BB0_944;
	cvt.u32.u64 	%r4159, %rd703;
	setp.lt.u32 	%p1618, %r4159, %r6081;
	@%p1618 bra 	$L__BB0_943;
	cvt.u32.u64 	%r4160, %rd703;
	setp.gt.u32 	%p1619, %r4160, %r6081;
	@%p1619 bra 	$L__BB0_944;
	cvt.u32.u64 	%r4161, %rd705;
	setp.lt.u32 	%p1620, %r4161, %r6080;
	@%p1620 bra 	$L__BB0_943;
	cvt.u32.u64 	%r4162, %rd705;
	setp.gt.u32 	%p1621, %r4162, %r6080;
	@%p1621 bra 	$L__BB0_944;
	cvt.u32.u64 	%r4163, %rd704;
	setp.lt.u32 	%p1622, %r4163, %r6079;
	@%p1622 bra 	$L__BB0_943;
	cvt.u32.u64 	%r4164, %rd704;
	setp.gt.u32 	%p1623, %r4164, %r6079;
	@%p1623 bra 	$L__BB0_944;
	cvt.u32.u64 	%r4165, %rd701;
	setp.lt.u32 	%p1624, %r4165, %r6078;
	@%p1624 bra 	$L__BB0_943;
	cvt.u32.u64 	%r4166, %rd701;
	setp.gt.u32 	%p1625, %r4166, %r6078;
	@%p1625 bra 	$L__BB0_944;
	cvt.u32.u64 	%r4167, %rd706;
	setp.lt.u32 	%p1626, %r4167, %r6077;
	@%p1626 bra 	$L__BB0_943;
	cvt.u32.u64 	%r4168, %rd706;
	setp.gt.u32 	%p1627, %r4168, %r6077;
	setp.lt.u32 	%p1628, %r6076, %r1240;
	or.pred  	%p1629, %p1627, %p1628;
	@%p1629 bra 	$L__BB0_944;
$L__BB0_943:
	cvt.u32.u64 	%r4169, %rd704;
	cvt.u32.u64 	%r4170, %rd701;
	cvt.u32.u64 	%r4171, %rd706;
	cvt.u32.u64 	%r4172, %rd702;
	cvt.u32.u64 	%r4173, %rd703;
	cvt.u32.u64 	%r4174, %rd705;
	setp.lt.u32 	%p1630, %r6076, %r1240;
	selp.s64 	%rd10310, -1, 0, %p1630;
	sub.s32 	%r6076, %r6076, %r1240;
	and.b64  	%rd10311, %rd18346, 4294967295;
	add.s64 	%rd10312, %rd10311, %rd10310;
	setp.lt.u64 	%p1631, %rd10312, %rd706;
	selp.s64 	%rd10313, -1, 0, %p1631;
	cvt.u32.u64 	%r4175, %rd10312;
	sub.s32 	%r6077, %r4175, %r4171;
	and.b64  	%rd10314, %rd18347, 4294967295;
	add.s64 	%rd10315, %rd10314, %rd10313;
	setp.lt.u64 	%p1632, %rd10315, %rd701;
	selp.s64 	%rd10316, -1, 0, %p1632;
	cvt.u32.u64 	%r4176, %rd10315;
	sub.s32 	%r6078, %r4176, %r4170;
	and.b64  	%rd10317, %rd18348, 4294967295;
	add.s64 	%rd10318, %rd10317, %rd10316;
	setp.lt.u64 	%p1633, %rd10318, %rd704;
	selp.s64 	%rd10319, -1, 0, %p1633;
	cvt.u32.u64 	%r4177, %rd10318;
	sub.s32 	%r6079, %r4177, %r4169;
	and.b64  	%rd10320, %rd18349, 4294967295;
	add.s64 	%rd10321, %rd10320, %rd10319;
	setp.lt.u64 	%p1634, %rd10321, %rd705;
	selp.s64 	%rd10322, -1, 0, %p1634;
	cvt.u32.u64 	%r4178, %rd10321;
	sub.s32 	%r6080, %r4178, %r4174;
	and.b64  	%rd10323, %rd18350, 4294967295;
	add.s64 	%rd10324, %rd10323, %rd10322;
	setp.lt.u64 	%p1635, %rd10324, %rd703;
	selp.s64 	%rd10325, -1, 0, %p1635;
	cvt.u32.u64 	%r4179, %rd10324;
	sub.s32 	%r6081, %r4179, %r4173;
	and.b64  	%rd10326, %rd18351, 4294967295;
	add.s64 	%rd10327, %rd10326, %rd10325;
	setp.lt.u64 	%p1636, %rd10327, %rd702;
	selp.s32 	%r4180, -1, 0, %p1636;
	cvt.u32.u64 	%r4181, %rd10327;
	sub.s32 	%r6082, %r4181, %r4172;
	add.s32 	%r4182, %r6083, %r4180;
	sub.s32 	%r6083, %r4182, %r4099;
$L__BB0_944:
	setp.gt.u32 	%p1637, %r6083, %r4099;
	@%p1637 bra 	$L__BB0_957;
	bra.uni 	$L__BB0_958;
$L__BB0_945:
	cvt.u32.u64 	%r4183, %rd702;
	setp.gt.u32 	%p1639, %r6082, %r4183;
	@%p1639 bra 	$L__BB0_957;
	setp.lt.u32 	%p1640, %r6082, %r4183;
	@%p1640 bra 	$L__BB0_959;
	cvt.u32.u64 	%r4185, %rd703;
	setp.gt.u32 	%p1641, %r6081, %r4185;
	@%p1641 bra 	$L__BB0_957;
	setp.lt.u32 	%p1642, %r6081, %r4185;
	@%p1642 bra 	$L__BB0_959;
	cvt.u32.u64 	%r4187, %rd705;
	setp.gt.u32 	%p1643, %r6080, %r4187;
	@%p1643 bra 	$L__BB0_957;
	setp.lt.u32 	%p1644, %r6080, %r4187;
	@%p1644 bra 	$L__BB0_959;
	cvt.u32.u64 	%r4189, %rd704;
	setp.gt.u32 	%p1645, %r6079, %r4189;
	@%p1645 bra 	$L__BB0_957;
	setp.lt.u32 	%p1646, %r6079, %r4189;
	@%p1646 bra 	$L__BB0_959;
	cvt.u32.u64 	%r4191, %rd701;
	setp.gt.u32 	%p1647, %r6078, %r4191;
	@%p1647 bra 	$L__BB0_957;
	setp.lt.u32 	%p1648, %r6078, %r4191;
	@%p1648 bra 	$L__BB0_959;
	cvt.u32.u64 	%r4193, %rd706;
	setp.gt.u32 	%p1649, %r6077, %r4193;
	@%p1649 bra 	$L__BB0_957;
	setp.lt.u32 	%p1650, %r6077, %r4193;
	setp.lt.u32 	%p1651, %r6076, %r1240;
	or.pred  	%p1652, %p1650, %p1651;
	@%p1652 bra 	$L__BB0_959;
$L__BB0_957:
	cvt.u32.u64 	%r4195, %rd704;
	cvt.u32.u64 	%r4196, %rd701;
	cvt.u32.u64 	%r4197, %rd706;
	cvt.u32.u64 	%r4198, %rd702;
	cvt.u32.u64 	%r4199, %rd703;
	cvt.u32.u64 	%r4200, %rd705;
	setp.lt.u32 	%p1653, %r6076, %r1240;
	selp.s64 	%rd10328, -1, 0, %p1653;
	sub.s32 	%r6076, %r6076, %r1240;
	cvt.u64.u32 	%rd10329, %r6077;
	add.s64 	%rd10330, %rd10328, %rd10329;
	setp.lt.u64 	%p1654, %rd10330, %rd706;
	selp.s64 	%rd10331, -1, 0, %p1654;
	cvt.u32.u64 	%r4201, %rd10330;
	sub.s32 	%r6077, %r4201, %r4197;
	cvt.u64.u32 	%rd10332, %r6078;
	add.s64 	%rd10333, %rd10331, %rd10332;
	setp.lt.u64 	%p1655, %rd10333, %rd701;
	selp.s64 	%rd10334, -1, 0, %p1655;
	cvt.u32.u64 	%r4202, %rd10333;
	sub.s32 	%r6078, %r4202, %r4196;
	cvt.u64.u32 	%rd10335, %r6079;
	add.s64 	%rd10336, %rd10334, %rd10335;
	setp.lt.u64 	%p1656, %rd10336, %rd704;
	selp.s64 	%rd10337, -1, 0, %p1656;
	cvt.u32.u64 	%r4203, %rd10336;
	sub.s32 	%r6079, %r4203, %r4195;
	cvt.u64.u32 	%rd10338, %r6080;
	add.s64 	%rd10339, %rd10337, %rd10338;
	setp.lt.u64 	%p1657, %rd10339, %rd705;
	selp.s64 	%rd10340, -1, 0, %p1657;
	cvt.u32.u64 	%r4204, %rd10339;
	sub.s32 	%r6080, %r4204, %r4200;
	cvt.u64.u32 	%rd10341, %r6081;
	add.s64 	%rd10342, %rd10340, %rd10341;
	setp.lt.u64 	%p1658, %rd10342, %rd703;
	selp.s64 	%rd10343, -1, 0, %p1658;
	cvt.u32.u64 	%r4205, %rd10342;
	sub.s32 	%r6081, %r4205, %r4199;
	cvt.u64.u32 	%rd10344, %r6082;
	add.s64 	%rd10345, %rd10343, %rd10344;
	setp.lt.u64 	%p1659, %rd10345, %rd702;
	selp.s32 	%r4206, -1, 0, %p1659;
	cvt.u32.u64 	%r4207, %rd10345;
	sub.s32 	%r6082, %r4207, %r4198;
	add.s32 	%r4208, %r6083, %r4206;
	sub.s32 	%r6083, %r4208, %r4099;
	bra.uni 	$L__BB0_959;
$L__BB0_958:
	setp.lt.u32 	%p1638, %r6083, %r4099;
	@%p1638 bra 	$L__BB0_959;
	bra.uni 	$L__BB0_945;
$L__BB0_959:
	mul.wide.u32 	%rd10346, %r6076, %r6076;
	cvt.u32.u64 	%r4209, %rd10346;
	shr.u64 	%rd10347, %rd10346, 32;
	mul.wide.u32 	%rd10348, %r6077, %r6076;
	add.s64 	%rd10349, %rd10347, %rd10348;
	shr.u64 	%rd10350, %rd10349, 32;
	mul.wide.u32 	%rd10351, %r6078, %r6076;
	add.s64 	%rd10352, %rd10350, %rd10351;
	shr.u64 	%rd10353, %rd10352, 32;
	mul.wide.u32 	%rd10354, %r6079, %r6076;
	add.s64 	%rd10355, %rd10353, %rd10354;
	shr.u64 	%rd10356, %rd10355, 32;
	mul.wide.u32 	%rd10357, %r6080, %r6076;
	add.s64 	%rd10358, %rd10356, %rd10357;
	shr.u64 	%rd10359, %rd10358, 32;
	mul.wide.u32 	%rd10360, %r6081, %r6076;
	add.s64 	%rd10361, %rd10359, %rd10360;
	shr.u64 	%rd10362, %rd10361, 32;
	mul.wide.u32 	%rd10363, %r6082, %r6076;
	add.s64 	%rd10364, %rd10362, %rd10363;
	shr.u64 	%rd10365, %rd10364, 32;
	mul.wide.u32 	%rd10366, %r6083, %r6076;
	add.s64 	%rd10367, %rd10365, %rd10366;
	shr.u64 	%rd10368, %rd10367, 32;
	and.b64  	%rd10369, %rd10349, 4294967295;
	add.s64 	%rd10370, %rd10348, %rd10369;
	shr.u64 	%rd10371, %rd10370, 32;
	and.b64  	%rd10372, %rd10352, 4294967295;
	mul.wide.u32 	%rd10373, %r6077, %r6077;
	add.s64 	%rd10374, %rd10371, %rd10372;
	add.s64 	%rd10375, %rd10374, %rd10373;
	shr.u64 	%rd10376, %rd10375, 32;
	and.b64  	%rd10377, %rd10355, 4294967295;
	mul.wide.u32 	%rd10378, %r6078, %r6077;
	add.s64 	%rd10379, %rd10376, %rd10377;
	add.s64 	%rd10380, %rd10379, %rd10378;
	shr.u64 	%rd10381, %rd10380, 32;
	and.b64  	%rd10382, %rd10358, 4294967295;
	mul.wide.u32 	%rd10383, %r6079, %r6077;
	add.s64 	%rd10384, %rd10381, %rd10382;
	add.s64 	%rd10385, %rd10384, %rd10383;
	shr.u64 	%rd10386, %rd10385, 32;
	and.b64  	%rd10387, %rd10361, 4294967295;
	mul.wide.u32 	%rd10388, %r6080, %r6077;
	add.s64 	%rd10389, %rd10386, %rd10387;
	add.s64 	%rd10390, %rd10389, %rd10388;
	shr.u64 	%rd10391, %rd10390, 32;
	and.b64  	%rd10392, %rd10364, 4294967295;
	mul.wide.u32 	%rd10393, %r6081, %r6077;
	add.s64 	%rd10394, %rd10391, %rd10392;
	add.s64 	%rd10395, %rd10394, %rd10393;
	shr.u64 	%rd10396, %rd10395, 32;
	and.b64  	%rd10397, %rd10367, 4294967295;
	mul.wide.u32 	%rd10398, %r6082, %r6077;
	add.s64 	%rd10399, %rd10396, %rd10397;
	add.s64 	%rd10400, %rd10399, %rd10398;
	shr.u64 	%rd10401, %rd10400, 32;
	mul.wide.u32 	%rd10402, %r6083, %r6077;
	add.s64 	%rd10403, %rd10401, %rd10368;
	add.s64 	%rd10404, %rd10403, %rd10402;
	shr.u64 	%rd10405, %rd10404, 32;
	and.b64  	%rd10406, %rd10375, 4294967295;
	add.s64 	%rd10407, %rd10351, %rd10406;
	shr.u64 	%rd10408, %rd10407, 32;
	and.b64  	%rd10409, %rd10380, 4294967295;
	add.s64 	%rd10410, %rd10408, %rd10409;
	add.s64 	%rd10411, %rd10410, %rd10378;
	shr.u64 	%rd10412, %rd10411, 32;
	and.b64  	%rd10413, %rd10385, 4294967295;
	mul.wide.u32 	%rd10414, %r6078, %r6078;
	add.s64 	%rd10415, %rd10412, %rd10413;
	add.s64 	%rd10416, %rd10415, %rd10414;
	shr.u64 	%rd10417, %rd10416, 32;
	and.b64  	%rd10418, %rd10390, 4294967295;
	mul.wide.u32 	%rd10419, %r6079, %r6078;
	add.s64 	%rd10420, %rd10417, %rd10418;
	add.s64 	%rd10421, %rd10420, %rd10419;
	shr.u64 	%rd10422, %rd10421, 32;
	and.b64  	%rd10423, %rd10395, 4294967295;
	mul.wide.u32 	%rd10424, %r6080, %r6078;
	add.s64 	%rd10425, %rd10422, %rd10423;
	add.s64 	%rd10426, %rd10425, %rd10424;
	shr.u64 	%rd10427, %rd10426, 32;
	and.b64  	%rd10428, %rd10400, 4294967295;
	mul.wide.u32 	%rd10429, %r6081, %r6078;
	add.s64 	%rd10430, %rd10427, %rd10428;
	add.s64 	%rd10431, %rd10430, %rd10429;
	shr.u64 	%rd10432, %rd10431, 32;
	and.b64  	%rd10433, %rd10404, 4294967295;
	mul.wide.u32 	%rd10434, %r6082, %r6078;
	add.s64 	%rd10435, %rd10432, %rd10433;
	add.s64 	%rd10436, %rd10435, %rd10434;
	shr.u64 	%rd10437, %rd10436, 32;
	mul.wide.u32 	%rd10438, %r6083, %r6078;
	add.s64 	%rd10439, %rd10437, %rd10405;
	add.s64 	%rd10440, %rd10439, %rd10438;
	shr.u64 	%rd10441, %rd10440, 32;
	and.b64  	%rd10442, %rd10411, 4294967295;
	add.s64 	%rd10443, %rd10354, %rd10442;
	shr.u64 	%rd10444, %rd10443, 32;
	and.b64  	%rd10445, %rd10416, 4294967295;
	add.s64 	%rd10446, %rd10444, %rd10445;
	add.s64 	%rd10447, %rd10446, %rd10383;
	shr.u64 	%rd10448, %rd10447, 32;
	and.b64  	%rd10449, %rd10421, 4294967295;
	add.s64 	%rd10450, %rd10448, %rd10449;
	add.s64 	%rd10451, %rd10450, %rd10419;
	shr.u64 	%rd10452, %rd10451, 32;
	and.b64  	%rd10453, %rd10426, 4294967295;
	mul.wide.u32 	%rd10454, %r6079, %r6079;
	add.s64 	%rd10455, %rd10452, %rd10453;
	add.s64 	%rd10456, %rd10455, %rd10454;
	shr.u64 	%rd10457, %rd10456, 32;
	and.b64  	%rd10458, %rd10431, 4294967295;
	mul.wide.u32 	%rd10459, %r6080, %r6079;
	add.s64 	%rd10460, %rd10457, %rd10458;
	add.s64 	%rd10461, %rd10460, %rd10459;
	shr.u64 	%rd10462, %rd10461, 32;
	and.b64  	%rd10463, %rd10436, 4294967295;
	mul.wide.u32 	%rd10464, %r6081, %r6079;
	add.s64 	%rd10465, %rd10462, %rd10463;
	add.s64 	%rd10466, %rd10465, %rd10464;
	shr.u64 	%rd10467, %rd10466, 32;
	and.b64  	%rd10468, %rd10440, 4294967295;
	mul.wide.u32 	%rd10469, %r6082, %r6079;
	add.s64 	%rd10470, %rd10467, %rd10468;
	add.s64 	%rd10471, %rd10470, %rd10469;
	shr.u64 	%rd10472, %rd10471, 32;
	mul.wide.u32 	%rd10473, %r6083, %r6079;
	add.s64 	%rd10474, %rd10472, %rd10441;
	add.s64 	%rd10475, %rd10474, %rd10473;
	shr.u64 	%rd10476, %rd10475, 32;
	and.b64  	%rd10477, %rd10447, 4294967295;
	add.s64 	%rd10478, %rd10357, %rd10477;
	shr.u64 	%rd10479, %rd10478, 32;
	and.b64  	%rd10480, %rd10451, 4294967295;
	add.s64 	%rd10481, %rd10479, %rd10480;
	add.s64 	%rd10482, %rd10481, %rd10388;
	shr.u64 	%rd10483, %rd10482, 32;
	and.b64  	%rd10484, %rd10456, 4294967295;
	add.s64 	%rd10485, %rd10483, %rd10484;
	add.s64 	%rd10486, %rd10485, %rd10424;
	shr.u64 	%rd10487, %rd10486, 32;
	and.b64  	%rd10488, %rd10461, 4294967295;
	add.s64 	%rd10489, %rd10487, %rd10488;
	add.s64 	%rd10490, %rd10489, %rd10459;
	shr.u64 	%rd10491, %rd10490, 32;
	and.b64  	%rd10492, %rd10466, 4294967295;
	mul.wide.u32 	%rd10493, %r6080, %r6080;
	add.s64 	%rd10494, %rd10491, %rd10492;
	add.s64 	%rd10495, %rd10494, %rd10493;
	shr.u64 	%rd10496, %rd10495, 32;
	and.b64  	%rd10497, %rd10471, 4294967295;
	mul.wide.u32 	%rd10498, %r6081, %r6080;
	add.s64 	%rd10499, %rd10496, %rd10497;
	add.s64 	%rd10500, %rd10499, %rd10498;
	shr.u64 	%rd10501, %rd10500, 32;
	and.b64  	%rd10502, %rd10475, 4294967295;
	mul.wide.u32 	%rd10503, %r6082, %r6080;
	add.s64 	%rd10504, %rd10501, %rd10502;
	add.s64 	%rd10505, %rd10504, %rd10503;
	shr.u64 	%rd10506, %rd10505, 32;
	mul.wide.u32 	%rd10507, %r6083, %r6080;
	add.s64 	%rd10508, %rd10506, %rd10476;
	add.s64 	%rd10509, %rd10508, %rd10507;
	shr.u64 	%rd10510, %rd10509, 32;
	and.b64  	%rd10511, %rd10482, 4294967295;
	add.s64 	%rd10512, %rd10360, %rd10511;
	shr.u64 	%rd10513, %rd10512, 32;
	and.b64  	%rd10514, %rd10486, 4294967295;
	add.s64 	%rd10515, %rd10513, %rd10514;
	add.s64 	%rd10516, %rd10515, %rd10393;
	shr.u64 	%rd10517, %rd10516, 32;
	and.b64  	%rd10518, %rd10490, 4294967295;
	add.s64 	%rd10519, %rd10517, %rd10518;
	add.s64 	%rd10520, %rd10519, %rd10429;
	shr.u64 	%rd10521, %rd10520, 32;
	and.b64  	%rd10522, %rd10495, 4294967295;
	add.s64 	%rd10523, %rd10521, %rd10522;
	add.s64 	%rd10524, %rd10523, %rd10464;
	shr.u64 	%rd10525, %rd10524, 32;
	and.b64  	%rd10526, %rd10500, 4294967295;
	add.s64 	%rd10527, %rd10525, %rd10526;
	add.s64 	%rd10528, %rd10527, %rd10498;
	shr.u64 	%rd10529, %rd10528, 32;
	and.b64  	%rd10530, %rd10505, 4294967295;
	mul.wide.u32 	%rd10531, %r6081, %r6081;
	add.s64 	%rd10532, %rd10529, %rd10530;
	add.s64 	%rd10533, %rd10532, %rd10531;
	shr.u64 	%rd10534, %rd10533, 32;
	and.b64  	%rd10535, %rd10509, 4294967295;
	mul.wide.u32 	%rd10536, %r6082, %r6081;
	add.s64 	%rd10537, %rd10534, %rd10535;
	add.s64 	%rd10538, %rd10537, %rd10536;
	shr.u64 	%rd10539, %rd10538, 32;
	mul.wide.u32 	%rd10540, %r6083, %r6081;
	add.s64 	%rd10541, %rd10539, %rd10510;
	add.s64 	%rd10542, %rd10541, %rd10540;
	shr.u64 	%rd10543, %rd10542, 32;
	and.b64  	%rd10544, %rd10516, 4294967295;
	add.s64 	%rd10545, %rd10363, %rd10544;
	shr.u64 	%rd10546, %rd10545, 32;
	and.b64  	%rd10547, %rd10520, 4294967295;
	add.s64 	%rd10548, %rd10546, %rd10547;
	add.s64 	%rd10549, %rd10548, %rd10398;
	shr.u64 	%rd10550, %rd10549, 32;
	and.b64  	%rd10551, %rd10524, 4294967295;
	add.s64 	%rd10552, %rd10550, %rd10551;
	add.s64 	%rd10553, %rd10552, %rd10434;
	shr.u64 	%rd10554, %rd10553, 32;
	and.b64  	%rd10555, %rd10528, 4294967295;
	add.s64 	%rd10556, %rd10554, %rd10555;
	add.s64 	%rd10557, %rd10556, %rd10469;
	shr.u64 	%rd10558, %rd10557, 32;
	and.b64  	%rd10559, %rd10533, 4294967295;
	add.s64 	%rd10560, %rd10558, %rd10559;
	add.s64 	%rd10561, %rd10560, %rd10503;
	shr.u64 	%rd10562, %rd10561, 32;
	and.b64  	%rd10563, %rd10538, 4294967295;
	add.s64 	%rd10564, %rd10562, %rd10563;
	add.s64 	%rd10565, %rd10564, %rd10536;
	shr.u64 	%rd10566, %rd10565, 32;
	and.b64  	%rd10567, %rd10542, 4294967295;
	mul.wide.u32 	%rd10568, %r6082, %r6082;
	add.s64 	%rd10569, %rd10566, %rd10567;
	add.s64 	%rd10570, %rd10569, %rd10568;
	shr.u64 	%rd10571, %rd10570, 32;
	mul.wide.u32 	%rd10572, %r6083, %r6082;
	add.s64 	%rd10573, %rd10571, %rd10543;
	add.s64 	%rd10574, %rd10573, %rd10572;
	shr.u64 	%rd10575, %rd10574, 32;
	and.b64  	%rd10576, %rd10549, 4294967295;
	add.s64 	%rd10577, %rd10366, %rd10576;
	shr.u64 	%rd10578, %rd10577, 32;
	and.b64  	%rd10579, %rd10553, 4294967295;
	add.s64 	%rd10580, %rd10578, %rd10579;
	add.s64 	%rd10581, %rd10580, %rd10402;
	shr.u64 	%rd10582, %rd10581, 32;
	and.b64  	%rd10583, %rd10557, 4294967295;
	add.s64 	%rd10584, %rd10582, %rd10583;
	add.s64 	%rd10585, %rd10584, %rd10438;
	shr.u64 	%rd10586, %rd10585, 32;
	and.b64  	%rd10587, %rd10561, 4294967295;
	add.s64 	%rd10588, %rd10586, %rd10587;
	add.s64 	%rd10589, %rd10588, %rd10473;
	shr.u64 	%rd10590, %rd10589, 32;
	and.b64  	%rd10591, %rd10565, 4294967295;
	add.s64 	%rd10592, %rd10590, %rd10591;
	add.s64 	%rd10593, %rd10592, %rd10507;
	shr.u64 	%rd10594, %rd10593, 32;
	and.b64  	%rd10595, %rd10570, 4294967295;
	add.s64 	%rd10596, %rd10594, %rd10595;
	add.s64 	%rd10597, %rd10596, %rd10540;
	shr.u64 	%rd10598, %rd10597, 32;
	and.b64  	%rd10599, %rd10574, 4294967295;
	add.s64 	%rd10600, %rd10598, %rd10599;
	add.s64 	%rd10601, %rd10600, %rd10572;
	shr.u64 	%rd10602, %rd10601, 32;
	mul.wide.u32 	%rd10603, %r6083, %r6083;
	add.s64 	%rd10604, %rd10602, %rd10575;
	add.s64 	%rd10605, %rd10604, %rd10603;
	shr.u64 	%rd10606, %rd10605, 32;
	{ .reg .b32 tmp; mov.b64 {tmp, %r4210}, %rd10605; }
	and.b64  	%rd10607, %rd10581, 4294967295;
	mul.lo.s64 	%rd10608, %rd10607, 977;
	cvt.u32.u64 	%r4211, %rd10608;
	shr.u64 	%rd10609, %rd10608, 32;
	and.b64  	%rd10610, %rd10585, 4294967295;
	mad.lo.s64 	%rd10611, %rd10610, 977, %rd10609;
	shr.u64 	%rd10612, %rd10611, 32;
	and.b64  	%rd10613, %rd10589, 4294967295;
	mad.lo.s64 	%rd10614, %rd10613, 977, %rd10612;
	shr.u64 	%rd10615, %rd10614, 32;
	and.b64  	%rd10616, %rd10593, 4294967295;
	mad.lo.s64 	%rd10617, %rd10616, 977, %rd10615;
	shr.u64 	%rd10618, %rd10617, 32;
	and.b64  	%rd10619, %rd10597, 4294967295;
	mad.lo.s64 	%rd10620, %rd10619, 977, %rd10618;
	shr.u64 	%rd10621, %rd10620, 32;
	and.b64  	%rd10622, %rd10601, 4294967295;
	mad.lo.s64 	%rd10623, %rd10622, 977, %rd10621;
	shr.u64 	%rd10624, %rd10623, 32;
	and.b64  	%rd10625, %rd10605, 4294967295;
	mad.lo.s64 	%rd10626, %rd10625, 977, %rd10624;
	shr.u64 	%rd10627, %rd10626, 32;
	mad.lo.s64 	%rd10628, %rd10606, 977, %rd10627;
	{ .reg .b32 tmp; mov.b64 {tmp, %r4212}, %rd10628; }
	add.s32 	%r6093, %r4209, %r4211;
	setp.lt.u32 	%p1661, %r6093, %r4209;
	selp.u64 	%rd10629, 1, 0, %p1661;
	and.b64  	%rd10630, %rd10370, 4294967295;
	and.b64  	%rd10631, %rd10611, 4294967295;
	add.s64 	%rd10632, %rd10630, %rd10629;
	add.s64 	%rd10633, %rd10632, %rd10631;
	shr.u64 	%rd10634, %rd10633, 32;
	and.b64  	%rd10635, %rd10407, 4294967295;
	and.b64  	%rd10636, %rd10614, 4294967295;
	add.s64 	%rd10637, %rd10634, %rd10635;
	add.s64 	%rd10638, %rd10637, %rd10636;
	shr.u64 	%rd10639, %rd10638, 32;
	and.b64  	%rd10640, %rd10443, 4294967295;
	and.b64  	%rd10641, %rd10617, 4294967295;
	add.s64 	%rd10642, %rd10639, %rd10640;
	add.s64 	%rd10643, %rd10642, %rd10641;
	shr.u64 	%rd10644, %rd10643, 32;
	and.b64  	%rd10645, %rd10478, 4294967295;
	and.b64  	%rd10646, %rd10620, 4294967295;
	add.s64 	%rd10647, %rd10644, %rd10645;
	add.s64 	%rd10648, %rd10647, %rd10646;
	shr.u64 	%rd10649, %rd10648, 32;
	and.b64  	%rd10650, %rd10512, 4294967295;
	and.b64  	%rd10651, %rd10623, 4294967295;
	add.s64 	%rd10652, %rd10649, %rd10650;
	add.s64 	%rd10653, %rd10652, %rd10651;
	shr.u64 	%rd10654, %rd10653, 32;
	and.b64  	%rd10655, %rd10545, 4294967295;
	and.b64  	%rd10656, %rd10626, 4294967295;
	add.s64 	%rd10657, %rd10654, %rd10655;
	add.s64 	%rd10658, %rd10657, %rd10656;
	shr.u64 	%rd10659, %rd10658, 32;
	and.b64  	%rd10660, %rd10577, 4294967295;
	and.b64  	%rd10661, %rd10628, 4294967295;
	add.s64 	%rd10662, %rd10659, %rd10660;
	add.s64 	%rd10663, %rd10662, %rd10661;
	{ .reg .b32 tmp; mov.b64 {tmp, %r4213}, %rd10663; }
	add.s32 	%r4214, %r4213, %r4212;
	and.b64  	%rd10664, %rd10633, 4294967295;
	add.s64 	%rd18353, %rd10664, %rd10607;
	shr.u64 	%rd10665, %rd18353, 32;
	and.b64  	%rd10666, %rd10638, 4294967295;
	add.s64 	%rd10667, %rd10665, %rd10666;
	add.s64 	%rd18354, %rd10667, %rd10610;
	shr.u64 	%rd10668, %rd18354, 32;
	and.b64  	%rd10669, %rd10643, 4294967295;
	add.s64 	%rd10670, %rd10668, %rd10669;
	add.s64 	%rd18355, %rd10670, %rd10613;
	shr.u64 	%rd10671, %rd18355, 32;
	and.b64  	%rd10672, %rd10648, 4294967295;
	add.s64 	%rd10673, %rd10671, %rd10672;
	add.s64 	%rd18356, %rd10673, %rd10616;
	shr.u64 	%rd10674, %rd18356, 32;
	and.b64  	%rd10675, %rd10653, 4294967295;
	add.s64 	%rd10676, %rd10674, %rd10675;
	add.s64 	%rd18357, %rd10676, %rd10619;
	shr.u64 	%rd10677, %rd18357, 32;
	and.b64  	%rd10678, %rd10658, 4294967295;
	add.s64 	%rd10679, %rd10677, %rd10678;
	add.s64 	%rd18358, %rd10679, %rd10622;
	shr.u64 	%rd10680, %rd18358, 32;
	and.b64  	%rd10681, %rd10663, 4294967295;
	add.s64 	%rd10682, %rd10680, %rd10681;
	add.s64 	%rd18359, %rd10682, %rd10625;
	{ .reg .b32 tmp; mov.b64 {tmp, %r4215}, %rd18359; }
	add.s32 	%r4216, %r4214, %r4215;
	add.s32 	%r1325, %r4216, %r4210;
	setp.eq.s32 	%p1662, %r1325, 0;
	mov.pred 	%p2993, 0;
	@%p1662 bra 	$L__BB0_961;
	cvt.u64.u32 	%rd10683, %r1325;
	mul.wide.u32 	%rd10684, %r1325, 977;
	cvt.u32.u64 	%r4217, %rd10684;
	shr.u64 	%rd10685, %rd10684, 32;
	add.s64 	%rd10686, %rd10685, %rd10683;
	shr.u64 	%rd10687, %rd10686, 32;
	add.s32 	%r1326, %r6093, %r4217;
	setp.lt.u32 	%p1663, %r1326, %r6093;
	selp.u64 	%rd10688, 1, 0, %p1663;
	and.b64  	%rd10689, %rd18353, 4294967295;
	and.b64  	%rd10690, %rd10686, 4294967295;
	add.s64 	%rd10691, %rd10689, %rd10688;
	add.s64 	%rd18353, %rd10691, %rd10690;
	shr.u64 	%rd10692, %rd18353, 32;
	and.b64  	%rd10693, %rd18354, 4294967295;
	add.s64 	%rd10694, %rd10692, %rd10693;
	add.s64 	%rd18354, %rd10694, %rd10687;
	shr.u64 	%rd10695, %rd18354, 32;
	and.b64  	%rd10696, %rd18355, 4294967295;
	add.s64 	%rd18355, %rd10695, %rd10696;
	shr.u64 	%rd10697, %rd18355, 32;
	and.b64  	%rd10698, %rd18356, 4294967295;
	add.s64 	%rd18356, %rd10697, %rd10698;
	shr.u64 	%rd10699, %rd18356, 32;
	and.b64  	%rd10700, %rd18357, 4294967295;
	add.s64 	%rd18357, %rd10699, %rd10700;
	shr.u64 	%rd10701, %rd18357, 32;
	and.b64  	%rd10702, %rd18358, 4294967295;
	add.s64 	%rd18358, %rd10701, %rd10702;
	shr.u64 	%rd10703, %rd18358, 32;
	and.b64  	%rd10704, %rd18359, 4294967295;
	add.s64 	%rd18359, %rd10703, %rd10704;
	setp.gt.u64 	%p2993, %rd18359, 4294967295;
	mov.u32 	%r6093, %r1326;
$L__BB0_961:
	ld.const.u32 	%rd749, [const_p+8];
	ld.const.u32 	%rd750, [const_p+24];
	ld.const.u32 	%rd751, [const_p+20];
	ld.const.u32 	%rd752, [const_p+12];
	ld.const.u32 	%rd753, [const_p+16];
	ld.const.u32 	%rd754, [const_p+4];
	ld.const.u32 	%r1328, [const_p];
	cvt.u32.u64 	%r6100, %rd18359;
	cvt.u32.u64 	%r6099, %rd18358;
	cvt.u32.u64 	%r6098, %rd18357;
	cvt.u32.u64 	%r6097, %rd18356;
	cvt.u32.u64 	%r6096, %rd18355;
	cvt.u32.u64 	%r6095, %rd18354;
	cvt.u32.u64 	%r6094, %rd18353;
	ld.const.u32 	%r4218, [const_p+28];
	setp.lt.u32 	%p1664, %r4218, %r6100;
	or.pred  	%p1665, %p2993, %p1664;
	@%p1665 bra 	$L__BB0_975;
	setp.gt.u32 	%p1666, %r4218, %r6100;
	@%p1666 bra 	$L__BB0_976;
	cvt.u32.u64 	%r4219, %rd750;
	setp.lt.u32 	%p1667, %r4219, %r6099;
	@%p1667 bra 	$L__BB0_975;
	cvt.u32.u64 	%r4220, %rd750;
	setp.gt.u32 	%p1668, %r4220, %r6099;
	@%p1668 bra 	$L__BB0_976;
	cvt.u32.u64 	%r4221, %rd751;
	setp.lt.u32 	%p1669, %r4221, %r6098;
	@%p1669 bra 	$L__BB0_975;
	cvt.u32.u64 	%r4222, %rd751;
	setp.gt.u32 	%p1670, %r4222, %r6098;
	@%p1670 bra 	$L__BB0_976;
	cvt.u32.u64 	%r4223, %rd753;
	setp.lt.u32 	%p1671, %r4223, %r6097;
	@%p1671 bra 	$L__BB0_975;
	cvt.u32.u64 	%r4224, %rd753;
	setp.gt.u32 	%p1672, %r4224, %r6097;
	@%p1672 bra 	$L__BB0_976;
	cvt.u32.u64 	%r4225, %rd752;
	setp.lt.u32 	%p1673, %r4225, %r6096;
	@%p1673 bra 	$L__BB0_975;
	cvt.u32.u64 	%r4226, %rd752;
	setp.gt.u32 	%p1674, %r4226, %r6096;
	@%p1674 bra 	$L__BB0_976;
	cvt.u32.u64 	%r4227, %rd749;
	setp.lt.u32 	%p1675, %r4227, %r6095;
	@%p1675 bra 	$L__BB0_975;
	cvt.u32.u64 	%r4228, %rd749;
	setp.gt.u32 	%p1676, %r4228, %r6095;
	@%p1676 bra 	$L__BB0_976;
	cvt.u32.u64 	%r4229, %rd754;
	setp.lt.u32 	%p1677, %r4229, %r6094;
	@%p1677 bra 	$L__BB0_975;
	cvt.u32.u64 	%r4230, %rd754;
	setp.gt.u32 	%p1678, %r4230, %r6094;
	setp.lt.u32 	%p1679, %r6093, %r1328;
	or.pred  	%p1680, %p1678, %p1679;
	@%p1680 bra 	$L__BB0_976;
$L__BB0_975:
	cvt.u32.u64 	%r4231, %rd752;
	cvt.u32.u64 	%r4232, %rd749;
	cvt.u32.u64 	%r4233, %rd754;
	cvt.u32.u64 	%r4234, %rd750;
	cvt.u32.u64 	%r4235, %rd751;
	cvt.u32.u64 	%r4236, %rd753;
	setp.lt.u32 	%p1681, %r6093, %r1328;
	selp.s64 	%rd10706, -1, 0, %p1681;
	sub.s32 	%r6093, %r6093, %r1328;
	and.b64  	%rd10707, %rd18353, 4294967295;
	add.s64 	%rd10708, %rd10707, %rd10706;
	setp.lt.u64 	%p1682, %rd10708, %rd754;
	selp.s64 	%rd10709, -1, 0, %p1682;
	cvt.u32.u64 	%r4237, %rd10708;
	sub.s32 	%r6094, %r4237, %r4233;
	and.b64  	%rd10710, %rd18354, 4294967295;
	add.s64 	%rd10711, %rd10710, %rd10709;
	setp.lt.u64 	%p1683, %rd10711, %rd749;
	selp.s64 	%rd10712, -1, 0, %p1683;
	cvt.u32.u64 	%r4238, %rd10711;
	sub.s32 	%r6095, %r4238, %r4232;
	and.b64  	%rd10713, %rd18355, 4294967295;
	add.s64 	%rd10714, %rd10713, %rd10712;
	setp.lt.u64 	%p1684, %rd10714, %rd752;
	selp.s64 	%rd10715, -1, 0, %p1684;
	cvt.u32.u64 	%r4239, %rd10714;
	sub.s32 	%r6096, %r4239, %r4231;
	and.b64  	%rd10716, %rd18356, 4294967295;
	add.s64 	%rd10717, %rd10716, %rd10715;
	setp.lt.u64 	%p1685, %rd10717, %rd753;
	selp.s64 	%rd10718, -1, 0, %p1685;
	cvt.u32.u64 	%r4240, %rd10717;
	sub.s32 	%r6097, %r4240, %r4236;
	and.b64  	%rd10719, %rd18357, 4294967295;
	add.s64 	%rd10720, %rd10719, %rd10718;
	setp.lt.u64 	%p1686, %rd10720, %rd751;
	selp.s64 	%rd10721, -1, 0, %p1686;
	cvt.u32.u64 	%r4241, %rd10720;
	sub.s32 	%r6098, %r4241, %r4235;
	and.b64  	%rd10722, %rd18358, 4294967295;
	add.s64 	%rd10723, %rd10722, %rd10721;
	setp.lt.u64 	%p1687, %rd10723, %rd750;
	selp.s32 	%r4242, -1, 0, %p1687;
	cvt.u32.u64 	%r4243, %rd10723;
	sub.s32 	%r6099, %r4243, %r4234;
	add.s32 	%r4244, %r6100, %r4242;
	sub.s32 	%r6100, %r4244, %r4218;
$L__BB0_976:
	setp.gt.u32 	%p1688, %r6100, %r4218;
	@%p1688 bra 	$L__BB0_989;
	bra.uni 	$L__BB0_990;
$L__BB0_977:
	cvt.u32.u64 	%r4245, %rd750;
	setp.gt.u32 	%p1690, %r6099, %r4245;
	@%p1690 bra 	$L__BB0_989;
	cvt.u32.u64 	%r4246, %rd750;
	setp.lt.u32 	%p1691, %r6099, %r4246;
	@%p1691 bra 	$L__BB0_991;
	cvt.u32.u64 	%r4247, %rd751;
	setp.gt.u32 	%p1692, %r6098, %r4247;
	@%p1692 bra 	$L__BB0_989;
	cvt.u32.u64 	%r4248, %rd751;
	setp.lt.u32 	%p1693, %r6098, %r4248;
	@%p1693 bra 	$L__BB0_991;
	cvt.u32.u64 	%r4249, %rd753;
	setp.gt.u32 	%p1694, %r6097, %r4249;
	@%p1694 bra 	$L__BB0_989;
	cvt.u32.u64 	%r4250, %rd753;
	setp.lt.u32 	%p1695, %r6097, %r4250;
	@%p1695 bra 	$L__BB0_991;
	cvt.u32.u64 	%r4251, %rd752;
	setp.gt.u32 	%p1696, %r6096, %r4251;
	@%p1696 bra 	$L__BB0_989;
	cvt.u32.u64 	%r4252, %rd752;
	setp.lt.u32 	%p1697, %r6096, %r4252;
	@%p1697 bra 	$L__BB0_991;
	cvt.u32.u64 	%r4253, %rd749;
	setp.gt.u32 	%p1698, %r6095, %r4253;
	@%p1698 bra 	$L__BB0_989;
	cvt.u32.u64 	%r4254, %rd749;
	setp.lt.u32 	%p1699, %r6095, %r4254;
	@%p1699 bra 	$L__BB0_991;
	cvt.u32.u64 	%r4255, %rd754;
	setp.gt.u32 	%p1700, %r6094, %r4255;
	@%p1700 bra 	$L__BB0_989;
	cvt.u32.u64 	%r4256, %rd754;
	setp.lt.u32 	%p1701, %r6094, %r4256;
	setp.lt.u32 	%p1702, %r6093, %r1328;
	or.pred  	%p1703, %p1701, %p1702;
	@%p1703 bra 	$L__BB0_991;
$L__BB0_989:
	cvt.u32.u64 	%r4257, %rd752;
	cvt.u32.u64 	%r4258, %rd749;
	cvt.u32.u64 	%r4259, %rd754;
	cvt.u32.u64 	%r4260, %rd750;
	cvt.u32.u64 	%r4261, %rd751;
	cvt.u32.u64 	%r4262, %rd753;
	setp.lt.u32 	%p1704, %r6093, %r1328;
	selp.s64 	%rd10724, -1, 0, %p1704;
	sub.s32 	%r6093, %r6093, %r1328;
	cvt.u64.u32 	%rd10725, %r6094;
	add.s64 	%rd10726, %rd10724, %rd10725;
	setp.lt.u64 	%p1705, %rd10726, %rd754;
	selp.s64 	%rd10727, -1, 0, %p1705;
	cvt.u32.u64 	%r4263, %rd10726;
	sub.s32 	%r6094, %r4263, %r4259;
	cvt.u64.u32 	%rd10728, %r6095;
	add.s64 	%rd10729, %rd10727, %rd10728;
	setp.lt.u64 	%p1706, %rd10729, %rd749;
	selp.s64 	%rd10730, -1, 0, %p1706;
	cvt.u32.u64 	%r4264, %rd10729;
	sub.s32 	%r6095, %r4264, %r4258;
	cvt.u64.u32 	%rd10731, %r6096;
	add.s64 	%rd10732, %rd10730, %rd10731;
	setp.lt.u64 	%p1707, %rd10732, %rd752;
	selp.s64 	%rd10733, -1, 0, %p1707;
	cvt.u32.u64 	%r4265, %rd10732;
	sub.s32 	%r6096, %r4265, %r4257;
	cvt.u64.u32 	%rd10734, %r6097;
	add.s64 	%rd10735, %rd10733, %rd10734;
	setp.lt.u64 	%p1708, %rd10735, %rd753;
	selp.s64 	%rd10736, -1, 0, %p1708;
	cvt.u32.u64 	%r4266, %rd10735;
	sub.s32 	%r6097, %r4266, %r4262;
	cvt.u64.u32 	%rd10737, %r6098;
	add.s64 	%rd10738, %rd10736, %rd10737;
	setp.lt.u64 	%p1709, %rd10738, %rd751;
	selp.s64 	%rd10739, -1, 0, %p1709;
	cvt.u32.u64 	%r4267, %rd10738;
	sub.s32 	%r6098, %r4267, %r4261;
	cvt.u64.u32 	%rd10740, %r6099;
	add.s64 	%rd10741, %rd10739, %rd10740;
	setp.lt.u64 	%p1710, %rd10741, %rd750;
	selp.s32 	%r4268, -1, 0, %p1710;
	cvt.u32.u64 	%r4269, %rd10741;
	sub.s32 	%r6099, %r4269, %r4260;
	add.s32 	%r4270, %r6100, %r4268;
	sub.s32 	%r6100, %r4270, %r4218;
	bra.uni 	$L__BB0_991;
$L__BB0_990:
	setp.lt.u32 	%p1689, %r6100, %r4218;
	@%p1689 bra 	$L__BB0_991;
	bra.uni 	$L__BB0_977;
$L__BB0_991:
	shl.b32 	%r4271, %r6008, 1;
	shr.u32 	%r4272, %r6008, 31;
	cvt.u64.u32 	%rd10742, %r4272;
	mul.wide.u32 	%rd10743, %r6009, 2;
	or.b64  	%rd10744, %rd10743, %rd10742;
	shr.u64 	%rd10745, %rd10743, 32;
	cvt.u64.u32 	%rd755, %r6010;
	mul.wide.u32 	%rd10746, %r6010, 2;
	or.b64  	%rd10747, %rd10746, %rd10745;
	shr.u64 	%rd10748, %rd10746, 32;
	cvt.u64.u32 	%rd756, %r6011;
	mul.wide.u32 	%rd10749, %r6011, 2;
	or.b64  	%rd10750, %rd10749, %rd10748;
	shr.u64 	%rd10751, %rd10749, 32;
	mul.wide.u32 	%rd10752, %r6012, 2;
	add.s64 	%rd10753, %rd10752, %rd10751;
	shr.u64 	%rd10754, %rd10753, 32;
	mul.wide.u32 	%rd10755, %r6013, 2;
	add.s64 	%rd10756, %rd10755, %rd10754;
	shr.u64 	%rd10757, %rd10756, 32;
	mul.wide.u32 	%rd10758, %r6014, 2;
	add.s64 	%rd10759, %rd10758, %rd10757;
	shr.u64 	%rd10760, %rd10759, 32;
	mul.wide.u32 	%rd10761, %r6015, 2;
	add.s64 	%rd10762, %rd10761, %rd10760;
	shr.u64 	%rd10763, %rd10762, 32;
	{ .reg .b32 tmp; mov.b64 {tmp, %r4273}, %rd10762; }
	mad.lo.s32 	%r6110, %r4273, 977, %r4271;
	setp.lt.u32 	%p1712, %r6110, %r4271;
	selp.u64 	%rd10764, 1, 0, %p1712;
	and.b64  	%rd10765, %rd10744, 4294967295;
	add.s64 	%rd10766, %rd10765, %rd10764;
	shr.u64 	%rd10767, %rd10766, 32;
	and.b64  	%rd10768, %rd10747, 4294967295;
	add.s64 	%rd10769, %rd10767, %rd10768;
	shr.u64 	%rd10770, %rd10769, 32;
	and.b64  	%rd10771, %rd10750, 4294967295;
	add.s64 	%rd10772, %rd10770, %rd10771;
	shr.u64 	%rd10773, %rd10772, 32;
	and.b64  	%rd10774, %rd10753, 4294967295;
	add.s64 	%rd10775, %rd10773, %rd10774;
	shr.u64 	%rd10776, %rd10775, 32;
	and.b64  	%rd10777, %rd10756, 4294967295;
	add.s64 	%rd10778, %rd10776, %rd10777;
	shr.u64 	%rd10779, %rd10778, 32;
	and.b64  	%rd10780, %rd10759, 4294967295;
	add.s64 	%rd10781, %rd10779, %rd10780;
	shr.u64 	%rd10782, %rd10781, 32;
	and.b64  	%rd10783, %rd10762, 4294967295;
	add.s64 	%rd10784, %rd10782, %rd10783;
	{ .reg .b32 tmp; mov.b64 {tmp, %r4274}, %rd10784; }
	and.b64  	%rd10785, %rd10766, 4294967295;
	add.s64 	%rd18360, %rd10785, %rd10763;
	shr.u64 	%rd10786, %rd18360, 32;
	and.b64  	%rd10787, %rd10769, 4294967295;
	add.s64 	%rd18361, %rd10786, %rd10787;
	shr.u64 	%rd10788, %rd18361, 32;
	and.b64  	%rd10789, %rd10772, 4294967295;
	add.s64 	%rd18362, %rd10788, %rd10789;
	shr.u64 	%rd10790, %rd18362, 32;
	and.b64  	%rd10791, %rd10775, 4294967295;
	add.s64 	%rd18363, %rd10790, %rd10791;
	shr.u64 	%rd10792, %rd18363, 32;
	and.b64  	%rd10793, %rd10778, 4294967295;
	add.s64 	%rd18364, %rd10792, %rd10793;
	shr.u64 	%rd10794, %rd18364, 32;
	and.b64  	%rd10795, %rd10781, 4294967295;
	add.s64 	%rd18365, %rd10794, %rd10795;
	shr.u64 	%rd10796, %rd18365, 32;
	and.b64  	%rd10797, %rd10784, 4294967295;
	add.s64 	%rd18366, %rd10796, %rd10797;
	{ .reg .b32 tmp; mov.b64 {tmp, %r4275}, %rd18366; }
	add.s32 	%r1370, %r4274, %r4275;
	setp.eq.s32 	%p1713, %r1370, 0;
	mov.pred 	%p2994, 0;
	@%p1713 bra 	$L__BB0_993;
	mad.lo.s32 	%r1371, %r1370, 977, %r6110;
	setp.lt.u32 	%p1714, %r1371, %r6110;
	selp.u64 	%rd10798, 1, 0, %p1714;
	and.b64  	%rd10799, %rd18360, 4294967295;
	cvt.u64.u32 	%rd10800, %r1370;
	add.s64 	%rd10801, %rd10799, %rd10798;
	add.s64 	%rd18360, %rd10801, %rd10800;
	shr.u64 	%rd10802, %rd18360, 32;
	and.b64  	%rd10803, %rd18361, 4294967295;
	add.s64 	%rd18361, %rd10802, %rd10803;
	shr.u64 	%rd10804, %rd18361, 32;
	and.b64  	%rd10805, %rd18362, 4294967295;
	add.s64 	%rd18362, %rd10804, %rd10805;
	shr.u64 	%rd10806, %rd18362, 32;
	and.b64  	%rd10807, %rd18363, 4294967295;
	add.s64 	%rd18363, %rd10806, %rd10807;
	shr.u64 	%rd10808, %rd18363, 32;
	and.b64  	%rd10809, %rd18364, 4294967295;
	add.s64 	%rd18364, %rd10808, %rd10809;
	shr.u64 	%rd10810, %rd18364, 32;
	and.b64  	%rd10811, %rd18365, 4294967295;
	add.s64 	%rd18365, %rd10810, %rd10811;
	shr.u64 	%rd10812, %rd18365, 32;
	and.b64  	%rd10813, %rd18366, 4294967295;
	add.s64 	%rd18366, %rd10812, %rd10813;
	setp.gt.u64 	%p2994, %rd18366, 4294967295;
	mov.u32 	%r6110, %r1371;
$L__BB0_993:
	ld.const.u32 	%rd778, [const_p+4];
	ld.const.u32 	%r1373, [const_p];
	cvt.u32.u64 	%r6117, %rd18366;
	cvt.u32.u64 	%r6116, %rd18365;
	cvt.u32.u64 	%r6115, %rd18364;
	cvt.u32.u64 	%r6114, %rd18363;
	cvt.u32.u64 	%r6113, %rd18362;
	cvt.u32.u64 	%r6112, %rd18361;
	cvt.u32.u64 	%r6111, %rd18360;
	ld.const.u32 	%r4276, [const_p+28];
	setp.lt.u32 	%p1715, %r4276, %r6117;
	or.pred  	%p1716, %p2994, %p1715;
	@%p1716 bra 	$L__BB0_1007;
	setp.gt.u32 	%p1717, %r4276, %r6117;
	@%p1717 bra 	$L__BB0_1008;
	cvt.u32.u64 	%r4277, %rd750;
	setp.lt.u32 	%p1718, %r4277, %r6116;
	@%p1718 bra 	$L__BB0_1007;
	cvt.u32.u64 	%r4278, %rd750;
	setp.gt.u32 	%p1719, %r4278, %r6116;
	@%p1719 bra 	$L__BB0_1008;
	cvt.u32.u64 	%r4279, %rd751;
	setp.lt.u32 	%p1720, %r4279, %r6115;
	@%p1720 bra 	$L__BB0_1007;
	cvt.u32.u64 	%r4280, %rd751;
	setp.gt.u32 	%p1721, %r4280, %r6115;
	@%p1721 bra 	$L__BB0_1008;
	cvt.u32.u64 	%r4281, %rd753;
	setp.lt.u32 	%p1722, %r4281, %r6114;
	@%p1722 bra 	$L__BB0_1007;
	cvt.u32.u64 	%r4282, %rd753;
	setp.gt.u32 	%p1723, %r4282, %r6114;
	@%p1723 bra 	$L__BB0_1008;
	cvt.u32.u64 	%r4283, %rd752;
	setp.lt.u32 	%p1724, %r4283, %r6113;
	@%p1724 bra 	$L__BB0_1007;
	cvt.u32.u64 	%r4284, %rd752;
	setp.gt.u32 	%p1725, %r4284, %r6113;
	@%p1725 bra 	$L__BB0_1008;
	cvt.u32.u64 	%r4285, %rd749;
	setp.lt.u32 	%p1726, %r4285, %r6112;
	@%p1726 bra 	$L__BB0_1007;
	cvt.u32.u64 	%r4286, %rd749;
	setp.gt.u32 	%p1727, %r4286, %r6112;
	@%p1727 bra 	$L__BB0_1008;
	cvt.u32.u64 	%r4287, %rd778;
	setp.lt.u32 	%p1728, %r4287, %r6111;
	@%p1728 bra 	$L__BB0_1007;
	cvt.u32.u64 	%r4288, %rd778;
	setp.gt.u32 	%p1729, %r4288, %r6111;
	setp.lt.u32 	%p1730, %r6110, %r1373;
	or.pred  	%p1731, %p1729, %p1730;
	@%p1731 bra 	$L__BB0_1008;
$L__BB0_1007:
	cvt.u32.u64 	%r4289, %rd752;
	cvt.u32.u64 	%r4290, %rd749;
	cvt.u32.u64 	%r4291, %rd778;
	cvt.u32.u64 	%r4292, %rd750;
	cvt.u32.u64 	%r4293, %rd751;
	cvt.u32.u64 	%r4294, %rd753;
	setp.lt.u32 	%p1732, %r6110, %r1373;
	selp.s64 	%rd10815, -1, 0, %p1732;
	sub.s32 	%r6110, %r6110, %r1373;
	and.b64  	%rd10816, %rd18360, 4294967295;
	add.s64 	%rd10817, %rd10816, %rd10815;
	setp.lt.u64 	%p1733, %rd10817, %rd778;
	selp.s64 	%rd10818, -1, 0, %p1733;
	cvt.u32.u64 	%r4295, %rd10817;
	sub.s32 	%r6111, %r4295, %r4291;
	and.b64  	%rd10819, %rd18361, 4294967295;
	add.s64 	%rd10820, %rd10819, %rd10818;
	setp.lt.u64 	%p1734, %rd10820, %rd749;
	selp.s64 	%rd10821, -1, 0, %p1734;
	cvt.u32.u64 	%r4296, %rd10820;
	sub.s32 	%r6112, %r4296, %r4290;
	and.b64  	%rd10822, %rd18362, 4294967295;
	add.s64 	%rd10823, %rd10822, %rd10821;
	setp.lt.u64 	%p1735, %rd10823, %rd752;
	selp.s64 	%rd10824, -1, 0, %p1735;
	cvt.u32.u64 	%r4297, %rd10823;
	sub.s32 	%r6113, %r4297, %r4289;
	and.b64  	%rd10825, %rd18363, 4294967295;
	add.s64 	%rd10826, %rd10825, %rd10824;
	setp.lt.u64 	%p1736, %rd10826, %rd753;
	selp.s64 	%rd10827, -1, 0, %p1736;
	cvt.u32.u64 	%r4298, %rd10826;
	sub.s32 	%r6114, %r4298, %r4294;
	and.b64  	%rd10828, %rd18364, 4294967295;
	add.s64 	%rd10829, %rd10828, %rd10827;
	setp.lt.u64 	%p1737, %rd10829, %rd751;
	selp.s64 	%rd10830, -1, 0, %p1737;
	cvt.u32.u64 	%r4299, %rd10829;
	sub.s32 	%r6115, %r4299, %r4293;
	and.b64  	%rd10831, %rd18365, 4294967295;
	add.s64 	%rd10832, %rd10831, %rd10830;
	setp.lt.u64 	%p1738, %rd10832, %rd750;
	selp.s32 	%r4300, -1, 0, %p1738;
	cvt.u32.u64 	%r4301, %rd10832;
	sub.s32 	%r6116, %r4301, %r4292;
	add.s32 	%r4302, %r6117, %r4300;
	sub.s32 	%r6117, %r4302, %r4276;
$L__BB0_1008:
	setp.gt.u32 	%p1739, %r6117, %r4276;
	@%p1739 bra 	$L__BB0_1021;
	bra.uni 	$L__BB0_1022;
$L__BB0_1009:
	cvt.u32.u64 	%r4303, %rd750;
	setp.gt.u32 	%p1741, %r6116, %r4303;
	@%p1741 bra 	$L__BB0_1021;
	cvt.u32.u64 	%r4304, %rd750;
	setp.lt.u32 	%p1742, %r6116, %r4304;
	@%p1742 bra 	$L__BB0_1023;
	cvt.u32.u64 	%r4305, %rd751;
	setp.gt.u32 	%p1743, %r6115, %r4305;
	@%p1743 bra 	$L__BB0_1021;
	cvt.u32.u64 	%r4306, %rd751;
	setp.lt.u32 	%p1744, %r6115, %r4306;
	@%p1744 bra 	$L__BB0_1023;
	cvt.u32.u64 	%r4307, %rd753;
	setp.gt.u32 	%p1745, %r6114, %r4307;
	@%p1745 bra 	$L__BB0_1021;
	cvt.u32.u64 	%r4308, %rd753;
	setp.lt.u32 	%p1746, %r6114, %r4308;
	@%p1746 bra 	$L__BB0_1023;
	cvt.u32.u64 	%r4309, %rd752;
	setp.gt.u32 	%p1747, %r6113, %r4309;
	@%p1747 bra 	$L__BB0_1021;
	cvt.u32.u64 	%r4310, %rd752;
	setp.lt.u32 	%p1748, %r6113, %r4310;
	@%p1748 bra 	$L__BB0_1023;
	cvt.u32.u64 	%r4311, %rd749;
	setp.gt.u32 	%p1749, %r6112, %r4311;
	@%p1749 bra 	$L__BB0_1021;
	cvt.u32.u64 	%r4312, %rd749;
	setp.lt.u32 	%p1750, %r6112, %r4312;
	@%p1750 bra 	$L__BB0_1023;
	cvt.u32.u64 	%r4313, %rd778;
	setp.gt.u32 	%p1751, %r6111, %r4313;
	@%p1751 bra 	$L__BB0_1021;
	cvt.u32.u64 	%r4314, %rd778;
	setp.lt.u32 	%p1752, %r6111, %r4314;
	setp.lt.u32 	%p1753, %r6110, %r1373;
	or.pred  	%p1754, %p1752, %p1753;
	@%p1754 bra 	$L__BB0_1023;
$L__BB0_1021:
	cvt.u32.u64 	%r4315, %rd752;
	cvt.u32.u64 	%r4316, %rd749;
	cvt.u32.u64 	%r4317, %rd778;
	cvt.u32.u64 	%r4318, %rd750;
	cvt.u32.u64 	%r4319, %rd751;
	cvt.u32.u64 	%r4320, %rd753;
	setp.lt.u32 	%p1755, %r6110, %r1373;
	selp.s64 	%rd10833, -1, 0, %p1755;
	sub.s32 	%r6110, %r6110, %r1373;
	cvt.u64.u32 	%rd10834, %r6111;
	add.s64 	%rd10835, %rd10833, %rd10834;
	setp.lt.u64 	%p1756, %rd10835, %rd778;
	selp.s64 	%rd10836, -1, 0, %p1756;
	cvt.u32.u64 	%r4321, %rd10835;
	sub.s32 	%r6111, %r4321, %r4317;
	cvt.u64.u32 	%rd10837, %r6112;
	add.s64 	%rd10838, %rd10836, %rd10837;
	setp.lt.u64 	%p1757, %rd10838, %rd749;
	selp.s64 	%rd10839, -1, 0, %p1757;
	cvt.u32.u64 	%r4322, %rd10838;
	sub.s32 	%r6112, %r4322, %r4316;
	cvt.u64.u32 	%rd10840, %r6113;
	add.s64 	%rd10841, %rd10839, %rd10840;
	setp.lt.u64 	%p1758, %rd10841, %rd752;
	selp.s64 	%rd10842, -1, 0, %p1758;
	cvt.u32.u64 	%r4323, %rd10841;
	sub.s32 	%r6113, %r4323, %r4315;
	cvt.u64.u32 	%rd10843, %r6114;
	add.s64 	%rd10844, %rd10842, %rd10843;
	setp.lt.u64 	%p1759, %rd10844, %rd753;
	selp.s64 	%rd10845, -1, 0, %p1759;
	cvt.u32.u64 	%r4324, %rd10844;
	sub.s32 	%r6114, %r4324, %r4320;
	cvt.u64.u32 	%rd10846, %r6115;
	add.s64 	%rd10847, %rd10845, %rd10846;
	setp.lt.u64 	%p1760, %rd10847, %rd751;
	selp.s64 	%rd10848, -1, 0, %p1760;
	cvt.u32.u64 	%r4325, %rd10847;
	sub.s32 	%r6115, %r4325, %r4319;
	cvt.u64.u32 	%rd10849, %r6116;
	add.s64 	%rd10850, %rd10848, %rd10849;
	setp.lt.u64 	%p1761, %rd10850, %rd750;
	selp.s32 	%r4326, -1, 0, %p1761;
	cvt.u32.u64 	%r4327, %rd10850;
	sub.s32 	%r6116, %r4327, %r4318;
	add.s32 	%r4328, %r6117, %r4326;
	sub.s32 	%r6117, %r4328, %r4276;
	bra.uni 	$L__BB0_1023;
$L__BB0_1022:
	setp.lt.u32 	%p1740, %r6117, %r4276;
	@%p1740 bra 	$L__BB0_1023;
	bra.uni 	$L__BB0_1009;
$L__BB0_1023:
	setp.gt.u32 	%p1762, %r6100, %r6117;
	@%p1762 bra 	$L__BB0_1024;
	bra.uni 	$L__BB0_1037;
$L__BB0_1024:
	setp.lt.u32 	%p1786, %r6093, %r6110;
	selp.s64 	%rd10893, -1, 0, %p1786;
	cvt.u64.u32 	%rd10894, %r6094;
	add.s64 	%rd18367, %rd10893, %rd10894;
	cvt.u64.u32 	%rd10895, %r6111;
	setp.lt.u64 	%p1787, %rd18367, %rd10895;
	selp.s64 	%rd10896, -1, 0, %p1787;
	cvt.u64.u32 	%rd10897, %r6095;
	add.s64 	%rd18368, %rd10896, %rd10897;
	cvt.u64.u32 	%rd10898, %r6112;
	setp.lt.u64 	%p1788, %rd18368, %rd10898;
	selp.s64 	%rd10899, -1, 0, %p1788;
	cvt.u64.u32 	%rd10900, %r6096;
	add.s64 	%rd18369, %rd10899, %rd10900;
	cvt.u64.u32 	%rd10901, %r6113;
	setp.lt.u64 	%p1789, %rd18369, %rd10901;
	selp.s64 	%rd10902, -1, 0, %p1789;
	cvt.u64.u32 	%rd10903, %r6097;
	add.s64 	%rd18370, %rd10902, %rd10903;
	cvt.u64.u32 	%rd10904, %r6114;
	setp.lt.u64 	%p1790, %rd18370, %rd10904;
	selp.s64 	%rd10905, -1, 0, %p1790;
	cvt.u64.u32 	%rd10906, %r6098;
	add.s64 	%rd18371, %rd10905, %rd10906;
	cvt.u64.u32 	%rd10907, %r6115;
	setp.lt.u64 	%p1791, %rd18371, %rd10907;
	selp.s64 	%rd10908, -1, 0, %p1791;
	cvt.u64.u32 	%rd10909, %r6099;
	add.s64 	%rd18372, %rd10908, %rd10909;
	cvt.u64.u32 	%rd10910, %r6116;
	setp.lt.u64 	%p1792, %rd18372, %rd10910;
	selp.s32 	%r4333, -1, 0, %p1792;
	add.s32 	%r6119, %r6100, %r4333;
	bra.uni 	$L__BB0_1039;
$L__BB0_1025:
	setp.gt.u32 	%p1764, %r6099, %r6116;
	@%p1764 bra 	$L__BB0_1024;
	setp.lt.u32 	%p1765, %r6099, %r6116;
	@%p1765 bra 	$L__BB0_1038;
	setp.gt.u32 	%p1766, %r6098, %r6115;
	@%p1766 bra 	$L__BB0_1024;
	setp.lt.u32 	%p1767, %r6098, %r6115;
	@%p1767 bra 	$L__BB0_1038;
	setp.gt.u32 	%p1768, %r6097, %r6114;
	@%p1768 bra 	$L__BB0_1024;
	setp.lt.u32 	%p1769, %r6097, %r6114;
	@%p1769 bra 	$L__BB0_1038;
	setp.gt.u32 	%p1770, %r6096, %r6113;
	@%p1770 bra 	$L__BB0_1024;
	setp.lt.u32 	%p1771, %r6096, %r6113;
	@%p1771 bra 	$L__BB0_1038;
	setp.gt.u32 	%p1772, %r6095, %r6112;
	@%p1772 bra 	$L__BB0_1024;
	setp.lt.u32 	%p1773, %r6095, %r6112;
	@%p1773 bra 	$L__BB0_1038;
	setp.gt.u32 	%p1774, %r6094, %r6111;
	@%p1774 bra 	$L__BB0_1024;
	setp.lt.u32 	%p1775, %r6094, %r6111;
	setp.lt.u32 	%p1776, %r6093, %r6110;
	or.pred  	%p1777, %p1775, %p1776;
	@%p1777 bra 	$L__BB0_1038;
	bra.uni 	$L__BB0_1024;
$L__BB0_1037:
	setp.ge.u32 	%p1763, %r6100, %r6117;
	@%p1763 bra 	$L__BB0_1025;
$L__BB0_1038:
	add.s32 	%r1414, %r6093, %r1373;
	setp.lt.u32 	%p1778, %r1414, %r6093;
	selp.u64 	%rd10851, 1, 0, %p1778;
	cvt.u64.u32 	%rd10852, %r6094;
	add.s64 	%rd10853, %rd10851, %rd10852;
	add.s64 	%rd10854, %rd10853, %rd778;
	shr.u64 	%rd10855, %rd10854, 32;
	cvt.u64.u32 	%rd10856, %r6095;
	add.s64 	%rd10857, %rd10855, %rd10856;
	add.s64 	%rd10858, %rd10857, %rd749;
	shr.u64 	%rd10859, %rd10858, 32;
	cvt.u64.u32 	%rd10860, %r6096;
	add.s64 	%rd10861, %rd10859, %rd10860;
	add.s64 	%rd10862, %rd10861, %rd752;
	shr.u64 	%rd10863, %rd10862, 32;
	cvt.u64.u32 	%rd10864, %r6097;
	add.s64 	%rd10865, %rd10863, %rd10864;
	add.s64 	%rd10866, %rd10865, %rd753;
	shr.u64 	%rd10867, %rd10866, 32;
	cvt.u64.u32 	%rd10868, %r6098;
	add.s64 	%rd10869, %rd10867, %rd10868;
	add.s64 	%rd10870, %rd10869, %rd751;
	shr.u64 	%rd10871, %rd10870, 32;
	cvt.u64.u32 	%rd10872, %r6099;
	add.s64 	%rd10873, %rd10871, %rd10872;
	add.s64 	%rd10874, %rd10873, %rd750;
	{ .reg .b32 tmp; mov.b64 {tmp, %r4329}, %rd10874; }
	add.s32 	%r4330, %r6100, %r4329;
	add.s32 	%r4331, %r4330, %r4276;
	setp.lt.u32 	%p1779, %r1414, %r6110;
	selp.s64 	%rd10875, -1, 0, %p1779;
	and.b64  	%rd10876, %rd10854, 4294967295;
	add.s64 	%rd18367, %rd10876, %rd10875;
	cvt.u64.u32 	%rd10877, %r6111;
	setp.lt.u64 	%p1780, %rd18367, %rd10877;
	selp.s64 	%rd10878, -1, 0, %p1780;
	and.b64  	%rd10879, %rd10858, 4294967295;
	add.s64 	%rd18368, %rd10879, %rd10878;
	cvt.u64.u32 	%rd10880, %r6112;
	setp.lt.u64 	%p1781, %rd18368, %rd10880;
	selp.s64 	%rd10881, -1, 0, %p1781;
	and.b64  	%rd10882, %rd10862, 4294967295;
	add.s64 	%rd18369, %rd10882, %rd10881;
	cvt.u64.u32 	%rd10883, %r6113;
	setp.lt.u64 	%p1782, %rd18369, %rd10883;
	selp.s64 	%rd10884, -1, 0, %p1782;
	and.b64  	%rd10885, %rd10866, 4294967295;
	add.s64 	%rd18370, %rd10885, %rd10884;
	cvt.u64.u32 	%rd10886, %r6114;
	setp.lt.u64 	%p1783, %rd18370, %rd10886;
	selp.s64 	%rd10887, -1, 0, %p1783;
	and.b64  	%rd10888, %rd10870, 4294967295;
	add.s64 	%rd18371, %rd10888, %rd10887;
	cvt.u64.u32 	%rd10889, %r6115;
	setp.lt.u64 	%p1784, %rd18371, %rd10889;
	selp.s64 	%rd10890, -1, 0, %p1784;
	and.b64  	%rd10891, %rd10874, 4294967295;
	add.s64 	%rd18372, %rd10891, %rd10890;
	cvt.u64.u32 	%rd10892, %r6116;
	setp.lt.u64 	%p1785, %rd18372, %rd10892;
	selp.s32 	%r4332, -1, 0, %p1785;
	add.s32 	%r6119, %r4331, %r4332;
	mov.u32 	%r6093, %r1414;
$L__BB0_1039:
	cvt.u64.u32 	%rd797, %r6009;
	cvt.u64.u32 	%rd798, %r6014;
	cvt.u64.u32 	%rd799, %r6013;
	cvt.u64.u32 	%rd800, %r6012;
	sub.s32 	%r6340, %r6119, %r6117;
	cvt.u32.u64 	%r4334, %rd18372;
	sub.s32 	%r6341, %r4334, %r6116;
	cvt.u32.u64 	%r4335, %rd18371;
	sub.s32 	%r6342, %r4335, %r6115;
	cvt.u32.u64 	%r4336, %rd18370;
	sub.s32 	%r6343, %r4336, %r6114;
	cvt.u32.u64 	%r4337, %rd18369;
	sub.s32 	%r6344, %r4337, %r6113;
	cvt.u32.u64 	%r4338, %rd18368;
	sub.s32 	%r6345, %r4338, %r6112;
	cvt.u32.u64 	%r4339, %rd18367;
	sub.s32 	%r6346, %r4339, %r6111;
	sub.s32 	%r6347, %r6093, %r6110;
	setp.gt.u32 	%p1793, %r6015, %r6340;
	@%p1793 bra 	$L__BB0_1040;
	bra.uni 	$L__BB0_1053;
$L__BB0_1040:
	setp.lt.u32 	%p1817, %r6008, %r6347;
	selp.s64 	%rd10947, -1, 0, %p1817;
	add.s64 	%rd18373, %rd10947, %rd797;
	cvt.u64.u32 	%rd10948, %r6346;
	setp.lt.u64 	%p1818, %rd18373, %rd10948;
	selp.s64 	%rd10949, -1, 0, %p1818;
	add.s64 	%rd18374, %rd10949, %rd755;
	cvt.u64.u32 	%rd10950, %r6345;
	setp.lt.u64 	%p1819, %rd18374, %rd10950;
	selp.s64 	%rd10951, -1, 0, %p1819;
	add.s64 	%rd18375, %rd10951, %rd756;
	cvt.u64.u32 	%rd10952, %r6344;
	setp.lt.u64 	%p1820, %rd18375, %rd10952;
	selp.s64 	%rd10953, -1, 0, %p1820;
	add.s64 	%rd18376, %rd10953, %rd800;
	cvt.u64.u32 	%rd10954, %r6343;
	setp.lt.u64 	%p1821, %rd18376, %rd10954;
	selp.s64 	%rd10955, -1, 0, %p1821;
	add.s64 	%rd18377, %rd10955, %rd799;
	cvt.u64.u32 	%rd10956, %r6342;
	setp.lt.u64 	%p1822, %rd18377, %rd10956;
	selp.s64 	%rd10957, -1, 0, %p1822;
	add.s64 	%rd18378, %rd10957, %rd798;
	cvt.u64.u32 	%rd10958, %r6341;
	setp.lt.u64 	%p1823, %rd18378, %rd10958;
	selp.s32 	%r4344, -1, 0, %p1823;
	add.s32 	%r6121, %r6015, %r4344;
	bra.uni 	$L__BB0_1055;
$L__BB0_1041:
	setp.gt.u32 	%p1795, %r6014, %r6341;
	@%p1795 bra 	$L__BB0_1040;
	setp.lt.u32 	%p1796, %r6014, %r6341;
	@%p1796 bra 	$L__BB0_1054;
	setp.gt.u32 	%p1797, %r6013, %r6342;
	@%p1797 bra 	$L__BB0_1040;
	setp.lt.u32 	%p1798, %r6013, %r6342;
	@%p1798 bra 	$L__BB0_1054;
	setp.gt.u32 	%p1799, %r6012, %r6343;
	@%p1799 bra 	$L__BB0_1040;
	setp.lt.u32 	%p1800, %r6012, %r6343;
	@%p1800 bra 	$L__BB0_1054;
	setp.gt.u32 	%p1801, %r6011, %r6344;
	@%p1801 bra 	$L__BB0_1040;
	setp.lt.u32 	%p1802, %r6011, %r6344;
	@%p1802 bra 	$L__BB0_1054;
	setp.gt.u32 	%p1803, %r6010, %r6345;
	@%p1803 bra 	$L__BB0_1040;
	setp.lt.u32 	%p1804, %r6010, %r6345;
	@%p1804 bra 	$L__BB0_1054;
	setp.gt.u32 	%p1805, %r6009, %r6346;
	@%p1805 bra 	$L__BB0_1040;
	setp.lt.u32 	%p1806, %r6009, %r6346;
	setp.lt.u32 	%p1807, %r6008, %r6347;
	or.pred  	%p1808, %p1806, %p1807;
	@%p1808 bra 	$L__BB0_1054;
	bra.uni 	$L__BB0_1040;
$L__BB0_1053:
	setp.ge.u32 	%p1794, %r6015, %r6340;
	@%p1794 bra 	$L__BB0_1041;
$L__BB0_1054:
	add.s32 	%r1427, %r6008, %r1373;
	setp.lt.u32 	%p1809, %r1427, %r6008;
	selp.u64 	%rd10911, 1, 0, %p1809;
	add.s64 	%rd10912, %rd10911, %rd797;
	add.s64 	%rd10913, %rd10912, %rd778;
	shr.u64 	%rd10914, %rd10913, 32;
	add.s64 	%rd10915, %rd10914, %rd755;
	add.s64 	%rd10916, %rd10915, %rd749;
	shr.u64 	%rd10917, %rd10916, 32;
	add.s64 	%rd10918, %rd10917, %rd756;
	add.s64 	%rd10919, %rd10918, %rd752;
	shr.u64 	%rd10920, %rd10919, 32;
	add.s64 	%rd10921, %rd10920, %rd800;
	add.s64 	%rd10922, %rd10921, %rd753;
	shr.u64 	%rd10923, %rd10922, 32;
	add.s64 	%rd10924, %rd10923, %rd799;
	add.s64 	%rd10925, %rd10924, %rd751;
	shr.u64 	%rd10926, %rd10925, 32;
	add.s64 	%rd10927, %rd10926, %rd798;
	add.s64 	%rd10928, %rd10927, %rd750;
	{ .reg .b32 tmp; mov.b64 {tmp, %r4340}, %rd10928; }
	add.s32 	%r4341, %r6015, %r4340;
	add.s32 	%r4342, %r4341, %r4276;
	setp.lt.u32 	%p1810, %r1427, %r6347;
	selp.s64 	%rd10929, -1, 0, %p1810;
	and.b64  	%rd10930, %rd10913, 4294967295;
	add.s64 	%rd18373, %rd10930, %rd10929;
	cvt.u64.u32 	%rd10931, %r6346;
	setp.lt.u64 	%p1811, %rd18373, %rd10931;
	selp.s64 	%rd10932, -1, 0, %p1811;
	and.b64  	%rd10933, %rd10916, 4294967295;
	add.s64 	%rd18374, %rd10933, %rd10932;
	cvt.u64.u32 	%rd10934, %r6345;
	setp.lt.u64 	%p1812, %rd18374, %rd10934;
	selp.s64 	%rd10935, -1, 0, %p1812;
	and.b64  	%rd10936, %rd10919, 4294967295;
	add.s64 	%rd18375, %rd10936, %rd10935;
	cvt.u64.u32 	%rd10937, %r6344;
	setp.lt.u64 	%p1813, %rd18375, %rd10937;
	selp.s64 	%rd10938, -1, 0, %p1813;
	and.b64  	%rd10939, %rd10922, 4294967295;
	add.s64 	%rd18376, %rd10939, %rd10938;
	cvt.u64.u32 	%rd10940, %r6343;
	setp.lt.u64 	%p1814, %rd18376, %rd10940;
	selp.s64 	%rd10941, -1, 0, %p1814;
	and.b64  	%rd10942, %rd10925, 4294967295;
	add.s64 	%rd18377, %rd10942, %rd10941;
	cvt.u64.u32 	%rd10943, %r6342;
	setp.lt.u64 	%p1815, %rd18377, %rd10943;
	selp.s64 	%rd10944, -1, 0, %p1815;
	and.b64  	%rd10945, %rd10928, 4294967295;
	add.s64 	%rd18378, %rd10945, %rd10944;
	cvt.u64.u32 	%rd10946, %r6341;
	setp.lt.u64 	%p1816, %rd18378, %rd10946;
	selp.s32 	%r4343, -1, 0, %p1816;
	add.s32 	%r6121, %r4342, %r4343;
	mov.u32 	%r6008, %r1427;
$L__BB0_1055:
	sub.s32 	%r4345, %r6121, %r6340;
	cvt.u32.u64 	%r4346, %rd18378;
	sub.s32 	%r4347, %r4346, %r6341;
	cvt.u32.u64 	%r4348, %rd18377;
	sub.s32 	%r4349, %r4348, %r6342;
	cvt.u32.u64 	%r4350, %rd18376;
	sub.s32 	%r4351, %r4350, %r6343;
	cvt.u32.u64 	%r4352, %rd18375;
	sub.s32 	%r4353, %r4352, %r6344;
	cvt.u32.u64 	%r4354, %rd18374;
	sub.s32 	%r4355, %r4354, %r6345;
	cvt.u32.u64 	%r4356, %rd18373;
	sub.s32 	%r4357, %r4356, %r6346;
	sub.s32 	%r4358, %r6008, %r6347;
	mul.wide.u32 	%rd10959, %r4358, %r6076;
	cvt.u32.u64 	%r4359, %rd10959;
	shr.u64 	%rd10960, %rd10959, 32;
	mul.wide.u32 	%rd10961, %r4357, %r6076;
	add.s64 	%rd10962, %rd10960, %rd10961;
	shr.u64 	%rd10963, %rd10962, 32;
	mul.wide.u32 	%rd10964, %r4355, %r6076;
	add.s64 	%rd10965, %rd10963, %rd10964;
	shr.u64 	%rd10966, %rd10965, 32;
	mul.wide.u32 	%rd10967, %r4353, %r6076;
	add.s64 	%rd10968, %rd10966, %rd10967;
	shr.u64 	%rd10969, %rd10968, 32;
	mul.wide.u32 	%rd10970, %r4351, %r6076;
	add.s64 	%rd10971, %rd10969, %rd10970;
	shr.u64 	%rd10972, %rd10971, 32;
	mul.wide.u32 	%rd10973, %r4349, %r6076;
	add.s64 	%rd10974, %rd10972, %rd10973;
	shr.u64 	%rd10975, %rd10974, 32;
	mul.wide.u32 	%rd10976, %r4347, %r6076;
	add.s64 	%rd10977, %rd10975, %rd10976;
	shr.u64 	%rd10978, %rd10977, 32;
	mul.wide.u32 	%rd10979, %r4345, %r6076;
	add.s64 	%rd10980, %rd10978, %rd10979;
	shr.u64 	%rd10981, %rd10980, 32;
	and.b64  	%rd10982, %rd10962, 4294967295;
	mul.wide.u32 	%rd10983, %r4358, %r6077;
	add.s64 	%rd10984, %rd10983, %rd10982;
	shr.u64 	%rd10985, %rd10984, 32;
	and.b64  	%rd10986, %rd10965, 4294967295;
	mul.wide.u32 	%rd10987, %r4357, %r6077;
	add.s64 	%rd10988, %rd10985, %rd10986;
	add.s64 	%rd10989, %rd10988, %rd10987;
	shr.u64 	%rd10990, %rd10989, 32;
	and.b64  	%rd10991, %rd10968, 4294967295;
	mul.wide.u32 	%rd10992, %r4355, %r6077;
	add.s64 	%rd10993, %rd10990, %rd10991;
	add.s64 	%rd10994, %rd10993, %rd10992;
	shr.u64 	%rd10995, %rd10994, 32;
	and.b64  	%rd10996, %rd10971, 4294967295;
	mul.wide.u32 	%rd10997, %r4353, %r6077;
	add.s64 	%rd10998, %rd10995, %rd10996;
	add.s64 	%rd10999, %rd10998, %rd10997;
	shr.u64 	%rd11000, %rd10999, 32;
	and.b64  	%rd11001, %rd10974, 4294967295;
	mul.wide.u32 	%rd11002, %r4351, %r6077;
	add.s64 	%rd11003, %rd11000, %rd11001;
	add.s64 	%rd11004, %rd11003, %rd11002;
	shr.u64 	%rd11005, %rd11004, 32;
	and.b64  	%rd11006, %rd10977, 4294967295;
	mul.wide.u32 	%rd11007, %r4349, %r6077;
	add.s64 	%rd11008, %rd11005, %rd11006;
	add.s64 	%rd11009, %rd11008, %rd11007;
	shr.u64 	%rd11010, %rd11009, 32;
	and.b64  	%rd11011, %rd10980, 4294967295;
	mul.wide.u32 	%rd11012, %r4347, %r6077;
	add.s64 	%rd11013, %rd11010, %rd11011;
	add.s64 	%rd11014, %rd11013, %rd11012;
	shr.u64 	%rd11015, %rd11014, 32;
	mul.wide.u32 	%rd11016, %r4345, %r6077;
	add.s64 	%rd11017, %rd11015, %rd10981;
	add.s64 	%rd11018, %rd11017, %rd11016;
	shr.u64 	%rd11019, %rd11018, 32;
	and.b64  	%rd11020, %rd10989, 4294967295;
	mul.wide.u32 	%rd11021, %r4358, %r6078;
	add.s64 	%rd11022, %rd11021, %rd11020;
	shr.u64 	%rd11023, %rd11022, 32;
	and.b64  	%rd11024, %rd10994, 4294967295;
	mul.wide.u32 	%rd11025, %r4357, %r6078;
	add.s64 	%rd11026, %rd11023, %rd11024;
	add.s64 	%rd11027, %rd11026, %rd11025;
	shr.u64 	%rd11028, %rd11027, 32;
	and.b64  	%rd11029, %rd10999, 4294967295;
	mul.wide.u32 	%rd11030, %r4355, %r6078;
	add.s64 	%rd11031, %rd11028, %rd11029;
	add.s64 	%rd11032, %rd11031, %rd11030;
	shr.u64 	%rd11033, %rd11032, 32;
	and.b64  	%rd11034, %rd11004, 4294967295;
	mul.wide.u32 	%rd11035, %r4353, %r6078;
	add.s64 	%rd11036, %rd11033, %rd11034;
	add.s64 	%rd11037, %rd11036, %rd11035;
	shr.u64 	%rd11038, %rd11037, 32;
	and.b64  	%rd11039, %rd11009, 4294967295;
	mul.wide.u32 	%rd11040, %r4351, %r6078;
	add.s64 	%rd11041, %rd11038, %rd11039;
	add.s64 	%rd11042, %rd11041, %rd11040;
	shr.u64 	%rd11043, %rd11042, 32;
	and.b64  	%rd11044, %rd11014, 4294967295;
	mul.wide.u32 	%rd11045, %r4349, %r6078;
	add.s64 	%rd11046, %rd11043, %rd11044;
	add.s64 	%rd11047, %rd11046, %rd11045;
	shr.u64 	%rd11048, %rd11047, 32;
	and.b64  	%rd11049, %rd11018, 4294967295;
	mul.wide.u32 	%rd11050, %r4347, %r6078;
	add.s64 	%rd11051, %rd11048, %rd11049;
	add.s64 	%rd11052, %rd11051, %rd11050;
	shr.u64 	%rd11053, %rd11052, 32;
	mul.wide.u32 	%rd11054, %r4345, %r6078;
	add.s64 	%rd11055, %rd11053, %rd11019;
	add.s64 	%rd11056, %rd11055, %rd11054;
	shr.u64 	%rd11057, %rd11056, 32;
	and.b64  	%rd11058, %rd11027, 4294967295;
	mul.wide.u32 	%rd11059, %r4358, %r6079;
	add.s64 	%rd11060, %rd11059, %rd11058;
	shr.u64 	%rd11061, %rd11060, 32;
	and.b64  	%rd11062, %rd11032, 4294967295;
	mul.wide.u32 	%rd11063, %r4357, %r6079;
	add.s64 	%rd11064, %rd11061, %rd11062;
	add.s64 	%rd11065, %rd11064, %rd11063;
	shr.u64 	%rd11066, %rd11065, 32;
	and.b64  	%rd11067, %rd11037, 4294967295;
	mul.wide.u32 	%rd11068, %r4355, %r6079;
	add.s64 	%rd11069, %rd11066, %rd11067;
	add.s64 	%rd11070, %rd11069, %rd11068;
	shr.u64 	%rd11071, %rd11070, 32;
	and.b64  	%rd11072, %rd11042, 4294967295;
	mul.wide.u32 	%rd11073, %r4353, %r6079;
	add.s64 	%rd11074, %rd11071, %rd11072;
	add.s64 	%rd11075, %rd11074, %rd11073;
	shr.u64 	%rd11076, %rd11075, 32;
	and.b64  	%rd11077, %rd11047, 4294967295;
	mul.wide.u32 	%rd11078, %r4351, %r6079;
	add.s64 	%rd11079, %rd11076, %rd11077;
	add.s64 	%rd11080, %rd11079, %rd11078;
	shr.u64 	%rd11081, %rd11080, 32;
	and.b64  	%rd11082, %rd11052, 4294967295;
	mul.wide.u32 	%rd11083, %r4349, %r6079;
	add.s64 	%rd11084, %rd11081, %rd11082;
	add.s64 	%rd11085, %rd11084, %rd11083;
	shr.u64 	%rd11086, %rd11085, 32;
	and.b64  	%rd11087, %rd11056, 4294967295;
	mul.wide.u32 	%rd11088, %r4347, %r6079;
	add.s64 	%rd11089, %rd11086, %rd11087;
	add.s64 	%rd11090, %rd11089, %rd11088;
	shr.u64 	%rd11091, %rd11090, 32;
	mul.wide.u32 	%rd11092, %r4345, %r6079;
	add.s64 	%rd11093, %rd11091, %rd11057;
	add.s64 	%rd11094, %rd11093, %rd11092;
	shr.u64 	%rd11095, %rd11094, 32;
	and.b64  	%rd11096, %rd11065, 4294967295;
	mul.wide.u32 	%rd11097, %r4358, %r6080;
	add.s64 	%rd11098, %rd11097, %rd11096;
	shr.u64 	%rd11099, %rd11098, 32;
	and.b64  	%rd11100, %rd11070, 4294967295;
	mul.wide.u32 	%rd11101, %r4357, %r6080;
	add.s64 	%rd11102, %rd11099, %rd11100;
	add.s64 	%rd11103, %rd11102, %rd11101;
	shr.u64 	%rd11104, %rd11103, 32;
	and.b64  	%rd11105, %rd11075, 4294967295;
	mul.wide.u32 	%rd11106, %r4355, %r6080;
	add.s64 	%rd11107, %rd11104, %rd11105;
	add.s64 	%rd11108, %rd11107, %rd11106;
	shr.u64 	%rd11109, %rd11108, 32;
	and.b64  	%rd11110, %rd11080, 4294967295;
	mul.wide.u32 	%rd11111, %r4353, %r6080;
	add.s64 	%rd11112, %rd11109, %rd11110;
	add.s64 	%rd11113, %rd11112, %rd11111;
	shr.u64 	%rd11114, %rd11113, 32;
	and.b64  	%rd11115, %rd11085, 4294967295;
	mul.wide.u32 	%rd11116, %r4351, %r6080;
	add.s64 	%rd11117, %rd11114, %rd11115;
	add.s64 	%rd11118, %rd11117, %rd11116;
	shr.u64 	%rd11119, %rd11118, 32;
	and.b64  	%rd11120, %rd11090, 4294967295;
	mul.wide.u32 	%rd11121, %r4349, %r6080;
	add.s64 	%rd11122, %rd11119, %rd11120;
	add.s64 	%rd11123, %rd11122, %rd11121;
	shr.u64 	%rd11124, %rd11123, 32;
	and.b64  	%rd11125, %rd11094, 4294967295;
	mul.wide.u32 	%rd11126, %r4347, %r6080;
	add.s64 	%rd11127, %rd11124, %rd11125;
	add.s64 	%rd11128, %rd11127, %rd11126;
	shr.u64 	%rd11129, %rd11128, 32;
	mul.wide.u32 	%rd11130, %r4345, %r6080;
	add.s64 	%rd11131, %rd11129, %rd11095;
	add.s64 	%rd11132, %rd11131, %rd11130;
	shr.u64 	%rd11133, %rd11132, 32;
	and.b64  	%rd11134, %rd11103, 4294967295;
	mul.wide.u32 	%rd11135, %r4358, %r6081;
	add.s64 	%rd11136, %rd11135, %rd11134;
	shr.u64 	%rd11137, %rd11136, 32;
	and.b64  	%rd11138, %rd11108, 4294967295;
	mul.wide.u32 	%rd11139, %r4357, %r6081;
	add.s64 	%rd11140, %rd11137, %rd11138;
	add.s64 	%rd11141, %rd11140, %rd11139;
	shr.u64 	%rd11142, %rd11141, 32;
	and.b64  	%rd11143, %rd11113, 4294967295;
	mul.wide.u32 	%rd11144, %r4355, %r6081;
	add.s64 	%rd11145, %rd11142, %rd11143;
	add.s64 	%rd11146, %rd11145, %rd11144;
	shr.u64 	%rd11147, %rd11146, 32;
	and.b64  	%rd11148, %rd11118, 4294967295;
	mul.wide.u32 	%rd11149, %r4353, %r6081;
	add.s64 	%rd11150, %rd11147, %rd11148;
	add.s64 	%rd11151, %rd11150, %rd11149;
	shr.u64 	%rd11152, %rd11151, 32;
	and.b64  	%rd11153, %rd11123, 4294967295;
	mul.wide.u32 	%rd11154, %r4351, %r6081;
	add.s64 	%rd11155, %rd11152, %rd11153;
	add.s64 	%rd11156, %rd11155, %rd11154;
	shr.u64 	%rd11157, %rd11156, 32;
	and.b64  	%rd11158, %rd11128, 4294967295;
	mul.wide.u32 	%rd11159, %r4349, %r6081;
	add.s64 	%rd11160, %rd11157, %rd11158;
	add.s64 	%rd11161, %rd11160, %rd11159;
	shr.u64 	%rd11162, %rd11161, 32;
	and.b64  	%rd11163, %rd11132, 4294967295;
	mul.wide.u32 	%rd11164, %r4347, %r6081;
	add.s64 	%rd11165, %rd11162, %rd11163;
	add.s64 	%rd11166, %rd11165, %rd11164;
	shr.u64 	%rd11167, %rd11166, 32;
	mul.wide.u32 	%rd11168, %r4345, %r6081;
	add.s64 	%rd11169, %rd11167, %rd11133;
	add.s64 	%rd11170, %rd11169, %rd11168;
	shr.u64 	%rd11171, %rd11170, 32;
	and.b64  	%rd11172, %rd11141, 4294967295;
	mul.wide.u32 	%rd11173, %r4358, %r6082;
	add.s64 	%rd11174, %rd11173, %rd11172;
	shr.u64 	%rd11175, %rd11174, 32;
	and.b64  	%rd11176, %rd11146, 4294967295;
	mul.wide.u32 	%rd11177, %r4357, %r6082;
	add.s64 	%rd11178, %rd11175, %rd11176;
	add.s64 	%rd11179, %rd11178, %rd11177;
	shr.u64 	%rd11180, %rd11179, 32;
	and.b64  	%rd11181, %rd11151, 4294967295;
	mul.wide.u32 	%rd11182, %r4355, %r6082;
	add.s64 	%rd11183, %rd11180, %rd11181;
	add.s64 	%rd11184, %rd11183, %rd11182;
	shr.u64 	%rd11185, %rd11184, 32;
	and.b64  	%rd11186, %rd11156, 4294967295;
	mul.wide.u32 	%rd11187, %r4353, %r6082;
	add.s64 	%rd11188, %rd11185, %rd11186;
	add.s64 	%rd11189, %rd11188, %rd11187;
	shr.u64 	%rd11190, %rd11189, 32;
	and.b64  	%rd11191, %rd11161, 4294967295;
	mul.wide.u32 	%rd11192, %r4351, %r6082;
	add.s64 	%rd11193, %rd11190, %rd11191;
	add.s64 	%rd11194, %rd11193, %rd11192;
	shr.u64 	%rd11195, %rd11194, 32;
	and.b64  	%rd11196, %rd11166, 4294967295;
	mul.wide.u32 	%rd11197, %r4349, %r6082;
	add.s64 	%rd11198, %rd11195, %rd11196;
	add.s64 	%rd11199, %rd11198, %rd11197;
	shr.u64 	%rd11200, %rd11199, 32;
	and.b64  	%rd11201, %rd11170, 4294967295;
	mul.wide.u32 	%rd11202, %r4347, %r6082;
	add.s64 	%rd11203, %rd11200, %rd11201;
	add.s64 	%rd11204, %rd11203, %rd11202;
	shr.u64 	%rd11205, %rd11204, 32;
	mul.wide.u32 	%rd11206, %r4345, %r6082;
	add.s64 	%rd11207, %rd11205, %rd11171;
	add.s64 	%rd11208, %rd11207, %rd11206;
	shr.u64 	%rd11209, %rd11208, 32;
	and.b64  	%rd11210, %rd11179, 4294967295;
	mul.wide.u32 	%rd11211, %r4358, %r6083;
	add.s64 	%rd11212, %rd11211, %rd11210;
	shr.u64 	%rd11213, %rd11212, 32;
	and.b64  	%rd11214, %rd11184, 4294967295;
	mul.wide.u32 	%rd11215, %r4357, %r6083;
	add.s64 	%rd11216, %rd11213, %rd11214;
	add.s64 	%rd11217, %rd11216, %rd11215;
	shr.u64 	%rd11218, %rd11217, 32;
	and.b64  	%rd11219, %rd11189, 4294967295;
	mul.wide.u32 	%rd11220, %r4355, %r6083;
	add.s64 	%rd11221, %rd11218, %rd11219;
	add.s64 	%rd11222, %rd11221, %rd11220;
	shr.u64 	%rd11223, %rd11222, 32;
	and.b64  	%rd11224, %rd11194, 4294967295;
	mul.wide.u32 	%rd11225, %r4353, %r6083;
	add.s64 	%rd11226, %rd11223, %rd11224;
	add.s64 	%rd11227, %rd11226, %rd11225;
	shr.u64 	%rd11228, %rd11227, 32;
	and.b64  	%rd11229, %rd11199, 4294967295;
	mul.wide.u32 	%rd11230, %r4351, %r6083;
	add.s64 	%rd11231, %rd11228, %rd11229;
	add.s64 	%rd11232, %rd11231, %rd11230;
	shr.u64 	%rd11233, %rd11232, 32;
	and.b64  	%rd11234, %rd11204, 4294967295;
	mul.wide.u32 	%rd11235, %r4349, %r6083;
	add.s64 	%rd11236, %rd11233, %rd11234;
	add.s64 	%rd11237, %rd11236, %rd11235;
	shr.u64 	%rd11238, %rd11237, 32;
	and.b64  	%rd11239, %rd11208, 4294967295;
	mul.wide.u32 	%rd11240, %r4347, %r6083;
	add.s64 	%rd11241, %rd11238, %rd11239;
	add.s64 	%rd11242, %rd11241, %rd11240;
	shr.u64 	%rd11243, %rd11242, 32;
	mul.wide.u32 	%rd11244, %r4345, %r6083;
	add.s64 	%rd11245, %rd11243, %rd11209;
	add.s64 	%rd11246, %rd11245, %rd11244;
	shr.u64 	%rd11247, %rd11246, 32;
	{ .reg .b32 tmp; mov.b64 {tmp, %r4360}, %rd11246; }
	and.b64  	%rd11248, %rd11217, 4294967295;
	mul.lo.s64 	%rd11249, %rd11248, 977;
	cvt.u32.u64 	%r4361, %rd11249;
	shr.u64 	%rd11250, %rd11249, 32;
	and.b64  	%rd11251, %rd11222, 4294967295;
	mad.lo.s64 	%rd11252, %rd11251, 977, %rd11250;
	shr.u64 	%rd11253, %rd11252, 32;
	and.b64  	%rd11254, %rd11227, 4294967295;
	mad.lo.s64 	%rd11255, %rd11254, 977, %rd11253;
	shr.u64 	%rd11256, %rd11255, 32;
	and.b64  	%rd11257, %rd11232, 4294967295;
	mad.lo.s64 	%rd11258, %rd11257, 977, %rd11256;
	shr.u64 	%rd11259, %rd11258, 32;
	and.b64  	%rd11260, %rd11237, 4294967295;
	mad.lo.s64 	%rd11261, %rd11260, 977, %rd11259;
	shr.u64 	%rd11262, %rd11261, 32;
	and.b64  	%rd11263, %rd11242, 4294967295;
	mad.lo.s64 	%rd11264, %rd11263, 977, %rd11262;
	shr.u64 	%rd11265, %rd11264, 32;
	and.b64  	%rd11266, %rd11246, 4294967295;
	mad.lo.s64 	%rd11267, %rd11266, 977, %rd11265;
	shr.u64 	%rd11268, %rd11267, 32;
	mad.lo.s64 	%rd11269, %rd11247, 977, %rd11268;
	{ .reg .b32 tmp; mov.b64 {tmp, %r4362}, %rd11269; }
	add.s32 	%r6131, %r4359, %r4361;
	setp.lt.u32 	%p1825, %r6131, %r4359;
	selp.u64 	%rd11270, 1, 0, %p1825;
	and.b64  	%rd11271, %rd10984, 4294967295;
	and.b64  	%rd11272, %rd11252, 4294967295;
	add.s64 	%rd11273, %rd11271, %rd11270;
	add.s64 	%rd11274, %rd11273, %rd11272;
	shr.u64 	%rd11275, %rd11274, 32;
	and.b64  	%rd11276, %rd11022, 4294967295;
	and.b64  	%rd11277, %rd11255, 4294967295;
	add.s64 	%rd11278, %rd11275, %rd11276;
	add.s64 	%rd11279, %rd11278, %rd11277;
	shr.u64 	%rd11280, %rd11279, 32;
	and.b64  	%rd11281, %rd11060, 4294967295;
	and.b64  	%rd11282, %rd11258, 4294967295;
	add.s64 	%rd11283, %rd11280, %rd11281;
	add.s64 	%rd11284, %rd11283, %rd11282;
	shr.u64 	%rd11285, %rd11284, 32;
	and.b64  	%rd11286, %rd11098, 4294967295;
	and.b64  	%rd11287, %rd11261, 4294967295;
	add.s64 	%rd11288, %rd11285, %rd11286;
	add.s64 	%rd11289, %rd11288, %rd11287;
	shr.u64 	%rd11290, %rd11289, 32;
	and.b64  	%rd11291, %rd11136, 4294967295;
	and.b64  	%rd11292, %rd11264, 4294967295;
	add.s64 	%rd11293, %rd11290, %rd11291;
	add.s64 	%rd11294, %rd11293, %rd11292;
	shr.u64 	%rd11295, %rd11294, 32;
	and.b64  	%rd11296, %rd11174, 4294967295;
	and.b64  	%rd11297, %rd11267, 4294967295;
	add.s64 	%rd11298, %rd11295, %rd11296;
	add.s64 	%rd11299, %rd11298, %rd11297;
	shr.u64 	%rd11300, %rd11299, 32;
	and.b64  	%rd11301, %rd11212, 4294967295;
	and.b64  	%rd11302, %rd11269, 4294967295;
	add.s64 	%rd11303, %rd11300, %rd11301;
	add.s64 	%rd11304, %rd11303, %rd11302;
	{ .reg .b32 tmp; mov.b64 {tmp, %r4363}, %rd11304; }
	add.s32 	%r4364, %r4363, %r4362;
	and.b64  	%rd11305, %rd11274, 4294967295;
	add.s64 	%rd18379, %rd11305, %rd11248;
	shr.u64 	%rd11306, %rd18379, 32;
	and.b64  	%rd11307, %rd11279, 4294967295;
	add.s64 	%rd11308, %rd11306, %rd11307;
	add.s64 	%rd18380, %rd11308, %rd11251;
	shr.u64 	%rd11309, %rd18380, 32;
	and.b64  	%rd11310, %rd11284, 4294967295;
	add.s64 	%rd11311, %rd11309, %rd11310;
	add.s64 	%rd18381, %rd11311, %rd11254;
	shr.u64 	%rd11312, %rd18381, 32;
	and.b64  	%rd11313, %rd11289, 4294967295;
	add.s64 	%rd11314, %rd11312, %rd11313;
	add.s64 	%rd18382, %rd11314, %rd11257;
	shr.u64 	%rd11315, %rd18382, 32;
	and.b64  	%rd11316, %rd11294, 4294967295;
	add.s64 	%rd11317, %rd11315, %rd11316;
	add.s64 	%rd18383, %rd11317, %rd11260;
	shr.u64 	%rd11318, %rd18383, 32;
	and.b64  	%rd11319, %rd11299, 4294967295;
	add.s64 	%rd11320, %rd11318, %rd11319;
	add.s64 	%rd18384, %rd11320, %rd11263;
	shr.u64 	%rd11321, %rd18384, 32;
	and.b64  	%rd11322, %rd11304, 4294967295;
	add.s64 	%rd11323, %rd11321, %rd11322;
	add.s64 	%rd18385, %rd11323, %rd11266;
	{ .reg .b32 tmp; mov.b64 {tmp, %r4365}, %rd18385; }
	add.s32 	%r4366, %r4364, %r4365;
	add.s32 	%r1433, %r4366, %r4360;
	setp.eq.s32 	%p1826, %r1433, 0;
	mov.pred 	%p2995, 0;
	@%p1826 bra 	$L__BB0_1057;
	cvt.u64.u32 	%rd11324, %r1433;
	mul.wide.u32 	%rd11325, %r1433, 977;
	cvt.u32.u64 	%r4367, %rd11325;
	shr.u64 	%rd11326, %rd11325, 32;
	add.s64 	%rd11327, %rd11326, %rd11324;
	shr.u64 	%rd11328, %rd11327, 32;
	add.s32 	%r1434, %r6131, %r4367;
	setp.lt.u32 	%p1827, %r1434, %r6131;
	selp.u64 	%rd11329, 1, 0, %p1827;
	and.b64  	%rd11330, %rd18379, 4294967295;
	and.b64  	%rd11331, %rd11327, 4294967295;
	add.s64 	%rd11332, %rd11330, %rd11329;
	add.s64 	%rd18379, %rd11332, %rd11331;
	shr.u64 	%rd11333, %rd18379, 32;
	and.b64  	%rd11334, %rd18380, 4294967295;
	add.s64 	%rd11335, %rd11333, %rd11334;
	add.s64 	%rd18380, %rd11335, %rd11328;
	shr.u64 	%rd11336, %rd18380, 32;
	and.b64  	%rd11337, %rd18381, 4294967295;
	add.s64 	%rd18381, %rd11336, %rd11337;
	shr.u64 	%rd11338, %rd18381, 32;
	and.b64  	%rd11339, %rd18382, 4294967295;
	add.s64 	%rd18382, %rd11338, %rd11339;
	shr.u64 	%rd11340, %rd18382, 32;
	and.b64  	%rd11341, %rd18383, 4294967295;
	add.s64 	%rd18383, %rd11340, %rd11341;
	shr.u64 	%rd11342, %rd18383, 32;
	and.b64  	%rd11343, %rd18384, 4294967295;
	add.s64 	%rd18384, %rd11342, %rd11343;
	shr.u64 	%rd11344, %rd18384, 32;
	and.b64  	%rd11345, %rd18385, 4294967295;
	add.s64 	%rd18385, %rd11344, %rd11345;
	setp.gt.u64 	%p2995, %rd18385, 4294967295;
	mov.u32 	%r6131, %r1434;
$L__BB0_1057:
	ld.const.u32 	%rd840, [const_p+12];
	ld.const.u32 	%rd841, [const_p+16];
	ld.const.u32 	%rd842, [const_p+4];
	ld.const.u32 	%r1436, [const_p];
	cvt.u32.u64 	%r6138, %rd18385;
	cvt.u32.u64 	%r6137, %rd18384;
	cvt.u32.u64 	%r6136, %rd18383;
	cvt.u32.u64 	%r6135, %rd18382;
	cvt.u32.u64 	%r6134, %rd18381;
	cvt.u32.u64 	%r6133, %rd18380;
	cvt.u32.u64 	%r6132, %rd18379;
	ld.const.u32 	%r4368, [const_p+28];
	setp.lt.u32 	%p1828, %r4368, %r6138;
	or.pred  	%p1829, %p2995, %p1828;
	@%p1829 bra 	$L__BB0_1071;
	setp.gt.u32 	%p1830, %r4368, %r6138;
	@%p1830 bra 	$L__BB0_1072;
	cvt.u32.u64 	%r4369, %rd750;
	setp.lt.u32 	%p1831, %r4369, %r6137;
	@%p1831 bra 	$L__BB0_1071;
	cvt.u32.u64 	%r4370, %rd750;
	setp.gt.u32 	%p1832, %r4370, %r6137;
	@%p1832 bra 	$L__BB0_1072;
	cvt.u32.u64 	%r4371, %rd751;
	setp.lt.u32 	%p1833, %r4371, %r6136;
	@%p1833 bra 	$L__BB0_1071;
	cvt.u32.u64 	%r4372, %rd751;
	setp.gt.u32 	%p1834, %r4372, %r6136;
	@%p1834 bra 	$L__BB0_1072;
	cvt.u32.u64 	%r4373, %rd841;
	setp.lt.u32 	%p1835, %r4373, %r6135;
	@%p1835 bra 	$L__BB0_1071;
	cvt.u32.u64 	%r4374, %rd841;
	setp.gt.u32 	%p1836, %r4374, %r6135;
	@%p1836 bra 	$L__BB0_1072;
	cvt.u32.u64 	%r4375, %rd840;
	setp.lt.u32 	%p1837, %r4375, %r6134;
	@%p1837 bra 	$L__BB0_1071;
	cvt.u32.u64 	%r4376, %rd840;
	setp.gt.u32 	%p1838, %r4376, %r6134;
	@%p1838 bra 	$L__BB0_1072;
	cvt.u32.u64 	%r4377, %rd749;
	setp.lt.u32 	%p1839, %r4377, %r6133;
	@%p1839 bra 	$L__BB0_1071;
	cvt.u32.u64 	%r4378, %rd749;
	setp.gt.u32 	%p1840, %r4378, %r6133;
	@%p1840 bra 	$L__BB0_1072;
	cvt.u32.u64 	%r4379, %rd842;
	setp.lt.u32 	%p1841, %r4379, %r6132;
	@%p1841 bra 	$L__BB0_1071;
	cvt.u32.u64 	%r4380, %rd842;
	setp.gt.u32 	%p1842, %r4380, %r6132;
	setp.lt.u32 	%p1843, %r6131, %r1436;
	or.pred  	%p1844, %p1842, %p1843;
	@%p1844 bra 	$L__BB0_1072;
$L__BB0_1071:
	cvt.u32.u64 	%r4381, %rd840;
	cvt.u32.u64 	%r4382, %rd749;
	cvt.u32.u64 	%r4383, %rd842;
	cvt.u32.u64 	%r4384, %rd750;
	cvt.u32.u64 	%r4385, %rd751;
	cvt.u32.u64 	%r4386, %rd841;
	setp.lt.u32 	%p1845, %r6131, %r1436;
	selp.s64 	%rd11347, -1, 0, %p1845;
	sub.s32 	%r6131, %r6131, %r1436;
	and.b64  	%rd11348, %rd18379, 4294967295;
	add.s64 	%rd11349, %rd11348, %rd11347;
	setp.lt.u64 	%p1846, %rd11349, %rd842;
	selp.s64 	%rd11350, -1, 0, %p1846;
	cvt.u32.u64 	%r4387, %rd11349;
	sub.s32 	%r6132, %r4387, %r4383;
	and.b64  	%rd11351, %rd18380, 4294967295;
	add.s64 	%rd11352, %rd11351, %rd11350;
	setp.lt.u64 	%p1847, %rd11352, %rd749;
	selp.s64 	%rd11353, -1, 0, %p1847;
	cvt.u32.u64 	%r4388, %rd11352;
	sub.s32 	%r6133, %r4388, %r4382;
	and.b64  	%rd11354, %rd18381, 4294967295;
	add.s64 	%rd11355, %rd11354, %rd11353;
	setp.lt.u64 	%p1848, %rd11355, %rd840;
	selp.s64 	%rd11356, -1, 0, %p1848;
	cvt.u32.u64 	%r4389, %rd11355;
	sub.s32 	%r6134, %r4389, %r4381;
	and.b64  	%rd11357, %rd18382, 4294967295;
	add.s64 	%rd11358, %rd11357, %rd11356;
	setp.lt.u64 	%p1849, %rd11358, %rd841;
	selp.s64 	%rd11359, -1, 0, %p1849;
	cvt.u32.u64 	%r4390, %rd11358;
	sub.s32 	%r6135, %r4390, %r4386;
	and.b64  	%rd11360, %rd18383, 4294967295;
	add.s64 	%rd11361, %rd11360, %rd11359;
	setp.lt.u64 	%p1850, %rd11361, %rd751;
	selp.s64 	%rd11362, -1, 0, %p1850;
	cvt.u32.u64 	%r4391, %rd11361;
	sub.s32 	%r6136, %r4391, %r4385;
	and.b64  	%rd11363, %rd18384, 4294967295;
	add.s64 	%rd11364, %rd11363, %rd11362;
	setp.lt.u64 	%p1851, %rd11364, %rd750;
	selp.s32 	%r4392, -1, 0, %p1851;
	cvt.u32.u64 	%r4393, %rd11364;
	sub.s32 	%r6137, %r4393, %r4384;
	add.s32 	%r4394, %r6138, %r4392;
	sub.s32 	%r6138, %r4394, %r4368;
$L__BB0_1072:
	setp.gt.u32 	%p1852, %r6138, %r4368;
	@%p1852 bra 	$L__BB0_1085;
	bra.uni 	$L__BB0_1086;
$L__BB0_1073:
	cvt.u32.u64 	%r4395, %rd750;
	setp.gt.u32 	%p1854, %r6137, %r4395;
	@%p1854 bra 	$L__BB0_1085;
	setp.lt.u32 	%p1855, %r6137, %r4395;
	@%p1855 bra 	$L__BB0_1087;
	cvt.u32.u64 	%r4397, %rd751;
	setp.gt.u32 	%p1856, %r6136, %r4397;
	@%p1856 bra 	$L__BB0_1085;
	setp.lt.u32 	%p1857, %r6136, %r4397;
	@%p1857 bra 	$L__BB0_1087;
	cvt.u32.u64 	%r4399, %rd841;
	setp.gt.u32 	%p1858, %r6135, %r4399;
	@%p1858 bra 	$L__BB0_1085;
	setp.lt.u32 	%p1859, %r6135, %r4399;
	@%p1859 bra 	$L__BB0_1087;
	cvt.u32.u64 	%r4401, %rd840;
	setp.gt.u32 	%p1860, %r6134, %r4401;
	@%p1860 bra 	$L__BB0_1085;
	setp.lt.u32 	%p1861, %r6134, %r4401;
	@%p1861 bra 	$L__BB0_1087;
	cvt.u32.u64 	%r4403, %rd749;
	setp.gt.u32 	%p1862, %r6133, %r4403;
	@%p1862 bra 	$L__BB0_1085;
	setp.lt.u32 	%p1863, %r6133, %r4403;
	@%p1863 bra 	$L__BB0_1087;
	cvt.u32.u64 	%r4405, %rd842;
	setp.gt.u32 	%p1864, %r6132, %r4405;
	@%p1864 bra 	$L__BB0_1085;
	setp.lt.u32 	%p1865, %r6132, %r4405;
	setp.lt.u32 	%p1866, %r6131, %r1436;
	or.pred  	%p1867, %p1865, %p1866;
	@%p1867 bra 	$L__BB0_1087;
$L__BB0_1085:
	cvt.u32.u64 	%r4407, %rd840;
	cvt.u32.u64 	%r4408, %rd749;
	cvt.u32.u64 	%r4409, %rd842;
	cvt.u32.u64 	%r4410, %rd750;
	cvt.u32.u64 	%r4411, %rd751;
	cvt.u32.u64 	%r4412, %rd841;
	setp.lt.u32 	%p1868, %r6131, %r1436;
	selp.s64 	%rd11365, -1, 0, %p1868;
	sub.s32 	%r6131, %r6131, %r1436;
	cvt.u64.u32 	%rd11366, %r6132;
	add.s64 	%rd11367, %rd11365, %rd11366;
	setp.lt.u64 	%p1869, %rd11367, %rd842;
	selp.s64 	%rd11368, -1, 0, %p1869;
	cvt.u32.u64 	%r4413, %rd11367;
	sub.s32 	%r6132, %r4413, %r4409;
	cvt.u64.u32 	%rd11369, %r6133;
	add.s64 	%rd11370, %rd11368, %rd11369;
	setp.lt.u64 	%p1870, %rd11370, %rd749;
	selp.s64 	%rd11371, -1, 0, %p1870;
	cvt.u32.u64 	%r4414, %rd11370;
	sub.s32 	%r6133, %r4414, %r4408;
	cvt.u64.u32 	%rd11372, %r6134;
	add.s64 	%rd11373, %rd11371, %rd11372;
	setp.lt.u64 	%p1871, %rd11373, %rd840;
	selp.s64 	%rd11374, -1, 0, %p1871;
	cvt.u32.u64 	%r4415, %rd11373;
	sub.s32 	%r6134, %r4415, %r4407;
	cvt.u64.u32 	%rd11375, %r6135;
	add.s64 	%rd11376, %rd11374, %rd11375;
	setp.lt.u64 	%p1872, %rd11376, %rd841;
	selp.s64 	%rd11377, -1, 0, %p1872;
	cvt.u32.u64 	%r4416, %rd11376;
	sub.s32 	%r6135, %r4416, %r4412;
	cvt.u64.u32 	%rd11378, %r6136;
	add.s64 	%rd11379, %rd11377, %rd11378;
	setp.lt.u64 	%p1873, %rd11379, %rd751;
	selp.s64 	%rd11380, -1, 0, %p1873;
	cvt.u32.u64 	%r4417, %rd11379;
	sub.s32 	%r6136, %r4417, %r4411;
	cvt.u64.u32 	%rd11381, %r6137;
	add.s64 	%rd11382, %rd11380, %rd11381;
	setp.lt.u64 	%p1874, %rd11382, %rd750;
	selp.s32 	%r4418, -1, 0, %p1874;
	cvt.u32.u64 	%r4419, %rd11382;
	sub.s32 	%r6137, %r4419, %r4410;
	add.s32 	%r4420, %r6138, %r4418;
	sub.s32 	%r6138, %r4420, %r4368;
	bra.uni 	$L__BB0_1087;
$L__BB0_1086:
	setp.lt.u32 	%p1853, %r6138, %r4368;
	@%p1853 bra 	$L__BB0_1087;
	bra.uni 	$L__BB0_1073;
$L__BB0_1087:
	setp.gt.u32 	%p1875, %r6138, %r6049;
	@%p1875 bra 	$L__BB0_1088;
	bra.uni 	$L__BB0_1101;
$L__BB0_1088:
	setp.lt.u32 	%p1899, %r6131, %r6042;
	selp.s64 	%rd11425, -1, 0, %p1899;
	cvt.u64.u32 	%rd11426, %r6132;
	add.s64 	%rd18386, %rd11425, %rd11426;
	cvt.u64.u32 	%rd11427, %r6043;
	setp.lt.u64 	%p1900, %rd18386, %rd11427;
	selp.s64 	%rd11428, -1, 0, %p1900;
	cvt.u64.u32 	%rd11429, %r6133;
	add.s64 	%rd18387, %rd11428, %rd11429;
	cvt.u64.u32 	%rd11430, %r6044;
	setp.lt.u64 	%p1901, %rd18387, %rd11430;
	selp.s64 	%rd11431, -1, 0, %p1901;
	cvt.u64.u32 	%rd11432, %r6134;
	add.s64 	%rd18388, %rd11431, %rd11432;
	cvt.u64.u32 	%rd11433, %r6045;
	setp.lt.u64 	%p1902, %rd18388, %rd11433;
	selp.s64 	%rd11434, -1, 0, %p1902;
	cvt.u64.u32 	%rd11435, %r6135;
	add.s64 	%rd18389, %rd11434, %rd11435;
	cvt.u64.u32 	%rd11436, %r6046;
	setp.lt.u64 	%p1903, %rd18389, %rd11436;
	selp.s64 	%rd11437, -1, 0, %p1903;
	cvt.u64.u32 	%rd11438, %r6136;
	add.s64 	%rd18390, %rd11437, %rd11438;
	cvt.u64.u32 	%rd11439, %r6047;
	setp.lt.u64 	%p1904, %rd18390, %rd11439;
	selp.s64 	%rd11440, -1, 0, %p1904;
	cvt.u64.u32 	%rd11441, %r6137;
	add.s64 	%rd18391, %rd11440, %rd11441;
	cvt.u64.u32 	%rd11442, %r6048;
	setp.lt.u64 	%p1905, %rd18391, %rd11442;
	selp.s32 	%r4425, -1, 0, %p1905;
	add.s32 	%r6140, %r6138, %r4425;
	bra.uni 	$L__BB0_1103;
$L__BB0_1089:
	setp.gt.u32 	%p1877, %r6137, %r6048;
	@%p1877 bra 	$L__BB0_1088;
	setp.lt.u32 	%p1878, %r6137, %r6048;
	@%p1878 bra 	$L__BB0_1102;
	setp.gt.u32 	%p1879, %r6136, %r6047;
	@%p1879 bra 	$L__BB0_1088;
	setp.lt.u32 	%p1880, %r6136, %r6047;
	@%p1880 bra 	$L__BB0_1102;
	setp.gt.u32 	%p1881, %r6135, %r6046;
	@%p1881 bra 	$L__BB0_1088;
	setp.lt.u32 	%p1882, %r6135, %r6046;
	@%p1882 bra 	$L__BB0_1102;
	setp.gt.u32 	%p1883, %r6134, %r6045;
	@%p1883 bra 	$L__BB0_1088;
	setp.lt.u32 	%p1884, %r6134, %r6045;
	@%p1884 bra 	$L__BB0_1102;
	setp.gt.u32 	%p1885, %r6133, %r6044;
	@%p1885 bra 	$L__BB0_1088;
	setp.lt.u32 	%p1886, %r6133, %r6044;
	@%p1886 bra 	$L__BB0_1102;
	setp.gt.u32 	%p1887, %r6132, %r6043;
	@%p1887 bra 	$L__BB0_1088;
	setp.lt.u32 	%p1888, %r6132, %r6043;
	setp.lt.u32 	%p1889, %r6131, %r6042;
	or.pred  	%p1890, %p1888, %p1889;
	@%p1890 bra 	$L__BB0_1102;
	bra.uni 	$L__BB0_1088;
$L__BB0_1101:
	setp.ge.u32 	%p1876, %r6138, %r6049;
	@%p1876 bra 	$L__BB0_1089;
$L__BB0_1102:
	add.s32 	%r1477, %r6131, %r1436;
	setp.lt.u32 	%p1891, %r1477, %r6131;
	selp.u64 	%rd11383, 1, 0, %p1891;
	cvt.u64.u32 	%rd11384, %r6132;
	add.s64 	%rd11385, %rd11383, %rd11384;
	add.s64 	%rd11386, %rd11385, %rd842;
	shr.u64 	%rd11387, %rd11386, 32;
	cvt.u64.u32 	%rd11388, %r6133;
	add.s64 	%rd11389, %rd11387, %rd11388;
	add.s64 	%rd11390, %rd11389, %rd749;
	shr.u64 	%rd11391, %rd11390, 32;
	cvt.u64.u32 	%rd11392, %r6134;
	add.s64 	%rd11393, %rd11391, %rd11392;
	add.s64 	%rd11394, %rd11393, %rd840;
	shr.u64 	%rd11395, %rd11394, 32;
	cvt.u64.u32 	%rd11396, %r6135;
	add.s64 	%rd11397, %rd11395, %rd11396;
	add.s64 	%rd11398, %rd11397, %rd841;
	shr.u64 	%rd11399, %rd11398, 32;
	cvt.u64.u32 	%rd11400, %r6136;
	add.s64 	%rd11401, %rd11399, %rd11400;
	add.s64 	%rd11402, %rd11401, %rd751;
	shr.u64 	%rd11403, %rd11402, 32;
	cvt.u64.u32 	%rd11404, %r6137;
	add.s64 	%rd11405, %rd11403, %rd11404;
	add.s64 	%rd11406, %rd11405, %rd750;
	{ .reg .b32 tmp; mov.b64 {tmp, %r4421}, %rd11406; }
	add.s32 	%r4422, %r6138, %r4421;
	add.s32 	%r4423, %r4422, %r4368;
	setp.lt.u32 	%p1892, %r1477, %r6042;
	selp.s64 	%rd11407, -1, 0, %p1892;
	and.b64  	%rd11408, %rd11386, 4294967295;
	add.s64 	%rd18386, %rd11408, %rd11407;
	cvt.u64.u32 	%rd11409, %r6043;
	setp.lt.u64 	%p1893, %rd18386, %rd11409;
	selp.s64 	%rd11410, -1, 0, %p1893;
	and.b64  	%rd11411, %rd11390, 4294967295;
	add.s64 	%rd18387, %rd11411, %rd11410;
	cvt.u64.u32 	%rd11412, %r6044;
	setp.lt.u64 	%p1894, %rd18387, %rd11412;
	selp.s64 	%rd11413, -1, 0, %p1894;
	and.b64  	%rd11414, %rd11394, 4294967295;
	add.s64 	%rd18388, %rd11414, %rd11413;
	cvt.u64.u32 	%rd11415, %r6045;
	setp.lt.u64 	%p1895, %rd18388, %rd11415;
	selp.s64 	%rd11416, -1, 0, %p1895;
	and.b64  	%rd11417, %rd11398, 4294967295;
	add.s64 	%rd18389, %rd11417, %rd11416;
	cvt.u64.u32 	%rd11418, %r6046;
	setp.lt.u64 	%p1896, %rd18389, %rd11418;
	selp.s64 	%rd11419, -1, 0, %p1896;
	and.b64  	%rd11420, %rd11402, 4294967295;
	add.s64 	%rd18390, %rd11420, %rd11419;
	cvt.u64.u32 	%rd11421, %r6047;
	setp.lt.u64 	%p1897, %rd18390, %rd11421;
	selp.s64 	%rd11422, -1, 0, %p1897;
	and.b64  	%rd11423, %rd11406, 4294967295;
	add.s64 	%rd18391, %rd11423, %rd11422;
	cvt.u64.u32 	%rd11424, %r6048;
	setp.lt.u64 	%p1898, %rd18391, %rd11424;
	selp.s32 	%r4424, -1, 0, %p1898;
	add.s32 	%r6140, %r4423, %r4424;
	mov.u32 	%r6131, %r1477;
$L__BB0_1103:
	sub.s32 	%r6332, %r6140, %r6049;
	cvt.u32.u64 	%r4426, %rd18391;
	sub.s32 	%r6333, %r4426, %r6048;
	cvt.u32.u64 	%r4427, %rd18390;
	sub.s32 	%r6334, %r4427, %r6047;
	cvt.u32.u64 	%r4428, %rd18389;
	sub.s32 	%r6335, %r4428, %r6046;
	cvt.u32.u64 	%r4429, %rd18388;
	sub.s32 	%r6336, %r4429, %r6045;
	cvt.u32.u64 	%r4430, %rd18387;
	sub.s32 	%r6337, %r4430, %r6044;
	cvt.u32.u64 	%r4431, %rd18386;
	sub.s32 	%r6338, %r4431, %r6043;
	sub.s32 	%r6339, %r6131, %r6042;
	shl.b32 	%r4432, %r5820, 1;
	shr.u32 	%r4433, %r5820, 31;
	cvt.u64.u32 	%rd11443, %r4433;
	mul.wide.u32 	%rd11444, %r5819, 2;
	or.b64  	%rd11445, %rd11444, %rd11443;
	shr.u64 	%rd11446, %rd11444, 32;
	mul.wide.u32 	%rd11447, %r5818, 2;
	or.b64  	%rd11448, %rd11446, %rd11447;
	shr.u64 	%rd11449, %rd11447, 32;
	mul.wide.u32 	%rd11450, %r5817, 2;
	or.b64  	%rd11451, %rd11449, %rd11450;
	shr.u64 	%rd11452, %rd11450, 32;
	mul.wide.u32 	%rd11453, %r5816, 2;
	add.s64 	%rd11454, %rd11452, %rd11453;
	shr.u64 	%rd11455, %rd11454, 32;
	mul.wide.u32 	%rd11456, %r5815, 2;
	add.s64 	%rd11457, %rd11455, %rd11456;
	shr.u64 	%rd11458, %rd11457, 32;
	mul.wide.u32 	%rd11459, %r5814, 2;
	add.s64 	%rd11460, %rd11458, %rd11459;
	shr.u64 	%rd11461, %rd11460, 32;
	mul.wide.u32 	%rd11462, %r5813, 2;
	add.s64 	%rd11463, %rd11461, %rd11462;
	shr.u64 	%rd11464, %rd11463, 32;
	{ .reg .b32 tmp; mov.b64 {tmp, %r4434}, %rd11463; }
	mad.lo.s32 	%r6150, %r4434, 977, %r4432;
	setp.lt.u32 	%p1907, %r6150, %r4432;
	selp.u64 	%rd11465, 1, 0, %p1907;
	and.b64  	%rd11466, %rd11445, 4294967295;
	add.s64 	%rd11467, %rd11466, %rd11465;
	shr.u64 	%rd11468, %rd11467, 32;
	and.b64  	%rd11469, %rd11448, 4294967295;
	add.s64 	%rd11470, %rd11468, %rd11469;
	shr.u64 	%rd11471, %rd11470, 32;
	and.b64  	%rd11472, %rd11451, 4294967295;
	add.s64 	%rd11473, %rd11471, %rd11472;
	shr.u64 	%rd11474, %rd11473, 32;
	and.b64  	%rd11475, %rd11454, 4294967295;
	add.s64 	%rd11476, %rd11474, %rd11475;
	shr.u64 	%rd11477, %rd11476, 32;
	and.b64  	%rd11478, %rd11457, 4294967295;
	add.s64 	%rd11479, %rd11477, %rd11478;
	shr.u64 	%rd11480, %rd11479, 32;
	and.b64  	%rd11481, %rd11460, 4294967295;
	add.s64 	%rd11482, %rd11480, %rd11481;
	shr.u64 	%rd11483, %rd11482, 32;
	and.b64  	%rd11484, %rd11463, 4294967295;
	add.s64 	%rd11485, %rd11483, %rd11484;
	{ .reg .b32 tmp; mov.b64 {tmp, %r4435}, %rd11485; }
	and.b64  	%rd11486, %rd11467, 4294967295;
	add.s64 	%rd18392, %rd11486, %rd11464;
	shr.u64 	%rd11487, %rd18392, 32;
	and.b64  	%rd11488, %rd11470, 4294967295;
	add.s64 	%rd18393, %rd11487, %rd11488;
	shr.u64 	%rd11489, %rd18393, 32;
	and.b64  	%rd11490, %rd11473, 4294967295;
	add.s64 	%rd18394, %rd11489, %rd11490;
	shr.u64 	%rd11491, %rd18394, 32;
	and.b64  	%rd11492, %rd11476, 4294967295;
	add.s64 	%rd18395, %rd11491, %rd11492;
	shr.u64 	%rd11493, %rd18395, 32;
	and.b64  	%rd11494, %rd11479, 4294967295;
	add.s64 	%rd18396, %rd11493, %rd11494;
	shr.u64 	%rd11495, %rd18396, 32;
	and.b64  	%rd11496, %rd11482, 4294967295;
	add.s64 	%rd18397, %rd11495, %rd11496;
	shr.u64 	%rd11497, %rd18397, 32;
	and.b64  	%rd11498, %rd11485, 4294967295;
	add.s64 	%rd18398, %rd11497, %rd11498;
	{ .reg .b32 tmp; mov.b64 {tmp, %r4436}, %rd18398; }
	add.s32 	%r1491, %r4435, %r4436;
	setp.eq.s32 	%p1908, %r1491, 0;
	mov.pred 	%p2996, 0;
	@%p1908 bra 	$L__BB0_1105;
	mad.lo.s32 	%r1492, %r1491, 977, %r6150;
	setp.lt.u32 	%p1909, %r1492, %r6150;
	selp.u64 	%rd11499, 1, 0, %p1909;
	and.b64  	%rd11500, %rd18392, 4294967295;
	cvt.u64.u32 	%rd11501, %r1491;
	add.s64 	%rd11502, %rd11500, %rd11499;
	add.s64 	%rd18392, %rd11502, %rd11501;
	shr.u64 	%rd11503, %rd18392, 32;
	and.b64  	%rd11504, %rd18393, 4294967295;
	add.s64 	%rd18393, %rd11503, %rd11504;
	shr.u64 	%rd11505, %rd18393, 32;
	and.b64  	%rd11506, %rd18394, 4294967295;
	add.s64 	%rd18394, %rd11505, %rd11506;
	shr.u64 	%rd11507, %rd18394, 32;
	and.b64  	%rd11508, %rd18395, 4294967295;
	add.s64 	%rd18395, %rd11507, %rd11508;
	shr.u64 	%rd11509, %rd18395, 32;
	and.b64  	%rd11510, %rd18396, 4294967295;
	add.s64 	%rd18396, %rd11509, %rd11510;
	shr.u64 	%rd11511, %rd18396, 32;
	and.b64  	%rd11512, %rd18397, 4294967295;
	add.s64 	%rd18397, %rd11511, %rd11512;
	shr.u64 	%rd11513, %rd18397, 32;
	and.b64  	%rd11514, %rd18398, 4294967295;
	add.s64 	%rd18398, %rd11513, %rd11514;
	setp.gt.u64 	%p2996, %rd18398, 4294967295;
	mov.u32 	%r6150, %r1492;
$L__BB0_1105:
	cvt.u32.u64 	%r6157, %rd18398;
	cvt.u32.u64 	%r6156, %rd18397;
	cvt.u32.u64 	%r6155, %rd18396;
	cvt.u32.u64 	%r6154, %rd18395;
	cvt.u32.u64 	%r6153, %rd18394;
	cvt.u32.u64 	%r6152, %rd18393;
	cvt.u32.u64 	%r6151, %rd18392;
	setp.lt.u32 	%p1910, %r4368, %r6157;
	or.pred  	%p1911, %p2996, %p1910;
	@%p1911 bra 	$L__BB0_1119;
	setp.gt.u32 	%p1912, %r4368, %r6157;
	@%p1912 bra 	$L__BB0_1120;
	cvt.u32.u64 	%r4437, %rd750;
	setp.lt.u32 	%p1913, %r4437, %r6156;
	@%p1913 bra 	$L__BB0_1119;
	cvt.u32.u64 	%r4438, %rd750;
	setp.gt.u32 	%p1914, %r4438, %r6156;
	@%p1914 bra 	$L__BB0_1120;
	cvt.u32.u64 	%r4439, %rd751;
	setp.lt.u32 	%p1915, %r4439, %r6155;
	@%p1915 bra 	$L__BB0_1119;
	cvt.u32.u64 	%r4440, %rd751;
	setp.gt.u32 	%p1916, %r4440, %r6155;
	@%p1916 bra 	$L__BB0_1120;
	cvt.u32.u64 	%r4441, %rd841;
	setp.lt.u32 	%p1917, %r4441, %r6154;
	@%p1917 bra 	$L__BB0_1119;
	cvt.u32.u64 	%r4442, %rd841;
	setp.gt.u32 	%p1918, %r4442, %r6154;
	@%p1918 bra 	$L__BB0_1120;
	cvt.u32.u64 	%r4443, %rd840;
	setp.lt.u32 	%p1919, %r4443, %r6153;
	@%p1919 bra 	$L__BB0_1119;
	cvt.u32.u64 	%r4444, %rd840;
	setp.gt.u32 	%p1920, %r4444, %r6153;
	@%p1920 bra 	$L__BB0_1120;
	cvt.u32.u64 	%r4445, %rd749;
	setp.lt.u32 	%p1921, %r4445, %r6152;
	@%p1921 bra 	$L__BB0_1119;
	cvt.u32.u64 	%r4446, %rd749;
	setp.gt.u32 	%p1922, %r4446, %r6152;
	@%p1922 bra 	$L__BB0_1120;
	cvt.u32.u64 	%r4447, %rd842;
	setp.lt.u32 	%p1923, %r4447, %r6151;
	@%p1923 bra 	$L__BB0_1119;
	cvt.u32.u64 	%r4448, %rd842;
	setp.gt.u32 	%p1924, %r4448, %r6151;
	setp.lt.u32 	%p1925, %r6150, %r1436;
	or.pred  	%p1926, %p1924, %p1925;
	@%p1926 bra 	$L__BB0_1120;
$L__BB0_1119:
	cvt.u32.u64 	%r4449, %rd840;
	cvt.u32.u64 	%r4450, %rd749;
	cvt.u32.u64 	%r4451, %rd842;
	cvt.u32.u64 	%r4452, %rd750;
	cvt.u32.u64 	%r4453, %rd751;
	cvt.u32.u64 	%r4454, %rd841;
	setp.lt.u32 	%p1927, %r6150, %r1436;
	selp.s64 	%rd11516, -1, 0, %p1927;
	sub.s32 	%r6150, %r6150, %r1436;
	and.b64  	%rd11517, %rd18392, 4294967295;
	add.s64 	%rd11518, %rd11517, %rd11516;
	setp.lt.u64 	%p1928, %rd11518, %rd842;
	selp.s64 	%rd11519, -1, 0, %p1928;
	cvt.u32.u64 	%r4455, %rd11518;
	sub.s32 	%r6151, %r4455, %r4451;
	and.b64  	%rd11520, %rd18393, 4294967295;
	add.s64 	%rd11521, %rd11520, %rd11519;
	setp.lt.u64 	%p1929, %rd11521, %rd749;
	selp.s64 	%rd11522, -1, 0, %p1929;
	cvt.u32.u64 	%r4456, %rd11521;
	sub.s32 	%r6152, %r4456, %r4450;
	and.b64  	%rd11523, %rd18394, 4294967295;
	add.s64 	%rd11524, %rd11523, %rd11522;
	setp.lt.u64 	%p1930, %rd11524, %rd840;
	selp.s64 	%rd11525, -1, 0, %p1930;
	cvt.u32.u64 	%r4457, %rd11524;
	sub.s32 	%r6153, %r4457, %r4449;
	and.b64  	%rd11526, %rd18395, 4294967295;
	add.s64 	%rd11527, %rd11526, %rd11525;
	setp.lt.u64 	%p1931, %rd11527, %rd841;
	selp.s64 	%rd11528, -1, 0, %p1931;
	cvt.u32.u64 	%r4458, %rd11527;
	sub.s32 	%r6154, %r4458, %r4454;
	and.b64  	%rd11529, %rd18396, 4294967295;
	add.s64 	%rd11530, %rd11529, %rd11528;
	setp.lt.u64 	%p1932, %rd11530, %rd751;
	selp.s64 	%rd11531, -1, 0, %p1932;
	cvt.u32.u64 	%r4459, %rd11530;
	sub.s32 	%r6155, %r4459, %r4453;
	and.b64  	%rd11532, %rd18397, 4294967295;
	add.s64 	%rd11533, %rd11532, %rd11531;
	setp.lt.u64 	%p1933, %rd11533, %rd750;
	selp.s32 	%r4460, -1, 0, %p1933;
	cvt.u32.u64 	%r4461, %rd11533;
	sub.s32 	%r6156, %r4461, %r4452;
	add.s32 	%r4462, %r6157, %r4460;
	sub.s32 	%r6157, %r4462, %r4368;
$L__BB0_1120:
	setp.gt.u32 	%p1934, %r6157, %r4368;
	@%p1934 bra 	$L__BB0_1133;
	bra.uni 	$L__BB0_1134;
$L__BB0_1121:
	cvt.u32.u64 	%r4463, %rd750;
	setp.gt.u32 	%p1936, %r6156, %r4463;
	@%p1936 bra 	$L__BB0_1133;
	setp.lt.u32 	%p1937, %r6156, %r4463;
	@%p1937 bra 	$L__BB0_1135;
	cvt.u32.u64 	%r4465, %rd751;
	setp.gt.u32 	%p1938, %r6155, %r4465;
	@%p1938 bra 	$L__BB0_1133;
	setp.lt.u32 	%p1939, %r6155, %r4465;
	@%p1939 bra 	$L__BB0_1135;
	cvt.u32.u64 	%r4467, %rd841;
	setp.gt.u32 	%p1940, %r6154, %r4467;
	@%p1940 bra 	$L__BB0_1133;
	setp.lt.u32 	%p1941, %r6154, %r4467;
	@%p1941 bra 	$L__BB0_1135;
	cvt.u32.u64 	%r4469, %rd840;
	setp.gt.u32 	%p1942, %r6153, %r4469;
	@%p1942 bra 	$L__BB0_1133;
	setp.lt.u32 	%p1943, %r6153, %r4469;
	@%p1943 bra 	$L__BB0_1135;
	cvt.u32.u64 	%r4471, %rd749;
	setp.gt.u32 	%p1944, %r6152, %r4471;
	@%p1944 bra 	$L__BB0_1133;
	setp.lt.u32 	%p1945, %r6152, %r4471;
	@%p1945 bra 	$L__BB0_1135;
	cvt.u32.u64 	%r4473, %rd842;
	setp.gt.u32 	%p1946, %r6151, %r4473;
	@%p1946 bra 	$L__BB0_1133;
	setp.lt.u32 	%p1947, %r6151, %r4473;
	setp.lt.u32 	%p1948, %r6150, %r1436;
	or.pred  	%p1949, %p1947, %p1948;
	@%p1949 bra 	$L__BB0_1135;
$L__BB0_1133:
	cvt.u32.u64 	%r4475, %rd840;
	cvt.u32.u64 	%r4476, %rd749;
	cvt.u32.u64 	%r4477, %rd842;
	cvt.u32.u64 	%r4478, %rd750;
	cvt.u32.u64 	%r4479, %rd751;
	cvt.u32.u64 	%r4480, %rd841;
	setp.lt.u32 	%p1950, %r6150, %r1436;
	selp.s64 	%rd11534, -1, 0, %p1950;
	sub.s32 	%r6150, %r6150, %r1436;
	cvt.u64.u32 	%rd11535, %r6151;
	add.s64 	%rd11536, %rd11534, %rd11535;
	setp.lt.u64 	%p1951, %rd11536, %rd842;
	selp.s64 	%rd11537, -1, 0, %p1951;
	cvt.u32.u64 	%r4481, %rd11536;
	sub.s32 	%r6151, %r4481, %r4477;
	cvt.u64.u32 	%rd11538, %r6152;
	add.s64 	%rd11539, %rd11537, %rd11538;
	setp.lt.u64 	%p1952, %rd11539, %rd749;
	selp.s64 	%rd11540, -1, 0, %p1952;
	cvt.u32.u64 	%r4482, %rd11539;
	sub.s32 	%r6152, %r4482, %r4476;
	cvt.u64.u32 	%rd11541, %r6153;
	add.s64 	%rd11542, %rd11540, %rd11541;
	setp.lt.u64 	%p1953, %rd11542, %rd840;
	selp.s64 	%rd11543, -1, 0, %p1953;
	cvt.u32.u64 	%r4483, %rd11542;
	sub.s32 	%r6153, %r4483, %r4475;
	cvt.u64.u32 	%rd11544, %r6154;
	add.s64 	%rd11545, %rd11543, %rd11544;
	setp.lt.u64 	%p1954, %rd11545, %rd841;
	selp.s64 	%rd11546, -1, 0, %p1954;
	cvt.u32.u64 	%r4484, %rd11545;
	sub.s32 	%r6154, %r4484, %r4480;
	cvt.u64.u32 	%rd11547, %r6155;
	add.s64 	%rd11548, %rd11546, %rd11547;
	setp.lt.u64 	%p1955, %rd11548, %rd751;
	selp.s64 	%rd11549, -1, 0, %p1955;
	cvt.u32.u64 	%r4485, %rd11548;
	sub.s32 	%r6155, %r4485, %r4479;
	cvt.u64.u32 	%rd11550, %r6156;
	add.s64 	%rd11551, %rd11549, %rd11550;
	setp.lt.u64 	%p1956, %rd11551, %rd750;
	selp.s32 	%r4486, -1, 0, %p1956;
	cvt.u32.u64 	%r4487, %rd11551;
	sub.s32 	%r6156, %r4487, %r4478;
	add.s32 	%r4488, %r6157, %r4486;
	sub.s32 	%r6157, %r4488, %r4368;
	bra.uni 	$L__BB0_1135;
$L__BB0_1134:
	setp.lt.u32 	%p1935, %r6157, %r4368;
	@%p1935 bra 	$L__BB0_1135;
	bra.uni 	$L__BB0_1121;
$L__BB0_1135:
	mul.wide.u32 	%rd11552, %r5812, %r6150;
	cvt.u32.u64 	%r4489, %rd11552;
	shr.u64 	%rd11553, %rd11552, 32;
	mul.wide.u32 	%rd11554, %r5811, %r6150;
	add.s64 	%rd11555, %rd11553, %rd11554;
	shr.u64 	%rd11556, %rd11555, 32;
	mul.wide.u32 	%rd11557, %r5810, %r6150;
	add.s64 	%rd11558, %rd11556, %rd11557;
	shr.u64 	%rd11559, %rd11558, 32;
	mul.wide.u32 	%rd11560, %r5809, %r6150;
	add.s64 	%rd11561, %rd11559, %rd11560;
	shr.u64 	%rd11562, %rd11561, 32;
	mul.wide.u32 	%rd11563, %r5808, %r6150;
	add.s64 	%rd11564, %rd11562, %rd11563;
	shr.u64 	%rd11565, %rd11564, 32;
	mul.wide.u32 	%rd11566, %r5807, %r6150;
	add.s64 	%rd11567, %rd11565, %rd11566;
	shr.u64 	%rd11568, %rd11567, 32;
	mul.wide.u32 	%rd11569, %r5806, %r6150;
	add.s64 	%rd11570, %rd11568, %rd11569;
	shr.u64 	%rd11571, %rd11570, 32;
	mul.wide.u32 	%rd11572, %r5805, %r6150;
	add.s64 	%rd11573, %rd11571, %rd11572;
	shr.u64 	%rd11574, %rd11573, 32;
	and.b64  	%rd11575, %rd11555, 4294967295;
	mul.wide.u32 	%rd11576, %r5812, %r6151;
	add.s64 	%rd11577, %rd11576, %rd11575;
	shr.u64 	%rd11578, %rd11577, 32;
	and.b64  	%rd11579, %rd11558, 4294967295;
	mul.wide.u32 	%rd11580, %r5811, %r6151;
	add.s64 	%rd11581, %rd11578, %rd11579;
	add.s64 	%rd11582, %rd11581, %rd11580;
	shr.u64 	%rd11583, %rd11582, 32;
	and.b64  	%rd11584, %rd11561, 4294967295;
	mul.wide.u32 	%rd11585, %r5810, %r6151;
	add.s64 	%rd11586, %rd11583, %rd11584;
	add.s64 	%rd11587, %rd11586, %rd11585;
	shr.u64 	%rd11588, %rd11587, 32;
	and.b64  	%rd11589, %rd11564, 4294967295;
	mul.wide.u32 	%rd11590, %r5809, %r6151;
	add.s64 	%rd11591, %rd11588, %rd11589;
	add.s64 	%rd11592, %rd11591, %rd11590;
	shr.u64 	%rd11593, %rd11592, 32;
	and.b64  	%rd11594, %rd11567, 4294967295;
	mul.wide.u32 	%rd11595, %r5808, %r6151;
	add.s64 	%rd11596, %rd11593, %rd11594;
	add.s64 	%rd11597, %rd11596, %rd11595;
	shr.u64 	%rd11598, %rd11597, 32;
	and.b64  	%rd11599, %rd11570, 4294967295;
	mul.wide.u32 	%rd11600, %r5807, %r6151;
	add.s64 	%rd11601, %rd11598, %rd11599;
	add.s64 	%rd11602, %rd11601, %rd11600;
	shr.u64 	%rd11603, %rd11602, 32;
	and.b64  	%rd11604, %rd11573, 4294967295;
	mul.wide.u32 	%rd11605, %r5806, %r6151;
	add.s64 	%rd11606, %rd11603, %rd11604;
	add.s64 	%rd11607, %rd11606, %rd11605;
	shr.u64 	%rd11608, %rd11607, 32;
	mul.wide.u32 	%rd11609, %r5805, %r6151;
	add.s64 	%rd11610, %rd11608, %rd11574;
	add.s64 	%rd11611, %rd11610, %rd11609;
	shr.u64 	%rd11612, %rd11611, 32;
	and.b64  	%rd11613, %rd11582, 4294967295;
	mul.wide.u32 	%rd11614, %r5812, %r6152;
	add.s64 	%rd11615, %rd11614, %rd11613;
	shr.u64 	%rd11616, %rd11615, 32;
	and.b64  	%rd11617, %rd11587, 4294967295;
	mul.wide.u32 	%rd11618, %r5811, %r6152;
	add.s64 	%rd11619, %rd11616, %rd11617;
	add.s64 	%rd11620, %rd11619, %rd11618;
	shr.u64 	%rd11621, %rd11620, 32;
	and.b64  	%rd11622, %rd11592, 4294967295;
	mul.wide.u32 	%rd11623, %r5810, %r6152;
	add.s64 	%rd11624, %rd11621, %rd11622;
	add.s64 	%rd11625, %rd11624, %rd11623;
	shr.u64 	%rd11626, %rd11625, 32;
	and.b64  	%rd11627, %rd11597, 4294967295;
	mul.wide.u32 	%rd11628, %r5809, %r6152;
	add.s64 	%rd11629, %rd11626, %rd11627;
	add.s64 	%rd11630, %rd11629, %rd11628;
	shr.u64 	%rd11631, %rd11630, 32;
	and.b64  	%rd11632, %rd11602, 4294967295;
	mul.wide.u32 	%rd11633, %r5808, %r6152;
	add.s64 	%rd11634, %rd11631, %rd11632;
	add.s64 	%rd11635, %rd11634, %rd11633;
	shr.u64 	%rd11636, %rd11635, 32;
	and.b64  	%rd11637, %rd11607, 4294967295;
	mul.wide.u32 	%rd11638, %r5807, %r6152;
	add.s64 	%rd11639, %rd11636, %rd11637;
	add.s64 	%rd11640, %rd11639, %rd11638;
	shr.u64 	%rd11641, %rd11640, 32;
	and.b64  	%rd11642, %rd11611, 4294967295;
	mul.wide.u32 	%rd11643, %r5806, %r6152;
	add.s64 	%rd11644, %rd11641, %rd11642;
	add.s64 	%rd11645, %rd11644, %rd11643;
	shr.u64 	%rd11646, %rd11645, 32;
	mul.wide.u32 	%rd11647, %r5805, %r6152;
	add.s64 	%rd11648, %rd11646, %rd11612;
	add.s64 	%rd11649, %rd11648, %rd11647;
	shr.u64 	%rd11650, %rd11649, 32;
	and.b64  	%rd11651, %rd11620, 4294967295;
	mul.wide.u32 	%rd11652, %r5812, %r6153;
	add.s64 	%rd11653, %rd11652, %rd11651;
	shr.u64 	%rd11654, %rd11653, 32;
	and.b64  	%rd11655, %rd11625, 4294967295;
	mul.wide.u32 	%rd11656, %r5811, %r6153;
	add.s64 	%rd11657, %rd11654, %rd11655;
	add.s64 	%rd11658, %rd11657, %rd11656;
	shr.u64 	%rd11659, %rd11658, 32;
	and.b64  	%rd11660, %rd11630, 4294967295;
	mul.wide.u32 	%rd11661, %r5810, %r6153;
	add.s64 	%rd11662, %rd11659, %rd11660;
	add.s64 	%rd11663, %rd11662, %rd11661;
	shr.u64 	%rd11664, %rd11663, 32;
	and.b64  	%rd11665, %rd11635, 4294967295;
	mul.wide.u32 	%rd11666, %r5809, %r6153;
	add.s64 	%rd11667, %rd11664, %rd11665;
	add.s64 	%rd11668, %rd11667, %rd11666;
	shr.u64 	%rd11669, %rd11668, 32;
	and.b64  	%rd11670, %rd11640, 4294967295;
	mul.wide.u32 	%rd11671, %r5808, %r6153;
	add.s64 	%rd11672, %rd11669, %rd11670;
	add.s64 	%rd11673, %rd11672, %rd11671;
	shr.u64 	%rd11674, %rd11673, 32;
	and.b64  	%rd11675, %rd11645, 4294967295;
	mul.wide.u32 	%rd11676, %r5807, %r6153;
	add.s64 	%rd11677, %rd11674, %rd11675;
	add.s64 	%rd11678, %rd11677, %rd11676;
	shr.u64 	%rd11679, %rd11678, 32;
	and.b64  	%rd11680, %rd11649, 4294967295;
	mul.wide.u32 	%rd11681, %r5806, %r6153;
	add.s64 	%rd11682, %rd11679, %rd11680;
	add.s64 	%rd11683, %rd11682, %rd11681;
	shr.u64 	%rd11684, %rd11683, 32;
	mul.wide.u32 	%rd11685, %r5805, %r6153;
	add.s64 	%rd11686, %rd11684, %rd11650;
	add.s64 	%rd11687, %rd11686, %rd11685;
	shr.u64 	%rd11688, %rd11687, 32;
	and.b64  	%rd11689, %rd11658, 4294967295;
	mul.wide.u32 	%rd11690, %r5812, %r6154;
	add.s64 	%rd11691, %rd11690, %rd11689;
	shr.u64 	%rd11692, %rd11691, 32;
	and.b64  	%rd11693, %rd11663, 4294967295;
	mul.wide.u32 	%rd11694, %r5811, %r6154;
	add.s64 	%rd11695, %rd11692, %rd11693;
	add.s64 	%rd11696, %rd11695, %rd11694;
	shr.u64 	%rd11697, %rd11696, 32;
	and.b64  	%rd11698, %rd11668, 4294967295;
	mul.wide.u32 	%rd11699, %r5810, %r6154;
	add.s64 	%rd11700, %rd11697, %rd11698;
	add.s64 	%rd11701, %rd11700, %rd11699;
	shr.u64 	%rd11702, %rd11701, 32;
	and.b64  	%rd11703, %rd11673, 4294967295;
	mul.wide.u32 	%rd11704, %r5809, %r6154;
	add.s64 	%rd11705, %rd11702, %rd11703;
	add.s64 	%rd11706, %rd11705, %rd11704;
	shr.u64 	%rd11707, %rd11706, 32;
	and.b64  	%rd11708, %rd11678, 4294967295;
	mul.wide.u32 	%rd11709, %r5808, %r6154;
	add.s64 	%rd11710, %rd11707, %rd11708;
	add.s64 	%rd11711, %rd11710, %rd11709;
	shr.u64 	%rd11712, %rd11711, 32;
	and.b64  	%rd11713, %rd11683, 4294967295;
	mul.wide.u32 	%rd11714, %r5807, %r6154;
	add.s64 	%rd11715, %rd11712, %rd11713;
	add.s64 	%rd11716, %rd11715, %rd11714;
	shr.u64 	%rd11717, %rd11716, 32;
	and.b64  	%rd11718, %rd11687, 4294967295;
	mul.wide.u32 	%rd11719, %r5806, %r6154;
	add.s64 	%rd11720, %rd11717, %rd11718;
	add.s64 	%rd11721, %rd11720, %rd11719;
	shr.u64 	%rd11722, %rd11721, 32;
	mul.wide.u32 	%rd11723, %r5805, %r6154;
	add.s64 	%rd11724, %rd11722, %rd11688;
	add.s64 	%rd11725, %rd11724, %rd11723;
	shr.u64 	%rd11726, %rd11725, 32;
	and.b64  	%rd11727, %rd11696, 4294967295;
	mul.wide.u32 	%rd11728, %r5812, %r6155;
	add.s64 	%rd11729, %rd11728, %rd11727;
	shr.u64 	%rd11730, %rd11729, 32;
	and.b64  	%rd11731, %rd11701, 4294967295;
	mul.wide.u32 	%rd11732, %r5811, %r6155;
	add.s64 	%rd11733, %rd11730, %rd11731;
	add.s64 	%rd11734, %rd11733, %rd11732;
	shr.u64 	%rd11735, %rd11734, 32;
	and.b64  	%rd11736, %rd11706, 4294967295;
	mul.wide.u32 	%rd11737, %r5810, %r6155;
	add.s64 	%rd11738, %rd11735, %rd11736;
	add.s64 	%rd11739, %rd11738, %rd11737;
	shr.u64 	%rd11740, %rd11739, 32;
	and.b64  	%rd11741, %rd11711, 4294967295;
	mul.wide.u32 	%rd11742, %r5809, %r6155;
	add.s64 	%rd11743, %rd11740, %rd11741;
	add.s64 	%rd11744, %rd11743, %rd11742;
	shr.u64 	%rd11745, %rd11744, 32;
	and.b64  	%rd11746, %rd11716, 4294967295;
	mul.wide.u32 	%rd11747, %r5808, %r6155;
	add.s64 	%rd11748, %rd11745, %rd11746;
	add.s64 	%rd11749, %rd11748, %rd11747;
	shr.u64 	%rd11750, %rd11749, 32;
	and.b64  	%rd11751, %rd11721, 4294967295;
	mul.wide.u32 	%rd11752, %r5807, %r6155;
	add.s64 	%rd11753, %rd11750, %rd11751;
	add.s64 	%rd11754, %rd11753, %rd11752;
	shr.u64 	%rd11755, %rd11754, 32;
	and.b64  	%rd11756, %rd11725, 4294967295;
	mul.wide.u32 	%rd11757, %r5806, %r6155;
	add.s64 	%rd11758, %rd11755, %rd11756;
	add.s64 	%rd11759, %rd11758, %rd11757;
	shr.u64 	%rd11760, %rd11759, 32;
	mul.wide.u32 	%rd11761, %r5805, %r6155;
	add.s64 	%rd11762, %rd11760, %rd11726;
	add.s64 	%rd11763, %rd11762, %rd11761;
	shr.u64 	%rd11764, %rd11763, 32;
	and.b64  	%rd11765, %rd11734, 4294967295;
	mul.wide.u32 	%rd11766, %r5812, %r6156;
	add.s64 	%rd11767, %rd11766, %rd11765;
	shr.u64 	%rd11768, %rd11767, 32;
	and.b64  	%rd11769, %rd11739, 4294967295;
	mul.wide.u32 	%rd11770, %r5811, %r6156;
	add.s64 	%rd11771, %rd11768, %rd11769;
	add.s64 	%rd11772, %rd11771, %rd11770;
	shr.u64 	%rd11773, %rd11772, 32;
	and.b64  	%rd11774, %rd11744, 4294967295;
	mul.wide.u32 	%rd11775, %r5810, %r6156;
	add.s64 	%rd11776, %rd11773, %rd11774;
	add.s64 	%rd11777, %rd11776, %rd11775;
	shr.u64 	%rd11778, %rd11777, 32;
	and.b64  	%rd11779, %rd11749, 4294967295;
	mul.wide.u32 	%rd11780, %r5809, %r6156;
	add.s64 	%rd11781, %rd11778, %rd11779;
	add.s64 	%rd11782, %rd11781, %rd11780;
	shr.u64 	%rd11783, %rd11782, 32;
	and.b64  	%rd11784, %rd11754, 4294967295;
	mul.wide.u32 	%rd11785, %r5808, %r6156;
	add.s64 	%rd11786, %rd11783, %rd11784;
	add.s64 	%rd11787, %rd11786, %rd11785;
	shr.u64 	%rd11788, %rd11787, 32;
	and.b64  	%rd11789, %rd11759, 4294967295;
	mul.wide.u32 	%rd11790, %r5807, %r6156;
	add.s64 	%rd11791, %rd11788, %rd11789;
	add.s64 	%rd11792, %rd11791, %rd11790;
	shr.u64 	%rd11793, %rd11792, 32;
	and.b64  	%rd11794, %rd11763, 4294967295;
	mul.wide.u32 	%rd11795, %r5806, %r6156;
	add.s64 	%rd11796, %rd11793, %rd11794;
	add.s64 	%rd11797, %rd11796, %rd11795;
	shr.u64 	%rd11798, %rd11797, 32;
	mul.wide.u32 	%rd11799, %r5805, %r6156;
	add.s64 	%rd11800, %rd11798, %rd11764;
	add.s64 	%rd11801, %rd11800, %rd11799;
	shr.u64 	%rd11802, %rd11801, 32;
	and.b64  	%rd11803, %rd11772, 4294967295;
	mul.wide.u32 	%rd11804, %r5812, %r6157;
	add.s64 	%rd11805, %rd11804, %rd11803;
	shr.u64 	%rd11806, %rd11805, 32;
	and.b64  	%rd11807, %rd11777, 4294967295;
	mul.wide.u32 	%rd11808, %r5811, %r6157;
	add.s64 	%rd11809, %rd11806, %rd11807;
	add.s64 	%rd11810, %rd11809, %rd11808;
	shr.u64 	%rd11811, %rd11810, 32;
	and.b64  	%rd11812, %rd11782, 4294967295;
	mul.wide.u32 	%rd11813, %r5810, %r6157;
	add.s64 	%rd11814, %rd11811, %rd11812;
	add.s64 	%rd11815, %rd11814, %rd11813;
	shr.u64 	%rd11816, %rd11815, 32;
	and.b64  	%rd11817, %rd11787, 4294967295;
	mul.wide.u32 	%rd11818, %r5809, %r6157;
	add.s64 	%rd11819, %rd11816, %rd11817;
	add.s64 	%rd11820, %rd11819, %rd11818;
	shr.u64 	%rd11821, %rd11820, 32;
	and.b64  	%rd11822, %rd11792, 4294967295;
	mul.wide.u32 	%rd11823, %r5808, %r6157;
	add.s64 	%rd11824, %rd11821, %rd11822;
	add.s64 	%rd11825, %rd11824, %rd11823;
	shr.u64 	%rd11826, %rd11825, 32;
	and.b64  	%rd11827, %rd11797, 4294967295;
	mul.wide.u32 	%rd11828, %r5807, %r6157;
	add.s64 	%rd11829, %rd11826, %rd11827;
	add.s64 	%rd11830, %rd11829, %rd11828;
	shr.u64 	%rd11831, %rd11830, 32;
	and.b64  	%rd11832, %rd11801, 4294967295;
	mul.wide.u32 	%rd11833, %r5806, %r6157;
	add.s64 	%rd11834, %rd11831, %rd11832;
	add.s64 	%rd11835, %rd11834, %rd11833;
	shr.u64 	%rd11836, %rd11835, 32;
	mul.wide.u32 	%rd11837, %r5805, %r6157;
	add.s64 	%rd11838, %rd11836, %rd11802;
	add.s64 	%rd11839, %rd11838, %rd11837;
	shr.u64 	%rd11840, %rd11839, 32;
	{ .reg .b32 tmp; mov.b64 {tmp, %r4490}, %rd11839; }
	and.b64  	%rd11841, %rd11810, 4294967295;
	mul.lo.s64 	%rd11842, %rd11841, 977;
	cvt.u32.u64 	%r4491, %rd11842;
	shr.u64 	%rd11843, %rd11842, 32;
	and.b64  	%rd11844, %rd11815, 4294967295;
	mad.lo.s64 	%rd11845, %rd11844, 977, %rd11843;
	shr.u64 	%rd11846, %rd11845, 32;
	and.b64  	%rd11847, %rd11820, 4294967295;
	mad.lo.s64 	%rd11848, %rd11847, 977, %rd11846;
	shr.u64 	%rd11849, %rd11848, 32;
	and.b64  	%rd11850, %rd11825, 4294967295;
	mad.lo.s64 	%rd11851, %rd11850, 977, %rd11849;
	shr.u64 	%rd11852, %rd11851, 32;
	and.b64  	%rd11853, %rd11830, 4294967295;
	mad.lo.s64 	%rd11854, %rd11853, 977, %rd11852;
	shr.u64 	%rd11855, %rd11854, 32;
	and.b64  	%rd11856, %rd11835, 4294967295;
	mad.lo.s64 	%rd11857, %rd11856, 977, %rd11855;
	shr.u64 	%rd11858, %rd11857, 32;
	and.b64  	%rd11859, %rd11839, 4294967295;
	mad.lo.s64 	%rd11860, %rd11859, 977, %rd11858;
	shr.u64 	%rd11861, %rd11860, 32;
	mad.lo.s64 	%rd11862, %rd11840, 977, %rd11861;
	{ .reg .b32 tmp; mov.b64 {tmp, %r4492}, %rd11862; }
	add.s32 	%r6331, %r4489, %r4491;
	setp.lt.u32 	%p1958, %r6331, %r4489;
	selp.u64 	%rd11863, 1, 0, %p1958;
	and.b64  	%rd11864, %rd11577, 4294967295;
	and.b64  	%rd11865, %rd11845, 4294967295;
	add.s64 	%rd11866, %rd11864, %rd11863;
	add.s64 	%rd11867, %rd11866, %rd11865;
	shr.u64 	%rd11868, %rd11867, 32;
	and.b64  	%rd11869, %rd11615, 4294967295;
	and.b64  	%rd11870, %rd11848, 4294967295;
	add.s64 	%rd11871, %rd11868, %rd11869;
	add.s64 	%rd11872, %rd11871, %rd11870;
	shr.u64 	%rd11873, %rd11872, 32;
	and.b64  	%rd11874, %rd11653, 4294967295;
	and.b64  	%rd11875, %rd11851, 4294967295;
	add.s64 	%rd11876, %rd11873, %rd11874;
	add.s64 	%rd11877, %rd11876, %rd11875;
	shr.u64 	%rd11878, %rd11877, 32;
	and.b64  	%rd11879, %rd11691, 4294967295;
	and.b64  	%rd11880, %rd11854, 4294967295;
	add.s64 	%rd11881, %rd11878, %rd11879;
	add.s64 	%rd11882, %rd11881, %rd11880;
	shr.u64 	%rd11883, %rd11882, 32;
	and.b64  	%rd11884, %rd11729, 4294967295;
	and.b64  	%rd11885, %rd11857, 4294967295;
	add.s64 	%rd11886, %rd11883, %rd11884;
	add.s64 	%rd11887, %rd11886, %rd11885;
	shr.u64 	%rd11888, %rd11887, 32;
	and.b64  	%rd11889, %rd11767, 4294967295;
	and.b64  	%rd11890, %rd11860, 4294967295;
	add.s64 	%rd11891, %rd11888, %rd11889;
	add.s64 	%rd11892, %rd11891, %rd11890;
	shr.u64 	%rd11893, %rd11892, 32;
	and.b64  	%rd11894, %rd11805, 4294967295;
	and.b64  	%rd11895, %rd11862, 4294967295;
	add.s64 	%rd11896, %rd11893, %rd11894;
	add.s64 	%rd11897, %rd11896, %rd11895;
	{ .reg .b32 tmp; mov.b64 {tmp, %r4493}, %rd11897; }
	add.s32 	%r4494, %r4493, %r4492;
	and.b64  	%rd11898, %rd11867, 4294967295;
	add.s64 	%rd18399, %rd11898, %rd11841;
	shr.u64 	%rd11899, %rd18399, 32;
	and.b64  	%rd11900, %rd11872, 4294967295;
	add.s64 	%rd11901, %rd11899, %rd11900;
	add.s64 	%rd18400, %rd11901, %rd11844;
	shr.u64 	%rd11902, %rd18400, 32;
	and.b64  	%rd11903, %rd11877, 4294967295;
	add.s64 	%rd11904, %rd11902, %rd11903;
	add.s64 	%rd18401, %rd11904, %rd11847;
	shr.u64 	%rd11905, %rd18401, 32;
	and.b64  	%rd11906, %rd11882, 4294967295;
	add.s64 	%rd11907, %rd11905, %rd11906;
	add.s64 	%rd18402, %rd11907, %rd11850;
	shr.u64 	%rd11908, %rd18402, 32;
	and.b64  	%rd11909, %rd11887, 4294967295;
	add.s64 	%rd11910, %rd11908, %rd11909;
	add.s64 	%rd18403, %rd11910, %rd11853;
	shr.u64 	%rd11911, %rd18403, 32;
	and.b64  	%rd11912, %rd11892, 4294967295;
	add.s64 	%rd11913, %rd11911, %rd11912;
	add.s64 	%rd18404, %rd11913, %rd11856;
	shr.u64 	%rd11914, %rd18404, 32;
	and.b64  	%rd11915, %rd11897, 4294967295;
	add.s64 	%rd11916, %rd11914, %rd11915;
	add.s64 	%rd18405, %rd11916, %rd11859;
	{ .reg .b32 tmp; mov.b64 {tmp, %r4495}, %rd18405; }
	add.s32 	%r4496, %r4494, %r4495;
	add.s32 	%r1534, %r4496, %r4490;
	setp.eq.s32 	%p1959, %r1534, 0;
	mov.pred 	%p2997, 0;
	@%p1959 bra 	$L__BB0_1137;
	cvt.u64.u32 	%rd11917, %r1534;
	mul.wide.u32 	%rd11918, %r1534, 977;
	cvt.u32.u64 	%r4497, %rd11918;
	shr.u64 	%rd11919, %rd11918, 32;
	add.s64 	%rd11920, %rd11919, %rd11917;
	shr.u64 	%rd11921, %rd11920, 32;
	add.s32 	%r1535, %r6331, %r4497;
	setp.lt.u32 	%p1960, %r1535, %r6331;
	selp.u64 	%rd11922, 1, 0, %p1960;
	and.b64  	%rd11923, %rd18399, 4294967295;
	and.b64  	%rd11924, %rd11920, 4294967295;
	add.s64 	%rd11925, %rd11923, %rd11922;
	add.s64 	%rd18399, %rd11925, %rd11924;
	shr.u64 	%rd11926, %rd18399, 32;
	and.b64  	%rd11927, %rd18400, 4294967295;
	add.s64 	%rd11928, %rd11926, %rd11927;
	add.s64 	%rd18400, %rd11928, %rd11921;
	shr.u64 	%rd11929, %rd18400, 32;
	and.b64  	%rd11930, %rd18401, 4294967295;
	add.s64 	%rd18401, %rd11929, %rd11930;
	shr.u64 	%rd11931, %rd18401, 32;
	and.b64  	%rd11932, %rd18402, 4294967295;
	add.s64 	%rd18402, %rd11931, %rd11932;
	shr.u64 	%rd11933, %rd18402, 32;
	and.b64  	%rd11934, %rd18403, 4294967295;
	add.s64 	%rd18403, %rd11933, %rd11934;
	shr.u64 	%rd11935, %rd18403, 32;
	and.b64  	%rd11936, %rd18404, 4294967295;
	add.s64 	%rd18404, %rd11935, %rd11936;
	shr.u64 	%rd11937, %rd18404, 32;
	and.b64  	%rd11938, %rd18405, 4294967295;
	add.s64 	%rd18405, %rd11937, %rd11938;
	setp.gt.u64 	%p2997, %rd18405, 4294967295;
	mov.u32 	%r6331, %r1535;
$L__BB0_1137:
	cvt.u32.u64 	%r6324, %rd18405;
	cvt.u32.u64 	%r6325, %rd18404;
	cvt.u32.u64 	%r6326, %rd18403;
	cvt.u32.u64 	%r6327, %rd18402;
	cvt.u32.u64 	%r6328, %rd18401;
	cvt.u32.u64 	%r6329, %rd18400;
	cvt.u32.u64 	%r6330, %rd18399;
	setp.lt.u32 	%p1961, %r4368, %r6324;
	or.pred  	%p1962, %p2997, %p1961;
	@%p1962 bra 	$L__BB0_1151;
	setp.gt.u32 	%p1963, %r4368, %r6324;
	@%p1963 bra 	$L__BB0_1152;
	cvt.u32.u64 	%r4498, %rd750;
	setp.lt.u32 	%p1964, %r4498, %r6325;
	@%p1964 bra 	$L__BB0_1151;
	setp.gt.u32 	%p1965, %r4498, %r6325;
	@%p1965 bra 	$L__BB0_1152;
	cvt.u32.u64 	%r4500, %rd751;
	setp.lt.u32 	%p1966, %r4500, %r6326;
	@%p1966 bra 	$L__BB0_1151;
	setp.gt.u32 	%p1967, %r4500, %r6326;
	@%p1967 bra 	$L__BB0_1152;
	cvt.u32.u64 	%r4502, %rd841;
	setp.lt.u32 	%p1968, %r4502, %r6327;
	@%p1968 bra 	$L__BB0_1151;
	setp.gt.u32 	%p1969, %r4502, %r6327;
	@%p1969 bra 	$L__BB0_1152;
	cvt.u32.u64 	%r4504, %rd840;
	setp.lt.u32 	%p1970, %r4504, %r6328;
	@%p1970 bra 	$L__BB0_1151;
	setp.gt.u32 	%p1971, %r4504, %r6328;
	@%p1971 bra 	$L__BB0_1152;
	cvt.u32.u64 	%r4506, %rd749;
	setp.lt.u32 	%p1972, %r4506, %r6329;
	@%p1972 bra 	$L__BB0_1151;
	setp.gt.u32 	%p1973, %r4506, %r6329;
	@%p1973 bra 	$L__BB0_1152;
	cvt.u32.u64 	%r4508, %rd842;
	setp.lt.u32 	%p1974, %r4508, %r6330;
	@%p1974 bra 	$L__BB0_1151;
	setp.gt.u32 	%p1975, %r4508, %r6330;
	setp.lt.u32 	%p1976, %r6331, %r1436;
	or.pred  	%p1977, %p1975, %p1976;
	@%p1977 bra 	$L__BB0_1152;
$L__BB0_1151:
	cvt.u32.u64 	%r4510, %rd840;
	cvt.u32.u64 	%r4511, %rd749;
	cvt.u32.u64 	%r4512, %rd842;
	cvt.u32.u64 	%r4513, %rd841;
	cvt.u32.u64 	%r4514, %rd750;
	cvt.u32.u64 	%r4515, %rd751;
	setp.lt.u32 	%p1978, %r6331, %r1436;
	selp.s64 	%rd11940, -1, 0, %p1978;
	sub.s32 	%r6331, %r6331, %r1436;
	and.b64  	%rd11941, %rd18399, 4294967295;
	add.s64 	%rd11942, %rd11941, %rd11940;
	setp.lt.u64 	%p1979, %rd11942, %rd842;
	selp.s64 	%rd11943, -1, 0, %p1979;
	cvt.u32.u64 	%r4516, %rd11942;
	sub.s32 	%r6330, %r4516, %r4512;
	and.b64  	%rd11944, %rd18400, 4294967295;
	add.s64 	%rd11945, %rd11944, %rd11943;
	setp.lt.u64 	%p1980, %rd11945, %rd749;
	selp.s64 	%rd11946, -1, 0, %p1980;
	cvt.u32.u64 	%r4517, %rd11945;
	sub.s32 	%r6329, %r4517, %r4511;
	and.b64  	%rd11947, %rd18401, 4294967295;
	add.s64 	%rd11948, %rd11947, %rd11946;
	setp.lt.u64 	%p1981, %rd11948, %rd840;
	selp.s64 	%rd11949, -1, 0, %p1981;
	cvt.u32.u64 	%r4518, %rd11948;
	sub.s32 	%r6328, %r4518, %r4510;
	and.b64  	%rd11950, %rd18402, 4294967295;
	add.s64 	%rd11951, %rd11950, %rd11949;
	setp.lt.u64 	%p1982, %rd11951, %rd841;
	selp.s64 	%rd11952, -1, 0, %p1982;
	cvt.u32.u64 	%r4519, %rd11951;
	sub.s32 	%r6327, %r4519, %r4513;
	and.b64  	%rd11953, %rd18403, 4294967295;
	add.s64 	%rd11954, %rd11953, %rd11952;
	setp.lt.u64 	%p1983, %rd11954, %rd751;
	selp.s64 	%rd11955, -1, 0, %p1983;
	cvt.u32.u64 	%r4520, %rd11954;
	sub.s32 	%r6326, %r4520, %r4515;
	and.b64  	%rd11956, %rd18404, 4294967295;
	add.s64 	%rd11957, %rd11956, %rd11955;
	setp.lt.u64 	%p1984, %rd11957, %rd750;
	selp.s32 	%r4521, -1, 0, %p1984;
	cvt.u32.u64 	%r4522, %rd11957;
	sub.s32 	%r6325, %r4522, %r4514;
	add.s32 	%r4523, %r6324, %r4521;
	sub.s32 	%r6324, %r4523, %r4368;
$L__BB0_1152:
	setp.gt.u32 	%p1985, %r6324, %r4368;
	@%p1985 bra 	$L__BB0_1166;
	setp.lt.u32 	%p1986, %r6324, %r4368;
	mov.b16 	%rs50, 0;
	@%p1986 bra 	$L__BB0_1551;
	cvt.u32.u64 	%r4524, %rd750;
	setp.gt.u32 	%p1987, %r6325, %r4524;
	@%p1987 bra 	$L__BB0_1166;
	setp.lt.u32 	%p1988, %r6325, %r4524;
	@%p1988 bra 	$L__BB0_1551;
	cvt.u32.u64 	%r4526, %rd751;
	setp.gt.u32 	%p1989, %r6326, %r4526;
	@%p1989 bra 	$L__BB0_1166;
	setp.lt.u32 	%p1990, %r6326, %r4526;
	@%p1990 bra 	$L__BB0_1551;
	cvt.u32.u64 	%r4528, %rd841;
	setp.gt.u32 	%p1991, %r6327, %r4528;
	@%p1991 bra 	$L__BB0_1166;
	setp.lt.u32 	%p1992, %r6327, %r4528;
	@%p1992 bra 	$L__BB0_1551;
	cvt.u32.u64 	%r4530, %rd840;
	setp.gt.u32 	%p1993, %r6328, %r4530;
	@%p1993 bra 	$L__BB0_1166;
	setp.lt.u32 	%p1994, %r6328, %r4530;
	@%p1994 bra 	$L__BB0_1551;
	cvt.u32.u64 	%r4532, %rd749;
	setp.gt.u32 	%p1995, %r6329, %r4532;
	@%p1995 bra 	$L__BB0_1166;
	setp.lt.u32 	%p1996, %r6329, %r4532;
	@%p1996 bra 	$L__BB0_1551;
	cvt.u32.u64 	%r4534, %rd842;
	setp.gt.u32 	%p1997, %r6330, %r4534;
	@%p1997 bra 	$L__BB0_1166;
	setp.lt.u32 	%p1998, %r6330, %r4534;
	setp.lt.u32 	%p1999, %r6331, %r1436;
	or.pred  	%p2000, %p1998, %p1999;
	@%p2000 bra 	$L__BB0_1551;
$L__BB0_1166:
	cvt.u32.u64 	%r4536, %rd840;
	cvt.u32.u64 	%r4537, %rd749;
	cvt.u32.u64 	%r4538, %rd842;
	cvt.u32.u64 	%r4539, %rd750;
	cvt.u32.u64 	%r4540, %rd751;
	cvt.u32.u64 	%r4541, %rd841;
	setp.lt.u32 	%p2001, %r6331, %r1436;
	selp.s64 	%rd11958, -1, 0, %p2001;
	sub.s32 	%r6331, %r6331, %r1436;
	cvt.u64.u32 	%rd11959, %r6330;
	add.s64 	%rd11960, %rd11958, %rd11959;
	setp.lt.u64 	%p2002, %rd11960, %rd842;
	selp.s64 	%rd11961, -1, 0, %p2002;
	cvt.u32.u64 	%r4542, %rd11960;
	sub.s32 	%r6330, %r4542, %r4538;
	cvt.u64.u32 	%rd11962, %r6329;
	add.s64 	%rd11963, %rd11961, %rd11962;
	setp.lt.u64 	%p2003, %rd11963, %rd749;
	selp.s64 	%rd11964, -1, 0, %p2003;
	cvt.u32.u64 	%r4543, %rd11963;
	sub.s32 	%r6329, %r4543, %r4537;
	cvt.u64.u32 	%rd11965, %r6328;
	add.s64 	%rd11966, %rd11964, %rd11965;
	setp.lt.u64 	%p2004, %rd11966, %rd840;
	selp.s64 	%rd11967, -1, 0, %p2004;
	cvt.u32.u64 	%r4544, %rd11966;
	sub.s32 	%r6328, %r4544, %r4536;
	cvt.u64.u32 	%rd11968, %r6327;
	add.s64 	%rd11969, %rd11967, %rd11968;
	setp.lt.u64 	%p2005, %rd11969, %rd841;
	selp.s64 	%rd11970, -1, 0, %p2005;
	cvt.u32.u64 	%r4545, %rd11969;
	sub.s32 	%r6327, %r4545, %r4541;
	cvt.u64.u32 	%rd11971, %r6326;
	add.s64 	%rd11972, %rd11970, %rd11971;
	setp.lt.u64 	%p2006, %rd11972, %rd751;
	selp.s64 	%rd11973, -1, 0, %p2006;
	cvt.u32.u64 	%r4546, %rd11972;
	sub.s32 	%r6326, %r4546, %r4540;
	cvt.u64.u32 	%rd11974, %r6325;
	add.s64 	%rd11975, %rd11973, %rd11974;
	setp.lt.u64 	%p2007, %rd11975, %rd750;
	selp.s32 	%r4547, -1, 0, %p2007;
	cvt.u32.u64 	%r4548, %rd11975;
	sub.s32 	%r6325, %r4548, %r4539;
	add.s32 	%r4549, %r6324, %r4547;
	sub.s32 	%r6324, %r4549, %r4368;
	mov.b16 	%rs50, 0;
	bra.uni 	$L__BB0_1551;
$L__BB0_1167:
	setp.gt.u32 	%p2010, %r5895, %r5878;
	@%p2010 bra 	$L__BB0_1179;
	setp.lt.u32 	%p2011, %r5895, %r5878;
	@%p2011 bra 	$L__BB0_1182;
	setp.gt.u32 	%p2012, %r5894, %r5877;
	@%p2012 bra 	$L__BB0_1179;
	setp.lt.u32 	%p2013, %r5894, %r5877;
	@%p2013 bra 	$L__BB0_1182;
	setp.gt.u32 	%p2014, %r5893, %r5876;
	@%p2014 bra 	$L__BB0_1179;
	setp.lt.u32 	%p2015, %r5893, %r5876;
	@%p2015 bra 	$L__BB0_1182;
	setp.gt.u32 	%p2016, %r5892, %r5875;
	@%p2016 bra 	$L__BB0_1179;
	setp.lt.u32 	%p2017, %r5892, %r5875;
	@%p2017 bra 	$L__BB0_1182;
	setp.gt.u32 	%p2018, %r5891, %r5874;
	@%p2018 bra 	$L__BB0_1179;
	setp.lt.u32 	%p2019, %r5891, %r5874;
	@%p2019 bra 	$L__BB0_1182;
	setp.gt.u32 	%p2020, %r5890, %r5873;
	@%p2020 bra 	$L__BB0_1179;
	setp.lt.u32 	%p2021, %r5890, %r5873;
	setp.lt.u32 	%p2022, %r5889, %r5872;
	or.pred  	%p2023, %p2021, %p2022;
	@%p2023 bra 	$L__BB0_1182;
$L__BB0_1179:
	setp.lt.u32 	%p2032, %r5889, %r5872;
	selp.s64 	%rd12018, -1, 0, %p2032;
	cvt.u64.u32 	%rd12019, %r5890;
	add.s64 	%rd18406, %rd12018, %rd12019;
	cvt.u64.u32 	%rd12020, %r5873;
	setp.lt.u64 	%p2033, %rd18406, %rd12020;
	selp.s64 	%rd12021, -1, 0, %p2033;
	cvt.u64.u32 	%rd12022, %r5891;
	add.s64 	%rd18407, %rd12021, %rd12022;
	cvt.u64.u32 	%rd12023, %r5874;
	setp.lt.u64 	%p2034, %rd18407, %rd12023;
	selp.s64 	%rd12024, -1, 0, %p2034;
	cvt.u64.u32 	%rd12025, %r5892;
	add.s64 	%rd18408, %rd12024, %rd12025;
	cvt.u64.u32 	%rd12026, %r5875;
	setp.lt.u64 	%p2035, %rd18408, %rd12026;
	selp.s64 	%rd12027, -1, 0, %p2035;
	cvt.u64.u32 	%rd12028, %r5893;
	add.s64 	%rd18409, %rd12027, %rd12028;
	cvt.u64.u32 	%rd12029, %r5876;
	setp.lt.u64 	%p2036, %rd18409, %rd12029;
	selp.s64 	%rd12030, -1, 0, %p2036;
	cvt.u64.u32 	%rd12031, %r5894;
	add.s64 	%rd18410, %rd12030, %rd12031;
	cvt.u64.u32 	%rd12032, %r5877;
	setp.lt.u64 	%p2037, %rd18410, %rd12032;
	selp.s64 	%rd12033, -1, 0, %p2037;
	cvt.u64.u32 	%rd12034, %r5895;
	add.s64 	%rd18411, %rd12033, %rd12034;
	cvt.u64.u32 	%rd12035, %r5878;
	setp.lt.u64 	%p2038, %rd18411, %rd12035;
	selp.s32 	%r4554, -1, 0, %p2038;
	add.s32 	%r6168, %r5896, %r4554;
	bra.uni 	$L__BB0_1183;
$L__BB0_1180:
	setp.gt.u32 	%p2008, %r5896, %r5879;
	@%p2008 bra 	$L__BB0_1179;
	setp.le.u32 	%p2009, %r5879, %r5896;
	@%p2009 bra 	$L__BB0_1167;
$L__BB0_1182:
	add.s32 	%r1568, %r5889, %r974;
	setp.lt.u32 	%p2024, %r1568, %r5889;
	selp.u64 	%rd11976, 1, 0, %p2024;
	cvt.u64.u32 	%rd11977, %r5890;
	add.s64 	%rd11978, %rd11976, %rd11977;
	add.s64 	%rd11979, %rd11978, %rd560;
	shr.u64 	%rd11980, %rd11979, 32;
	cvt.u64.u32 	%rd11981, %r5891;
	add.s64 	%rd11982, %rd11980, %rd11981;
	add.s64 	%rd11983, %rd11982, %rd555;
	shr.u64 	%rd11984, %rd11983, 32;
	cvt.u64.u32 	%rd11985, %r5892;
	add.s64 	%rd11986, %rd11984, %rd11985;
	add.s64 	%rd11987, %rd11986, %rd558;
	shr.u64 	%rd11988, %rd11987, 32;
	cvt.u64.u32 	%rd11989, %r5893;
	add.s64 	%rd11990, %rd11988, %rd11989;
	add.s64 	%rd11991, %rd11990, %rd559;
	shr.u64 	%rd11992, %rd11991, 32;
	cvt.u64.u32 	%rd11993, %r5894;
	add.s64 	%rd11994, %rd11992, %rd11993;
	add.s64 	%rd11995, %rd11994, %rd557;
	shr.u64 	%rd11996, %rd11995, 32;
	cvt.u64.u32 	%rd11997, %r5895;
	add.s64 	%rd11998, %rd11996, %rd11997;
	add.s64 	%rd11999, %rd11998, %rd556;
	{ .reg .b32 tmp; mov.b64 {tmp, %r4550}, %rd11999; }
	add.s32 	%r4551, %r5896, %r4550;
	add.s32 	%r4552, %r4551, %r3729;
	setp.lt.u32 	%p2025, %r1568, %r5872;
	selp.s64 	%rd12000, -1, 0, %p2025;
	and.b64  	%rd12001, %rd11979, 4294967295;
	add.s64 	%rd18406, %rd12001, %rd12000;
	cvt.u64.u32 	%rd12002, %r5873;
	setp.lt.u64 	%p2026, %rd18406, %rd12002;
	selp.s64 	%rd12003, -1, 0, %p2026;
	and.b64  	%rd12004, %rd11983, 4294967295;
	add.s64 	%rd18407, %rd12004, %rd12003;
	cvt.u64.u32 	%rd12005, %r5874;
	setp.lt.u64 	%p2027, %rd18407, %rd12005;
	selp.s64 	%rd12006, -1, 0, %p2027;
	and.b64  	%rd12007, %rd11987, 4294967295;
	add.s64 	%rd18408, %rd12007, %rd12006;
	cvt.u64.u32 	%rd12008, %r5875;
	setp.lt.u64 	%p2028, %rd18408, %rd12008;
	selp.s64 	%rd12009, -1, 0, %p2028;
	and.b64  	%rd12010, %rd11991, 4294967295;
	add.s64 	%rd18409, %rd12010, %rd12009;
	cvt.u64.u32 	%rd12011, %r5876;
	setp.lt.u64 	%p2029, %rd18409, %rd12011;
	selp.s64 	%rd12012, -1, 0, %p2029;
	and.b64  	%rd12013, %rd11995, 4294967295;
	add.s64 	%rd18410, %rd12013, %rd12012;
	cvt.u64.u32 	%rd12014, %r5877;
	setp.lt.u64 	%p2030, %rd18410, %rd12014;
	selp.s64 	%rd12015, -1, 0, %p2030;
	and.b64  	%rd12016, %rd11999, 4294967295;
	add.s64 	%rd18411, %rd12016, %rd12015;
	cvt.u64.u32 	%rd12017, %r5878;
	setp.lt.u64 	%p2031, %rd18411, %rd12017;
	selp.s32 	%r4553, -1, 0, %p2031;
	add.s32 	%r6168, %r4552, %r4553;
	mov.u32 	%r5889, %r1568;
$L__BB0_1183:
	sub.s32 	%r1573, %r6168, %r5879;
	cvt.u32.u64 	%r4555, %rd18411;
	sub.s32 	%r1574, %r4555, %r5878;
	cvt.u32.u64 	%r4556, %rd18410;
	sub.s32 	%r1575, %r4556, %r5877;
	cvt.u32.u64 	%r4557, %rd18409;
	sub.s32 	%r1576, %r4557, %r5876;
	cvt.u32.u64 	%r4558, %rd18408;
	sub.s32 	%r1577, %r4558, %r5875;
	cvt.u32.u64 	%r4559, %rd18407;
	sub.s32 	%r1578, %r4559, %r5874;
	cvt.u32.u64 	%r4560, %rd18406;
	sub.s32 	%r1579, %r4560, %r5873;
	sub.s32 	%r1580, %r5889, %r5872;
	setp.gt.u32 	%p2039, %r5964, %r5947;
	@%p2039 bra 	$L__BB0_1184;
	bra.uni 	$L__BB0_1197;
$L__BB0_1184:
	setp.lt.u32 	%p2063, %r5957, %r5940;
	selp.s64 	%rd12078, -1, 0, %p2063;
	cvt.u64.u32 	%rd12079, %r5958;
	add.s64 	%rd18412, %rd12078, %rd12079;
	cvt.u64.u32 	%rd12080, %r5941;
	setp.lt.u64 	%p2064, %rd18412, %rd12080;
	selp.s64 	%rd12081, -1, 0, %p2064;
	cvt.u64.u32 	%rd12082, %r5959;
	add.s64 	%rd18413, %rd12081, %rd12082;
	cvt.u64.u32 	%rd12083, %r5942;
	setp.lt.u64 	%p2065, %rd18413, %rd12083;
	selp.s64 	%rd12084, -1, 0, %p2065;
	cvt.u64.u32 	%rd12085, %r5960;
	add.s64 	%rd18414, %rd12084, %rd12085;
	cvt.u64.u32 	%rd12086, %r5943;
	setp.lt.u64 	%p2066, %rd18414, %rd12086;
	selp.s64 	%rd12087, -1, 0, %p2066;
	cvt.u64.u32 	%rd12088, %r5961;
	add.s64 	%rd18415, %rd12087, %rd12088;
	cvt.u64.u32 	%rd12089, %r5944;
	setp.lt.u64 	%p2067, %rd18415, %rd12089;
	selp.s64 	%rd12090, -1, 0, %p2067;
	cvt.u64.u32 	%rd12091, %r5962;
	add.s64 	%rd18416, %rd12090, %rd12091;
	cvt.u64.u32 	%rd12092, %r5945;
	setp.lt.u64 	%p2068, %rd18416, %rd12092;
	selp.s64 	%rd12093, -1, 0, %p2068;
	cvt.u64.u32 	%rd12094, %r5963;
	add.s64 	%rd18417, %rd12093, %rd12094;
	cvt.u64.u32 	%rd12095, %r5946;
	setp.lt.u64 	%p2069, %rd18417, %rd12095;
	selp.s32 	%r4565, -1, 0, %p2069;
	add.s32 	%r6170, %r5964, %r4565;
	bra.uni 	$L__BB0_1199;
$L__BB0_1185:
	setp.gt.u32 	%p2041, %r5963, %r5946;
	@%p2041 bra 	$L__BB0_1184;
	setp.lt.u32 	%p2042, %r5963, %r5946;
	@%p2042 bra 	$L__BB0_1198;
	setp.gt.u32 	%p2043, %r5962, %r5945;
	@%p2043 bra 	$L__BB0_1184;
	setp.lt.u32 	%p2044, %r5962, %r5945;
	@%p2044 bra 	$L__BB0_1198;
	setp.gt.u32 	%p2045, %r5961, %r5944;
	@%p2045 bra 	$L__BB0_1184;
	setp.lt.u32 	%p2046, %r5961, %r5944;
	@%p2046 bra 	$L__BB0_1198;
	setp.gt.u32 	%p2047, %r5960, %r5943;
	@%p2047 bra 	$L__BB0_1184;
	setp.lt.u32 	%p2048, %r5960, %r5943;
	@%p2048 bra 	$L__BB0_1198;
	setp.gt.u32 	%p2049, %r5959, %r5942;
	@%p2049 bra 	$L__BB0_1184;
	setp.lt.u32 	%p2050, %r5959, %r5942;
	@%p2050 bra 	$L__BB0_1198;
	setp.gt.u32 	%p2051, %r5958, %r5941;
	@%p2051 bra 	$L__BB0_1184;
	setp.lt.u32 	%p2052, %r5958, %r5941;
	setp.lt.u32 	%p2053, %r5957, %r5940;
	or.pred  	%p2054, %p2052, %p2053;
	@%p2054 bra 	$L__BB0_1198;
	bra.uni 	$L__BB0_1184;
$L__BB0_1197:
	setp.ge.u32 	%p2040, %r5964, %r5947;
	@%p2040 bra 	$L__BB0_1185;
$L__BB0_1198:
	add.s32 	%r1581, %r5957, %r974;
	setp.lt.u32 	%p2055, %r1581, %r5957;
	selp.u64 	%rd12036, 1, 0, %p2055;
	cvt.u64.u32 	%rd12037, %r5958;
	add.s64 	%rd12038, %rd12036, %rd12037;
	add.s64 	%rd12039, %rd12038, %rd560;
	shr.u64 	%rd12040, %rd12039, 32;
	cvt.u64.u32 	%rd12041, %r5959;
	add.s64 	%rd12042, %rd12040, %rd12041;
	add.s64 	%rd12043, %rd12042, %rd555;
	shr.u64 	%rd12044, %rd12043, 32;
	cvt.u64.u32 	%rd12045, %r5960;
	add.s64 	%rd12046, %rd12044, %rd12045;
	add.s64 	%rd12047, %rd12046, %rd558;
	shr.u64 	%rd12048, %rd12047, 32;
	cvt.u64.u32 	%rd12049, %r5961;
	add.s64 	%rd12050, %rd12048, %rd12049;
	add.s64 	%rd12051, %rd12050, %rd559;
	shr.u64 	%rd12052, %rd12051, 32;
	cvt.u64.u32 	%rd12053, %r5962;
	add.s64 	%rd12054, %rd12052, %rd12053;
	add.s64 	%rd12055, %rd12054, %rd557;
	shr.u64 	%rd12056, %rd12055, 32;
	cvt.u64.u32 	%rd12057, %r5963;
	add.s64 	%rd12058, %rd12056, %rd12057;
	add.s64 	%rd12059, %rd12058, %rd556;
	{ .reg .b32 tmp; mov.b64 {tmp, %r4561}, %rd12059; }
	add.s32 	%r4562, %r5964, %r4561;
	add.s32 	%r4563, %r4562, %r3729;
	setp.lt.u32 	%p2056, %r1581, %r5940;
	selp.s64 	%rd12060, -1, 0, %p2056;
	and.b64  	%rd12061, %rd12039, 4294967295;
	add.s64 	%rd18412, %rd12061, %rd12060;
	cvt.u64.u32 	%rd12062, %r5941;
	setp.lt.u64 	%p2057, %rd18412, %rd12062;
	selp.s64 	%rd12063, -1, 0, %p2057;
	and.b64  	%rd12064, %rd12043, 4294967295;
	add.s64 	%rd18413, %rd12064, %rd12063;
	cvt.u64.u32 	%rd12065, %r5942;
	setp.lt.u64 	%p2058, %rd18413, %rd12065;
	selp.s64 	%rd12066, -1, 0, %p2058;
	and.b64  	%rd12067, %rd12047, 4294967295;
	add.s64 	%rd18414, %rd12067, %rd12066;
	cvt.u64.u32 	%rd12068, %r5943;
	setp.lt.u64 	%p2059, %rd18414, %rd12068;
	selp.s64 	%rd12069, -1, 0, %p2059;
	and.b64  	%rd12070, %rd12051, 4294967295;
	add.s64 	%rd18415, %rd12070, %rd12069;
	cvt.u64.u32 	%rd12071, %r5944;
	setp.lt.u64 	%p2060, %rd18415, %rd12071;
	selp.s64 	%rd12072, -1, 0, %p2060;
	and.b64  	%rd12073, %rd12055, 4294967295;
	add.s64 	%rd18416, %rd12073, %rd12072;
	cvt.u64.u32 	%rd12074, %r5945;
	setp.lt.u64 	%p2061, %rd18416, %rd12074;
	selp.s64 	%rd12075, -1, 0, %p2061;
	and.b64  	%rd12076, %rd12059, 4294967295;
	add.s64 	%rd18417, %rd12076, %rd12075;
	cvt.u64.u32 	%rd12077, %r5946;
	setp.lt.u64 	%p2062, %rd18417, %rd12077;
	selp.s32 	%r4564, -1, 0, %p2062;
	add.s32 	%r6170, %r4563, %r4564;
	mov.u32 	%r5957, %r1581;
$L__BB0_1199:
	sub.s32 	%r1586, %r6170, %r5947;
	cvt.u32.u64 	%r4566, %rd18417;
	sub.s32 	%r1587, %r4566, %r5946;
	cvt.u32.u64 	%r4567, %rd18416;
	sub.s32 	%r1588, %r4567, %r5945;
	cvt.u32.u64 	%r4568, %rd18415;
	sub.s32 	%r1589, %r4568, %r5944;
	cvt.u32.u64 	%r4569, %rd18414;
	sub.s32 	%r1590, %r4569, %r5943;
	cvt.u32.u64 	%r4570, %rd18413;
	sub.s32 	%r1591, %r4570, %r5942;
	cvt.u32.u64 	%r4571, %rd18412;
	sub.s32 	%r1592, %r4571, %r5941;
	sub.s32 	%r1593, %r5957, %r5940;
	mul.wide.u32 	%rd12096, %r1580, %r1580;
	cvt.u32.u64 	%r4572, %rd12096;
	shr.u64 	%rd12097, %rd12096, 32;
	mul.wide.u32 	%rd12098, %r1579, %r1580;
	add.s64 	%rd12099, %rd12097, %rd12098;
	shr.u64 	%rd12100, %rd12099, 32;
	mul.wide.u32 	%rd12101, %r1578, %r1580;
	add.s64 	%rd12102, %rd12100, %rd12101;
	shr.u64 	%rd12103, %rd12102, 32;
	mul.wide.u32 	%rd12104, %r1577, %r1580;
	add.s64 	%rd12105, %rd12103, %rd12104;
	shr.u64 	%rd12106, %rd12105, 32;
	mul.wide.u32 	%rd12107, %r1576, %r1580;
	add.s64 	%rd12108, %rd12106, %rd12107;
	shr.u64 	%rd12109, %rd12108, 32;
	mul.wide.u32 	%rd12110, %r1575, %r1580;
	add.s64 	%rd12111, %rd12109, %rd12110;
	shr.u64 	%rd12112, %rd12111, 32;
	mul.wide.u32 	%rd12113, %r1574, %r1580;
	add.s64 	%rd12114, %rd12112, %rd12113;
	shr.u64 	%rd12115, %rd12114, 32;
	mul.wide.u32 	%rd12116, %r1573, %r1580;
	add.s64 	%rd12117, %rd12115, %rd12116;
	shr.u64 	%rd12118, %rd12117, 32;
	and.b64  	%rd12119, %rd12099, 4294967295;
	add.s64 	%rd12120, %rd12098, %rd12119;
	shr.u64 	%rd12121, %rd12120, 32;
	and.b64  	%rd12122, %rd12102, 4294967295;
	mul.wide.u32 	%rd12123, %r1579, %r1579;
	add.s64 	%rd12124, %rd12121, %rd12122;
	add.s64 	%rd12125, %rd12124, %rd12123;
	shr.u64 	%rd12126, %rd12125, 32;
	and.b64  	%rd12127, %rd12105, 4294967295;
	mul.wide.u32 	%rd12128, %r1578, %r1579;
	add.s64 	%rd12129, %rd12126, %rd12127;
	add.s64 	%rd12130, %rd12129, %rd12128;
	shr.u64 	%rd12131, %rd12130, 32;
	and.b64  	%rd12132, %rd12108, 4294967295;
	mul.wide.u32 	%rd12133, %r1577, %r1579;
	add.s64 	%rd12134, %rd12131, %rd12132;
	add.s64 	%rd12135, %rd12134, %rd12133;
	shr.u64 	%rd12136, %rd12135, 32;
	and.b64  	%rd12137, %rd12111, 4294967295;
	mul.wide.u32 	%rd12138, %r1576, %r1579;
	add.s64 	%rd12139, %rd12136, %rd12137;
	add.s64 	%rd12140, %rd12139, %rd12138;
	shr.u64 	%rd12141, %rd12140, 32;
	and.b64  	%rd12142, %rd12114, 4294967295;
	mul.wide.u32 	%rd12143, %r1575, %r1579;
	add.s64 	%rd12144, %rd12141, %rd12142;
	add.s64 	%rd12145, %rd12144, %rd12143;
	shr.u64 	%rd12146, %rd12145, 32;
	and.b64  	%rd12147, %rd12117, 4294967295;
	mul.wide.u32 	%rd12148, %r1574, %r1579;
	add.s64 	%rd12149, %rd12146, %rd12147;
	add.s64 	%rd12150, %rd12149, %rd12148;
	shr.u64 	%rd12151, %rd12150, 32;
	mul.wide.u32 	%rd12152, %r1573, %r1579;
	add.s64 	%rd12153, %rd12151, %rd12118;
	add.s64 	%rd12154, %rd12153, %rd12152;
	shr.u64 	%rd12155, %rd12154, 32;
	and.b64  	%rd12156, %rd12125, 4294967295;
	add.s64 	%rd12157, %rd12101, %rd12156;
	shr.u64 	%rd12158, %rd12157, 32;
	and.b64  	%rd12159, %rd12130, 4294967295;
	add.s64 	%rd12160, %rd12158, %rd12159;
	add.s64 	%rd12161, %rd12160, %rd12128;
	shr.u64 	%rd12162, %rd12161, 32;
	and.b64  	%rd12163, %rd12135, 4294967295;
	mul.wide.u32 	%rd12164, %r1578, %r1578;
	add.s64 	%rd12165, %rd12162, %rd12163;
	add.s64 	%rd12166, %rd12165, %rd12164;
	shr.u64 	%rd12167, %rd12166, 32;
	and.b64  	%rd12168, %rd12140, 4294967295;
	mul.wide.u32 	%rd12169, %r1577, %r1578;
	add.s64 	%rd12170, %rd12167, %rd12168;
	add.s64 	%rd12171, %rd12170, %rd12169;
	shr.u64 	%rd12172, %rd12171, 32;
	and.b64  	%rd12173, %rd12145, 4294967295;
	mul.wide.u32 	%rd12174, %r1576, %r1578;
	add.s64 	%rd12175, %rd12172, %rd12173;
	add.s64 	%rd12176, %rd12175, %rd12174;
	shr.u64 	%rd12177, %rd12176, 32;
	and.b64  	%rd12178, %rd12150, 4294967295;
	mul.wide.u32 	%rd12179, %r1575, %r1578;
	add.s64 	%rd12180, %rd12177, %rd12178;
	add.s64 	%rd12181, %rd12180, %rd12179;
	shr.u64 	%rd12182, %rd12181, 32;
	and.b64  	%rd12183, %rd12154, 4294967295;
	mul.wide.u32 	%rd12184, %r1574, %r1578;
	add.s64 	%rd12185, %rd12182, %rd12183;
	add.s64 	%rd12186, %rd12185, %rd12184;
	shr.u64 	%rd12187, %rd12186, 32;
	mul.wide.u32 	%rd12188, %r1573, %r1578;
	add.s64 	%rd12189, %rd12187, %rd12155;
	add.s64 	%rd12190, %rd12189, %rd12188;
	shr.u64 	%rd12191, %rd12190, 32;
	and.b64  	%rd12192, %rd12161, 4294967295;
	add.s64 	%rd12193, %rd12104, %rd12192;
	shr.u64 	%rd12194, %rd12193, 32;
	and.b64  	%rd12195, %rd12166, 4294967295;
	add.s64 	%rd12196, %rd12194, %rd12195;
	add.s64 	%rd12197, %rd12196, %rd12133;
	shr.u64 	%rd12198, %rd12197, 32;
	and.b64  	%rd12199, %rd12171, 4294967295;
	add.s64 	%rd12200, %rd12198, %rd12199;
	add.s64 	%rd12201, %rd12200, %rd12169;
	shr.u64 	%rd12202, %rd12201, 32;
	and.b64  	%rd12203, %rd12176, 4294967295;
	mul.wide.u32 	%rd12204, %r1577, %r1577;
	add.s64 	%rd12205, %rd12202, %rd12203;
	add.s64 	%rd12206, %rd12205, %rd12204;
	shr.u64 	%rd12207, %rd12206, 32;
	and.b64  	%rd12208, %rd12181, 4294967295;
	mul.wide.u32 	%rd12209, %r1576, %r1577;
	add.s64 	%rd12210, %rd12207, %rd12208;
	add.s64 	%rd12211, %rd12210, %rd12209;
	shr.u64 	%rd12212, %rd12211, 32;
	and.b64  	%rd12213, %rd12186, 4294967295;
	mul.wide.u32 	%rd12214, %r1575, %r1577;
	add.s64 	%rd12215, %rd12212, %rd12213;
	add.s64 	%rd12216, %rd12215, %rd12214;
	shr.u64 	%rd12217, %rd12216, 32;
	and.b64  	%rd12218, %rd12190, 4294967295;
	mul.wide.u32 	%rd12219, %r1574, %r1577;
	add.s64 	%rd12220, %rd12217, %rd12218;
	add.s64 	%rd12221, %rd12220, %rd12219;
	shr.u64 	%rd12222, %rd12221, 32;
	mul.wide.u32 	%rd12223, %r1573, %r1577;
	add.s64 	%rd12224, %rd12222, %rd12191;
	add.s64 	%rd12225, %rd12224, %rd12223;
	shr.u64 	%rd12226, %rd12225, 32;
	and.b64  	%rd12227, %rd12197, 4294967295;
	add.s64 	%rd12228, %rd12107, %rd12227;
	shr.u64 	%rd12229, %rd12228, 32;
	and.b64  	%rd12230, %rd12201, 4294967295;
	add.s64 	%rd12231, %rd12229, %rd12230;
	add.s64 	%rd12232, %rd12231, %rd12138;
	shr.u64 	%rd12233, %rd12232, 32;
	and.b64  	%rd12234, %rd12206, 4294967295;
	add.s64 	%rd12235, %rd12233, %rd12234;
	add.s64 	%rd12236, %rd12235, %rd12174;
	shr.u64 	%rd12237, %rd12236, 32;
	and.b64  	%rd12238, %rd12211, 4294967295;
	add.s64 	%rd12239, %rd12237, %rd12238;
	add.s64 	%rd12240, %rd12239, %rd12209;
	shr.u64 	%rd12241, %rd12240, 32;
	and.b64  	%rd12242, %rd12216, 4294967295;
	mul.wide.u32 	%rd12243, %r1576, %r1576;
	add.s64 	%rd12244, %rd12241, %rd12242;
	add.s64 	%rd12245, %rd12244, %rd12243;
	shr.u64 	%rd12246, %rd12245, 32;
	and.b64  	%rd12247, %rd12221, 4294967295;
	mul.wide.u32 	%rd12248, %r1575, %r1576;
	add.s64 	%rd12249, %rd12246, %rd12247;
	add.s64 	%rd12250, %rd12249, %rd12248;
	shr.u64 	%rd12251, %rd12250, 32;
	and.b64  	%rd12252, %rd12225, 4294967295;
	mul.wide.u32 	%rd12253, %r1574, %r1576;
	add.s64 	%rd12254, %rd12251, %rd12252;
	add.s64 	%rd12255, %rd12254, %rd12253;
	shr.u64 	%rd12256, %rd12255, 32;
	mul.wide.u32 	%rd12257, %r1573, %r1576;
	add.s64 	%rd12258, %rd12256, %rd12226;
	add.s64 	%rd12259, %rd12258, %rd12257;
	shr.u64 	%rd12260, %rd12259, 32;
	and.b64  	%rd12261, %rd12232, 4294967295;
	add.s64 	%rd12262, %rd12110, %rd12261;
	shr.u64 	%rd12263, %rd12262, 32;
	and.b64  	%rd12264, %rd12236, 4294967295;
	add.s64 	%rd12265, %rd12263, %rd12264;
	add.s64 	%rd12266, %rd12265, %rd12143;
	shr.u64 	%rd12267, %rd12266, 32;
	and.b64  	%rd12268, %rd12240, 4294967295;
	add.s64 	%rd12269, %rd12267, %rd12268;
	add.s64 	%rd12270, %rd12269, %rd12179;
	shr.u64 	%rd12271, %rd12270, 32;
	and.b64  	%rd12272, %rd12245, 4294967295;
	add.s64 	%rd12273, %rd12271, %rd12272;
	add.s64 	%rd12274, %rd12273, %rd12214;
	shr.u64 	%rd12275, %rd12274, 32;
	and.b64  	%rd12276, %rd12250, 4294967295;
	add.s64 	%rd12277, %rd12275, %rd12276;
	add.s64 	%rd12278, %rd12277, %rd12248;
	shr.u64 	%rd12279, %rd12278, 32;
	and.b64  	%rd12280, %rd12255, 4294967295;
	mul.wide.u32 	%rd12281, %r1575, %r1575;
	add.s64 	%rd12282, %rd12279, %rd12280;
	add.s64 	%rd12283, %rd12282, %rd12281;
	shr.u64 	%rd12284, %rd12283, 32;
	and.b64  	%rd12285, %rd12259, 4294967295;
	mul.wide.u32 	%rd12286, %r1574, %r1575;
	add.s64 	%rd12287, %rd12284, %rd12285;
	add.s64 	%rd12288, %rd12287, %rd12286;
	shr.u64 	%rd12289, %rd12288, 32;
	mul.wide.u32 	%rd12290, %r1573, %r1575;
	add.s64 	%rd12291, %rd12289, %rd12260;
	add.s64 	%rd12292, %rd12291, %rd12290;
	shr.u64 	%rd12293, %rd12292, 32;
	and.b64  	%rd12294, %rd12266, 4294967295;
	add.s64 	%rd12295, %rd12113, %rd12294;
	shr.u64 	%rd12296, %rd12295, 32;
	and.b64  	%rd12297, %rd12270, 4294967295;
	add.s64 	%rd12298, %rd12296, %rd12297;
	add.s64 	%rd12299, %rd12298, %rd12148;
	shr.u64 	%rd12300, %rd12299, 32;
	and.b64  	%rd12301, %rd12274, 4294967295;
	add.s64 	%rd12302, %rd12300, %rd12301;
	add.s64 	%rd12303, %rd12302, %rd12184;
	shr.u64 	%rd12304, %rd12303, 32;
	and.b64  	%rd12305, %rd12278, 4294967295;
	add.s64 	%rd12306, %rd12304, %rd12305;
	add.s64 	%rd12307, %rd12306, %rd12219;
	shr.u64 	%rd12308, %rd12307, 32;
	and.b64  	%rd12309, %rd12283, 4294967295;
	add.s64 	%rd12310, %rd12308, %rd12309;
	add.s64 	%rd12311, %rd12310, %rd12253;
	shr.u64 	%rd12312, %rd12311, 32;
	and.b64  	%rd12313, %rd12288, 4294967295;
	add.s64 	%rd12314, %rd12312, %rd12313;
	add.s64 	%rd12315, %rd12314, %rd12286;
	shr.u64 	%rd12316, %rd12315, 32;
	and.b64  	%rd12317, %rd12292, 4294967295;
	mul.wide.u32 	%rd12318, %r1574, %r1574;
	add.s64 	%rd12319, %rd12316, %rd12317;
	add.s64 	%rd12320, %rd12319, %rd12318;
	shr.u64 	%rd12321, %rd12320, 32;
	mul.wide.u32 	%rd12322, %r1573, %r1574;
	add.s64 	%rd12323, %rd12321, %rd12293;
	add.s64 	%rd12324, %rd12323, %rd12322;
	shr.u64 	%rd12325, %rd12324, 32;
	and.b64  	%rd12326, %rd12299, 4294967295;
	add.s64 	%rd12327, %rd12116, %rd12326;
	shr.u64 	%rd12328, %rd12327, 32;
	and.b64  	%rd12329, %rd12303, 4294967295;
	add.s64 	%rd12330, %rd12328, %rd12329;
	add.s64 	%rd12331, %rd12330, %rd12152;
	shr.u64 	%rd12332, %rd12331, 32;
	and.b64  	%rd12333, %rd12307, 4294967295;
	add.s64 	%rd12334, %rd12332, %rd12333;
	add.s64 	%rd12335, %rd12334, %rd12188;
	shr.u64 	%rd12336, %rd12335, 32;
	and.b64  	%rd12337, %rd12311, 4294967295;
	add.s64 	%rd12338, %rd12336, %rd12337;
	add.s64 	%rd12339, %rd12338, %rd12223;
	shr.u64 	%rd12340, %rd12339, 32;
	and.b64  	%rd12341, %rd12315, 4294967295;
	add.s64 	%rd12342, %rd12340, %rd12341;
	add.s64 	%rd12343, %rd12342, %rd12257;
	shr.u64 	%rd12344, %rd12343, 32;
	and.b64  	%rd12345, %rd12320, 4294967295;
	add.s64 	%rd12346, %rd12344, %rd12345;
	add.s64 	%rd12347, %rd12346, %rd12290;
	shr.u64 	%rd12348, %rd12347, 32;
	and.b64  	%rd12349, %rd12324, 4294967295;
	add.s64 	%rd12350, %rd12348, %rd12349;
	add.s64 	%rd12351, %rd12350, %rd12322;
	shr.u64 	%rd12352, %rd12351, 32;
	mul.wide.u32 	%rd12353, %r1573, %r1573;
	add.s64 	%rd12354, %rd12352, %rd12325;
	add.s64 	%rd12355, %rd12354, %rd12353;
	shr.u64 	%rd12356, %rd12355, 32;
	{ .reg .b32 tmp; mov.b64 {tmp, %r4573}, %rd12355; }
	and.b64  	%rd12357, %rd12331, 4294967295;
	mul.lo.s64 	%rd12358, %rd12357, 977;
	cvt.u32.u64 	%r4574, %rd12358;
	shr.u64 	%rd12359, %rd12358, 32;
	and.b64  	%rd12360, %rd12335, 4294967295;
	mad.lo.s64 	%rd12361, %rd12360, 977, %rd12359;
	shr.u64 	%rd12362, %rd12361, 32;
	and.b64  	%rd12363, %rd12339, 4294967295;
	mad.lo.s64 	%rd12364, %rd12363, 977, %rd12362;
	shr.u64 	%rd12365, %rd12364, 32;
	and.b64  	%rd12366, %rd12343, 4294967295;
	mad.lo.s64 	%rd12367, %rd12366, 977, %rd12365;
	shr.u64 	%rd12368, %rd12367, 32;
	and.b64  	%rd12369, %rd12347, 4294967295;
	mad.lo.s64 	%rd12370, %rd12369, 977, %rd12368;
	shr.u64 	%rd12371, %rd12370, 32;
	and.b64  	%rd12372, %rd12351, 4294967295;
	mad.lo.s64 	%rd12373, %rd12372, 977, %rd12371;
	shr.u64 	%rd12374, %rd12373, 32;
	and.b64  	%rd12375, %rd12355, 4294967295;
	mad.lo.s64 	%rd12376, %rd12375, 977, %rd12374;
	shr.u64 	%rd12377, %rd12376, 32;
	mad.lo.s64 	%rd12378, %rd12356, 977, %rd12377;
	{ .reg .b32 tmp; mov.b64 {tmp, %r4575}, %rd12378; }
	add.s32 	%r6180, %r4572, %r4574;
	setp.lt.u32 	%p2071, %r6180, %r4572;
	selp.u64 	%rd12379, 1, 0, %p2071;
	and.b64  	%rd12380, %rd12120, 4294967295;
	and.b64  	%rd12381, %rd12361, 4294967295;
	add.s64 	%rd12382, %rd12380, %rd12379;
	add.s64 	%rd12383, %rd12382, %rd12381;
	shr.u64 	%rd12384, %rd12383, 32;
	and.b64  	%rd12385, %rd12157, 4294967295;
	and.b64  	%rd12386, %rd12364, 4294967295;
	add.s64 	%rd12387, %rd12384, %rd12385;
	add.s64 	%rd12388, %rd12387, %rd12386;
	shr.u64 	%rd12389, %rd12388, 32;
	and.b64  	%rd12390, %rd12193, 4294967295;
	and.b64  	%rd12391, %rd12367, 4294967295;
	add.s64 	%rd12392, %rd12389, %rd12390;
	add.s64 	%rd12393, %rd12392, %rd12391;
	shr.u64 	%rd12394, %rd12393, 32;
	and.b64  	%rd12395, %rd12228, 4294967295;
	and.b64  	%rd12396, %rd12370, 4294967295;
	add.s64 	%rd12397, %rd12394, %rd12395;
	add.s64 	%rd12398, %rd12397, %rd12396;
	shr.u64 	%rd12399, %rd12398, 32;
	and.b64  	%rd12400, %rd12262, 4294967295;
	and.b64  	%rd12401, %rd12373, 4294967295;
	add.s64 	%rd12402, %rd12399, %rd12400;
	add.s64 	%rd12403, %rd12402, %rd12401;
	shr.u64 	%rd12404, %rd12403, 32;
	and.b64  	%rd12405, %rd12295, 4294967295;
	and.b64  	%rd12406, %rd12376, 4294967295;
	add.s64 	%rd12407, %rd12404, %rd12405;
	add.s64 	%rd12408, %rd12407, %rd12406;
	shr.u64 	%rd12409, %rd12408, 32;
	and.b64  	%rd12410, %rd12327, 4294967295;
	and.b64  	%rd12411, %rd12378, 4294967295;
	add.s64 	%rd12412, %rd12409, %rd12410;
	add.s64 	%rd12413, %rd12412, %rd12411;
	{ .reg .b32 tmp; mov.b64 {tmp, %r4576}, %rd12413; }
	add.s32 	%r4577, %r4576, %r4575;
	and.b64  	%rd12414, %rd12383, 4294967295;
	add.s64 	%rd18418, %rd12414, %rd12357;
	shr.u64 	%rd12415, %rd18418, 32;
	and.b64  	%rd12416, %rd12388, 4294967295;
	add.s64 	%rd12417, %rd12415, %rd12416;
	add.s64 	%rd18419, %rd12417, %rd12360;
	shr.u64 	%rd12418, %rd18419, 32;
	and.b64  	%rd12419, %rd12393, 4294967295;
	add.s64 	%rd12420, %rd12418, %rd12419;
	add.s64 	%rd18420, %rd12420, %rd12363;
	shr.u64 	%rd12421, %rd18420, 32;
	and.b64  	%rd12422, %rd12398, 4294967295;
	add.s64 	%rd12423, %rd12421, %rd12422;
	add.s64 	%rd18421, %rd12423, %rd12366;
	shr.u64 	%rd12424, %rd18421, 32;
	and.b64  	%rd12425, %rd12403, 4294967295;
	add.s64 	%rd12426, %rd12424, %rd12425;
	add.s64 	%rd18422, %rd12426, %rd12369;
	shr.u64 	%rd12427, %rd18422, 32;
	and.b64  	%rd12428, %rd12408, 4294967295;
	add.s64 	%rd12429, %rd12427, %rd12428;
	add.s64 	%rd18423, %rd12429, %rd12372;
	shr.u64 	%rd12430, %rd18423, 32;
	and.b64  	%rd12431, %rd12413, 4294967295;
	add.s64 	%rd12432, %rd12430, %rd12431;
	add.s64 	%rd18424, %rd12432, %rd12375;
	{ .reg .b32 tmp; mov.b64 {tmp, %r4578}, %rd18424; }
	add.s32 	%r4579, %r4577, %r4578;
	add.s32 	%r1595, %r4579, %r4573;
	setp.eq.s32 	%p2072, %r1595, 0;
	mov.pred 	%p2998, 0;
	@%p2072 bra 	$L__BB0_1201;
	cvt.u64.u32 	%rd12433, %r1595;
	mul.wide.u32 	%rd12434, %r1595, 977;
	cvt.u32.u64 	%r4580, %rd12434;
	shr.u64 	%rd12435, %rd12434, 32;
	add.s64 	%rd12436, %rd12435, %rd12433;
	shr.u64 	%rd12437, %rd12436, 32;
	add.s32 	%r1596, %r6180, %r4580;
	setp.lt.u32 	%p2073, %r1596, %r6180;
	selp.u64 	%rd12438, 1, 0, %p2073;
	and.b64  	%rd12439, %rd18418, 4294967295;
	and.b64  	%rd12440, %rd12436, 4294967295;
	add.s64 	%rd12441, %rd12439, %rd12438;
	add.s64 	%rd18418, %rd12441, %rd12440;
	shr.u64 	%rd12442, %rd18418, 32;
	and.b64  	%rd12443, %rd18419, 4294967295;
	add.s64 	%rd12444, %rd12442, %rd12443;
	add.s64 	%rd18419, %rd12444, %rd12437;
	shr.u64 	%rd12445, %rd18419, 32;
	and.b64  	%rd12446, %rd18420, 4294967295;
	add.s64 	%rd18420, %rd12445, %rd12446;
	shr.u64 	%rd12447, %rd18420, 32;
	and.b64  	%rd12448, %rd18421, 4294967295;
	add.s64 	%rd18421, %rd12447, %rd12448;
	shr.u64 	%rd12449, %rd18421, 32;
	and.b64  	%rd12450, %rd18422, 4294967295;
	add.s64 	%rd18422, %rd12449, %rd12450;
	shr.u64 	%rd12451, %rd18422, 32;
	and.b64  	%rd12452, %rd18423, 4294967295;
	add.s64 	%rd18423, %rd12451, %rd12452;
	shr.u64 	%rd12453, %rd18423, 32;
	and.b64  	%rd12454, %rd18424, 4294967295;
	add.s64 	%rd18424, %rd12453, %rd12454;
	setp.gt.u64 	%p2998, %rd18424, 4294967295;
	mov.u32 	%r6180, %r1596;
$L__BB0_1201:
	ld.const.u32 	%rd960, [const_p+8];
	ld.const.u32 	%rd961, [const_p+24];
	ld.const.u32 	%rd962, [const_p+20];
	ld.const.u32 	%rd963, [const_p+12];
	ld.const.u32 	%rd964, [const_p+16];
	ld.const.u32 	%rd965, [const_p+4];
	ld.const.u32 	%r1598, [const_p];
	cvt.u32.u64 	%r6187, %rd18424;
	cvt.u32.u64 	%r6186, %rd18423;
	cvt.u32.u64 	%r6185, %rd18422;
	cvt.u32.u64 	%r6184, %rd18421;
	cvt.u32.u64 	%r6183, %rd18420;
	cvt.u32.u64 	%r6182, %rd18419;
	cvt.u32.u64 	%r6181, %rd18418;
	ld.const.u32 	%r4581, [const_p+28];
	setp.lt.u32 	%p2074, %r4581, %r6187;
	or.pred  	%p2075, %p2998, %p2074;
	@%p2075 bra 	$L__BB0_1215;
	setp.gt.u32 	%p2076, %r4581, %r6187;
	@%p2076 bra 	$L__BB0_1216;
	cvt.u32.u64 	%r4582, %rd961;
	setp.lt.u32 	%p2077, %r4582, %r6186;
	@%p2077 bra 	$L__BB0_1215;
	cvt.u32.u64 	%r4583, %rd961;
	setp.gt.u32 	%p2078, %r4583, %r6186;
	@%p2078 bra 	$L__BB0_1216;
	cvt.u32.u64 	%r4584, %rd962;
	setp.lt.u32 	%p2079, %r4584, %r6185;
	@%p2079 bra 	$L__BB0_1215;
	cvt.u32.u64 	%r4585, %rd962;
	setp.gt.u32 	%p2080, %r4585, %r6185;
	@%p2080 bra 	$L__BB0_1216;
	cvt.u32.u64 	%r4586, %rd964;
	setp.lt.u32 	%p2081, %r4586, %r6184;
	@%p2081 bra 	$L__BB0_1215;
	cvt.u32.u64 	%r4587, %rd964;
	setp.gt.u32 	%p2082, %r4587, %r6184;
	@%p2082 bra 	$L__BB0_1216;
	cvt.u32.u64 	%r4588, %rd963;
	setp.lt.u32 	%p2083, %r4588, %r6183;
	@%p2083 bra 	$L__BB0_1215;
	cvt.u32.u64 	%r4589, %rd963;
	setp.gt.u32 	%p2084, %r4589, %r6183;
	@%p2084 bra 	$L__BB0_1216;
	cvt.u32.u64 	%r4590, %rd960;
	setp.lt.u32 	%p2085, %r4590, %r6182;
	@%p2085 bra 	$L__BB0_1215;
	cvt.u32.u64 	%r4591, %rd960;
	setp.gt.u32 	%p2086, %r4591, %r6182;
	@%p2086 bra 	$L__BB0_1216;
	cvt.u32.u64 	%r4592, %rd965;
	setp.lt.u32 	%p2087, %r4592, %r6181;
	@%p2087 bra 	$L__BB0_1215;
	cvt.u32.u64 	%r4593, %rd965;
	setp.gt.u32 	%p2088, %r4593, %r6181;
	setp.lt.u32 	%p2089, %r6180, %r1598;
	or.pred  	%p2090, %p2088, %p2089;
	@%p2090 bra 	$L__BB0_1216;
$L__BB0_1215:
	cvt.u32.u64 	%r4594, %rd963;
	cvt.u32.u64 	%r4595, %rd960;
	cvt.u32.u64 	%r4596, %rd965;
	cvt.u32.u64 	%r4597, %rd962;
	cvt.u32.u64 	%r4598, %rd964;
	cvt.u32.u64 	%r4599, %rd961;
	setp.lt.u32 	%p2091, %r6180, %r1598;
	selp.s64 	%rd12456, -1, 0, %p2091;
	sub.s32 	%r6180, %r6180, %r1598;
	and.b64  	%rd12457, %rd18418, 4294967295;
	add.s64 	%rd12458, %rd12457, %rd12456;
	setp.lt.u64 	%p2092, %rd12458, %rd965;
	selp.s64 	%rd12459, -1, 0, %p2092;
	cvt.u32.u64 	%r4600, %rd12458;
	sub.s32 	%r6181, %r4600, %r4596;
	and.b64  	%rd12460, %rd18419, 4294967295;
	add.s64 	%rd12461, %rd12460, %rd12459;
	setp.lt.u64 	%p2093, %rd12461, %rd960;
	selp.s64 	%rd12462, -1, 0, %p2093;
	cvt.u32.u64 	%r4601, %rd12461;
	sub.s32 	%r6182, %r4601, %r4595;
	and.b64  	%rd12463, %rd18420, 4294967295;
	add.s64 	%rd12464, %rd12463, %rd12462;
	setp.lt.u64 	%p2094, %rd12464, %rd963;
	selp.s64 	%rd12465, -1, 0, %p2094;
	cvt.u32.u64 	%r4602, %rd12464;
	sub.s32 	%r6183, %r4602, %r4594;
	and.b64  	%rd12466, %rd18421, 4294967295;
	add.s64 	%rd12467, %rd12466, %rd12465;
	setp.lt.u64 	%p2095, %rd12467, %rd964;
	selp.s64 	%rd12468, -1, 0, %p2095;
	cvt.u32.u64 	%r4603, %rd12467;
	sub.s32 	%r6184, %r4603, %r4598;
	and.b64  	%rd12469, %rd18422, 4294967295;
	add.s64 	%rd12470, %rd12469, %rd12468;
	setp.lt.u64 	%p2096, %rd12470, %rd962;
	selp.s64 	%rd12471, -1, 0, %p2096;
	cvt.u32.u64 	%r4604, %rd12470;
	sub.s32 	%r6185, %r4604, %r4597;
	and.b64  	%rd12472, %rd18423, 4294967295;
	add.s64 	%rd12473, %rd12472, %rd12471;
	setp.lt.u64 	%p2097, %rd12473, %rd961;
	selp.s32 	%r4605, -1, 0, %p2097;
	cvt.u32.u64 	%r4606, %rd12473;
	sub.s32 	%r6186, %r4606, %r4599;
	add.s32 	%r4607, %r6187, %r4605;
	sub.s32 	%r6187, %r4607, %r4581;
$L__BB0_1216:
	setp.gt.u32 	%p2098, %r6187, %r4581;
	@%p2098 bra 	$L__BB0_1229;
	bra.uni 	$L__BB0_1230;
$L__BB0_1217:
	cvt.u32.u64 	%r4608, %rd961;
	setp.gt.u32 	%p2100, %r6186, %r4608;
	@%p2100 bra 	$L__BB0_1229;
	cvt.u32.u64 	%r4609, %rd961;
	setp.lt.u32 	%p2101, %r6186, %r4609;
	@%p2101 bra 	$L__BB0_1231;
	cvt.u32.u64 	%r4610, %rd962;
	setp.gt.u32 	%p2102, %r6185, %r4610;
	@%p2102 bra 	$L__BB0_1229;
	cvt.u32.u64 	%r4611, %rd962;
	setp.lt.u32 	%p2103, %r6185, %r4611;
	@%p2103 bra 	$L__BB0_1231;
	cvt.u32.u64 	%r4612, %rd964;
	setp.gt.u32 	%p2104, %r6184, %r4612;
	@%p2104 bra 	$L__BB0_1229;
	cvt.u32.u64 	%r4613, %rd964;
	setp.lt.u32 	%p2105, %r6184, %r4613;
	@%p2105 bra 	$L__BB0_1231;
	cvt.u32.u64 	%r4614, %rd963;
	setp.gt.u32 	%p2106, %r6183, %r4614;
	@%p2106 bra 	$L__BB0_1229;
	cvt.u32.u64 	%r4615, %rd963;
	setp.lt.u32 	%p2107, %r6183, %r4615;
	@%p2107 bra 	$L__BB0_1231;
	cvt.u32.u64 	%r4616, %rd960;
	setp.gt.u32 	%p2108, %r6182, %r4616;
	@%p2108 bra 	$L__BB0_1229;
	cvt.u32.u64 	%r4617, %rd960;
	setp.lt.u32 	%p2109, %r6182, %r4617;
	@%p2109 bra 	$L__BB0_1231;
	cvt.u32.u64 	%r4618, %rd965;
	setp.gt.u32 	%p2110, %r6181, %r4618;
	@%p2110 bra 	$L__BB0_1229;
	cvt.u32.u64 	%r4619, %rd965;
	setp.lt.u32 	%p2111, %r6181, %r4619;
	setp.lt.u32 	%p2112, %r6180, %r1598;
	or.pred  	%p2113, %p2111, %p2112;
	@%p2113 bra 	$L__BB0_1231;
$L__BB0_1229:
	cvt.u32.u64 	%r4620, %rd961;
	cvt.u32.u64 	%r4621, %rd963;
	cvt.u32.u64 	%r4622, %rd960;
	cvt.u32.u64 	%r4623, %rd965;
	cvt.u32.u64 	%r4624, %rd962;
	cvt.u32.u64 	%r4625, %rd964;
	setp.lt.u32 	%p2114, %r6180, %r1598;
	selp.s64 	%rd12474, -1, 0, %p2114;
	sub.s32 	%r6180, %r6180, %r1598;
	cvt.u64.u32 	%rd12475, %r6181;
	add.s64 	%rd12476, %rd12474, %rd12475;
	setp.lt.u64 	%p2115, %rd12476, %rd965;
	selp.s64 	%rd12477, -1, 0, %p2115;
	cvt.u32.u64 	%r4626, %rd12476;
	sub.s32 	%r6181, %r4626, %r4623;
	cvt.u64.u32 	%rd12478, %r6182;
	add.s64 	%rd12479, %rd12477, %rd12478;
	setp.lt.u64 	%p2116, %rd12479, %rd960;
	selp.s64 	%rd12480, -1, 0, %p2116;
	cvt.u32.u64 	%r4627, %rd12479;
	sub.s32 	%r6182, %r4627, %r4622;
	cvt.u64.u32 	%rd12481, %r6183;
	add.s64 	%rd12482, %rd12480, %rd12481;
	setp.lt.u64 	%p2117, %rd12482, %rd963;
	selp.s64 	%rd12483, -1, 0, %p2117;
	cvt.u32.u64 	%r4628, %rd12482;
	sub.s32 	%r6183, %r4628, %r4621;
	cvt.u64.u32 	%rd12484, %r6184;
	add.s64 	%rd12485, %rd12483, %rd12484;
	setp.lt.u64 	%p2118, %rd12485, %rd964;
	selp.s64 	%rd12486, -1, 0, %p2118;
	cvt.u32.u64 	%r4629, %rd12485;
	sub.s32 	%r6184, %r4629, %r4625;
	cvt.u64.u32 	%rd12487, %r6185;
	add.s64 	%rd12488, %rd12486, %rd12487;
	setp.lt.u64 	%p2119, %rd12488, %rd962;
	selp.s64 	%rd12489, -1, 0, %p2119;
	cvt.u32.u64 	%r4630, %rd12488;
	sub.s32 	%r6185, %r4630, %r4624;
	cvt.u64.u32 	%rd12490, %r6186;
	add.s64 	%rd12491, %rd12489, %rd12490;
	setp.lt.u64 	%p2120, %rd12491, %rd961;
	selp.s32 	%r4631, -1, 0, %p2120;
	cvt.u32.u64 	%r4632, %rd12491;
	sub.s32 	%r6186, %r4632, %r4620;
	add.s32 	%r4633, %r6187, %r4631;
	sub.s32 	%r6187, %r4633, %r4581;
	bra.uni 	$L__BB0_1231;
$L__BB0_1230:
	setp.lt.u32 	%p2099, %r6187, %r4581;
	@%p2099 bra 	$L__BB0_1231;
	bra.uni 	$L__BB0_1217;
$L__BB0_1231:
	mul.wide.u32 	%rd12492, %r1580, %r6180;
	cvt.u32.u64 	%r4634, %rd12492;
	shr.u64 	%rd12493, %rd12492, 32;
	mul.wide.u32 	%rd12494, %r1579, %r6180;
	add.s64 	%rd12495, %rd12493, %rd12494;
	shr.u64 	%rd12496, %rd12495, 32;
	mul.wide.u32 	%rd12497, %r1578, %r6180;
	add.s64 	%rd12498, %rd12496, %rd12497;
	shr.u64 	%rd12499, %rd12498, 32;
	mul.wide.u32 	%rd12500, %r1577, %r6180;
	add.s64 	%rd12501, %rd12499, %rd12500;
	shr.u64 	%rd12502, %rd12501, 32;
	mul.wide.u32 	%rd12503, %r1576, %r6180;
	add.s64 	%rd12504, %rd12502, %rd12503;
	shr.u64 	%rd12505, %rd12504, 32;
	mul.wide.u32 	%rd12506, %r1575, %r6180;
	add.s64 	%rd12507, %rd12505, %rd12506;
	shr.u64 	%rd12508, %rd12507, 32;
	mul.wide.u32 	%rd12509, %r1574, %r6180;
	add.s64 	%rd12510, %rd12508, %rd12509;
	shr.u64 	%rd12511, %rd12510, 32;
	mul.wide.u32 	%rd12512, %r1573, %r6180;
	add.s64 	%rd12513, %rd12511, %rd12512;
	shr.u64 	%rd12514, %rd12513, 32;
	and.b64  	%rd12515, %rd12495, 4294967295;
	mul.wide.u32 	%rd12516, %r1580, %r6181;
	add.s64 	%rd12517, %rd12516, %rd12515;
	shr.u64 	%rd12518, %rd12517, 32;
	and.b64  	%rd12519, %rd12498, 4294967295;
	mul.wide.u32 	%rd12520, %r1579, %r6181;
	add.s64 	%rd12521, %rd12518, %rd12519;
	add.s64 	%rd12522, %rd12521, %rd12520;
	shr.u64 	%rd12523, %rd12522, 32;
	and.b64  	%rd12524, %rd12501, 4294967295;
	mul.wide.u32 	%rd12525, %r1578, %r6181;
	add.s64 	%rd12526, %rd12523, %rd12524;
	add.s64 	%rd12527, %rd12526, %rd12525;
	shr.u64 	%rd12528, %rd12527, 32;
	and.b64  	%rd12529, %rd12504, 4294967295;
	mul.wide.u32 	%rd12530, %r1577, %r6181;
	add.s64 	%rd12531, %rd12528, %rd12529;
	add.s64 	%rd12532, %rd12531, %rd12530;
	shr.u64 	%rd12533, %rd12532, 32;
	and.b64  	%rd12534, %rd12507, 4294967295;
	mul.wide.u32 	%rd12535, %r1576, %r6181;
	add.s64 	%rd12536, %rd12533, %rd12534;
	add.s64 	%rd12537, %rd12536, %rd12535;
	shr.u64 	%rd12538, %rd12537, 32;
	and.b64  	%rd12539, %rd12510, 4294967295;
	mul.wide.u32 	%rd12540, %r1575, %r6181;
	add.s64 	%rd12541, %rd12538, %rd12539;
	add.s64 	%rd12542, %rd12541, %rd12540;
	shr.u64 	%rd12543, %rd12542, 32;
	and.b64  	%rd12544, %rd12513, 4294967295;
	mul.wide.u32 	%rd12545, %r1574, %r6181;
	add.s64 	%rd12546, %rd12543, %rd12544;
	add.s64 	%rd12547, %rd12546, %rd12545;
	shr.u64 	%rd12548, %rd12547, 32;
	mul.wide.u32 	%rd12549, %r1573, %r6181;
	add.s64 	%rd12550, %rd12548, %rd12514;
	add.s64 	%rd12551, %rd12550, %rd12549;
	shr.u64 	%rd12552, %rd12551, 32;
	and.b64  	%rd12553, %rd12522, 4294967295;
	mul.wide.u32 	%rd12554, %r1580, %r6182;
	add.s64 	%rd12555, %rd12554, %rd12553;
	shr.u64 	%rd12556, %rd12555, 32;
	and.b64  	%rd12557, %rd12527, 4294967295;
	mul.wide.u32 	%rd12558, %r1579, %r6182;
	add.s64 	%rd12559, %rd12556, %rd12557;
	add.s64 	%rd12560, %rd12559, %rd12558;
	shr.u64 	%rd12561, %rd12560, 32;
	and.b64  	%rd12562, %rd12532, 4294967295;
	mul.wide.u32 	%rd12563, %r1578, %r6182;
	add.s64 	%rd12564, %rd12561, %rd12562;
	add.s64 	%rd12565, %rd12564, %rd12563;
	shr.u64 	%rd12566, %rd12565, 32;
	and.b64  	%rd12567, %rd12537, 4294967295;
	mul.wide.u32 	%rd12568, %r1577, %r6182;
	add.s64 	%rd12569, %rd12566, %rd12567;
	add.s64 	%rd12570, %rd12569, %rd12568;
	shr.u64 	%rd12571, %rd12570, 32;
	and.b64  	%rd12572, %rd12542, 4294967295;
	mul.wide.u32 	%rd12573, %r1576, %r6182;
	add.s64 	%rd12574, %rd12571, %rd12572;
	add.s64 	%rd12575, %rd12574, %rd12573;
	shr.u64 	%rd12576, %rd12575, 32;
	and.b64  	%rd12577, %rd12547, 4294967295;
	mul.wide.u32 	%rd12578, %r1575, %r6182;
	add.s64 	%rd12579, %rd12576, %rd12577;
	add.s64 	%rd12580, %rd12579, %rd12578;
	shr.u64 	%rd12581, %rd12580, 32;
	and.b64  	%rd12582, %rd12551, 4294967295;
	mul.wide.u32 	%rd12583, %r1574, %r6182;
	add.s64 	%rd12584, %rd12581, %rd12582;
	add.s64 	%rd12585, %rd12584, %rd12583;
	shr.u64 	%rd12586, %rd12585, 32;
	mul.wide.u32 	%rd12587, %r1573, %r6182;
	add.s64 	%rd12588, %rd12586, %rd12552;
	add.s64 	%rd12589, %rd12588, %rd12587;
	shr.u64 	%rd12590, %rd12589, 32;
	and.b64  	%rd12591, %rd12560, 4294967295;
	mul.wide.u32 	%rd12592, %r1580, %r6183;
	add.s64 	%rd12593, %rd12592, %rd12591;
	shr.u64 	%rd12594, %rd12593, 32;
	and.b64  	%rd12595, %rd12565, 4294967295;
	mul.wide.u32 	%rd12596, %r1579, %r6183;
	add.s64 	%rd12597, %rd12594, %rd12595;
	add.s64 	%rd12598, %rd12597, %rd12596;
	shr.u64 	%rd12599, %rd12598, 32;
	and.b64  	%rd12600, %rd12570, 4294967295;
	mul.wide.u32 	%rd12601, %r1578, %r6183;
	add.s64 	%rd12602, %rd12599, %rd12600;
	add.s64 	%rd12603, %rd12602, %rd12601;
	shr.u64 	%rd12604, %rd12603, 32;
	and.b64  	%rd12605, %rd12575, 4294967295;
	mul.wide.u32 	%rd12606, %r1577, %r6183;
	add.s64 	%rd12607, %rd12604, %rd12605;
	add.s64 	%rd12608, %rd12607, %rd12606;
	shr.u64 	%rd12609, %rd12608, 32;
	and.b64  	%rd12610, %rd12580, 4294967295;
	mul.wide.u32 	%rd12611, %r1576, %r6183;
	add.s64 	%rd12612, %rd12609, %rd12610;
	add.s64 	%rd12613, %rd12612, %rd12611;
	shr.u64 	%rd12614, %rd12613, 32;
	and.b64  	%rd12615, %rd12585, 4294967295;
	mul.wide.u32 	%rd12616, %r1575, %r6183;
	add.s64 	%rd12617, %rd12614, %rd12615;
	add.s64 	%rd12618, %rd12617, %rd12616;
	shr.u64 	%rd12619, %rd12618, 32;
	and.b64  	%rd12620, %rd12589, 4294967295;
	mul.wide.u32 	%rd12621, %r1574, %r6183;
	add.s64 	%rd12622, %rd12619, %rd12620;
	add.s64 	%rd12623, %rd12622, %rd12621;
	shr.u64 	%rd12624, %rd12623, 32;
	mul.wide.u32 	%rd12625, %r1573, %r6183;
	add.s64 	%rd12626, %rd12624, %rd12590;
	add.s64 	%rd12627, %rd12626, %rd12625;
	shr.u64 	%rd12628, %rd12627, 32;
	and.b64  	%rd12629, %rd12598, 4294967295;
	mul.wide.u32 	%rd12630, %r1580, %r6184;
	add.s64 	%rd12631, %rd12630, %rd12629;
	shr.u64 	%rd12632, %rd12631, 32;
	and.b64  	%rd12633, %rd12603, 4294967295;
	mul.wide.u32 	%rd12634, %r1579, %r6184;
	add.s64 	%rd12635, %rd12632, %rd12633;
	add.s64 	%rd12636, %rd12635, %rd12634;
	shr.u64 	%rd12637, %rd12636, 32;
	and.b64  	%rd12638, %rd12608, 4294967295;
	mul.wide.u32 	%rd12639, %r1578, %r6184;
	add.s64 	%rd12640, %rd12637, %rd12638;
	add.s64 	%rd12641, %rd12640, %rd12639;
	shr.u64 	%rd12642, %rd12641, 32;
	and.b64  	%rd12643, %rd12613, 4294967295;
	mul.wide.u32 	%rd12644, %r1577, %r6184;
	add.s64 	%rd12645, %rd12642, %rd12643;
	add.s64 	%rd12646, %rd12645, %rd12644;
	shr.u64 	%rd12647, %rd12646, 32;
	and.b64  	%rd12648, %rd12618, 4294967295;
	mul.wide.u32 	%rd12649, %r1576, %r6184;
	add.s64 	%rd12650, %rd12647, %rd12648;
	add.s64 	%rd12651, %rd12650, %rd12649;
	shr.u64 	%rd12652, %rd12651, 32;
	and.b64  	%rd12653, %rd12623, 4294967295;
	mul.wide.u32 	%rd12654, %r1575, %r6184;
	add.s64 	%rd12655, %rd12652, %rd12653;
	add.s64 	%rd12656, %rd12655, %rd12654;
	shr.u64 	%rd12657, %rd12656, 32;
	and.b64  	%rd12658, %rd12627, 4294967295;
	mul.wide.u32 	%rd12659, %r1574, %r6184;
	add.s64 	%rd12660, %rd12657, %rd12658;
	add.s64 	%rd12661, %rd12660, %rd12659;
	shr.u64 	%rd12662, %rd12661, 32;
	mul.wide.u32 	%rd12663, %r1573, %r6184;
	add.s64 	%rd12664, %rd12662, %rd12628;
	add.s64 	%rd12665, %rd12664, %rd12663;
	shr.u64 	%rd12666, %rd12665, 32;
	and.b64  	%rd12667, %rd12636, 4294967295;
	mul.wide.u32 	%rd12668, %r1580, %r6185;
	add.s64 	%rd12669, %rd12668, %rd12667;
	shr.u64 	%rd12670, %rd12669, 32;
	and.b64  	%rd12671, %rd12641, 4294967295;
	mul.wide.u32 	%rd12672, %r1579, %r6185;
	add.s64 	%rd12673, %rd12670, %rd12671;
	add.s64 	%rd12674, %rd12673, %rd12672;
	shr.u64 	%rd12675, %rd12674, 32;
	and.b64  	%rd12676, %rd12646, 4294967295;
	mul.wide.u32 	%rd12677, %r1578, %r6185;
	add.s64 	%rd12678, %rd12675, %rd12676;
	add.s64 	%rd12679, %rd12678, %rd12677;
	shr.u64 	%rd12680, %rd12679, 32;
	and.b64  	%rd12681, %rd12651, 4294967295;
	mul.wide.u32 	%rd12682, %r1577, %r6185;
	add.s64 	%rd12683, %rd12680, %rd12681;
	add.s64 	%rd12684, %rd12683, %rd12682;
	shr.u64 	%rd12685, %rd12684, 32;
	and.b64  	%rd12686, %rd12656, 4294967295;
	mul.wide.u32 	%rd12687, %r1576, %r6185;
	add.s64 	%rd12688, %rd12685, %rd12686;
	add.s64 	%rd12689, %rd12688, %rd12687;
	shr.u64 	%rd12690, %rd12689, 32;
	and.b64  	%rd12691, %rd12661, 4294967295;
	mul.wide.u32 	%rd12692, %r1575, %r6185;
	add.s64 	%rd12693, %rd12690, %rd12691;
	add.s64 	%rd12694, %rd12693, %rd12692;
	shr.u64 	%rd12695, %rd12694, 32;
	and.b64  	%rd12696, %rd12665, 4294967295;
	mul.wide.u32 	%rd12697, %r1574, %r6185;
	add.s64 	%rd12698, %rd12695, %rd12696;
	add.s64 	%rd12699, %rd12698, %rd12697;
	shr.u64 	%rd12700, %rd12699, 32;
	mul.wide.u32 	%rd12701, %r1573, %r6185;
	add.s64 	%rd12702, %rd12700, %rd12666;
	add.s64 	%rd12703, %rd12702, %rd12701;
	shr.u64 	%rd12704, %rd12703, 32;
	and.b64  	%rd12705, %rd12674, 4294967295;
	mul.wide.u32 	%rd12706, %r1580, %r6186;
	add.s64 	%rd12707, %rd12706, %rd12705;
	shr.u64 	%rd12708, %rd12707, 32;
	and.b64  	%rd12709, %rd12679, 4294967295;
	mul.wide.u32 	%rd12710, %r1579, %r6186;
	add.s64 	%rd12711, %rd12708, %rd12709;
	add.s64 	%rd12712, %rd12711, %rd12710;
	shr.u64 	%rd12713, %rd12712, 32;
	and.b64  	%rd12714, %rd12684, 4294967295;
	mul.wide.u32 	%rd12715, %r1578, %r6186;
	add.s64 	%rd12716, %rd12713, %rd12714;
	add.s64 	%rd12717, %rd12716, %rd12715;
	shr.u64 	%rd12718, %rd12717, 32;
	and.b64  	%rd12719, %rd12689, 4294967295;
	mul.wide.u32 	%rd12720, %r1577, %r6186;
	add.s64 	%rd12721, %rd12718, %rd12719;
	add.s64 	%rd12722, %rd12721, %rd12720;
	shr.u64 	%rd12723, %rd12722, 32;
	and.b64  	%rd12724, %rd12694, 4294967295;
	mul.wide.u32 	%rd12725, %r1576, %r6186;
	add.s64 	%rd12726, %rd12723, %rd12724;
	add.s64 	%rd12727, %rd12726, %rd12725;
	shr.u64 	%rd12728, %rd12727, 32;
	and.b64  	%rd12729, %rd12699, 4294967295;
	mul.wide.u32 	%rd12730, %r1575, %r6186;
	add.s64 	%rd12731, %rd12728, %rd12729;
	add.s64 	%rd12732, %rd12731, %rd12730;
	shr.u64 	%rd12733, %rd12732, 32;
	and.b64  	%rd12734, %rd12703, 4294967295;
	mul.wide.u32 	%rd12735, %r1574, %r6186;
	add.s64 	%rd12736, %rd12733, %rd12734;
	add.s64 	%rd12737, %rd12736, %rd12735;
	shr.u64 	%rd12738, %rd12737, 32;
	mul.wide.u32 	%rd12739, %r1573, %r6186;
	add.s64 	%rd12740, %rd12738, %rd12704;
	add.s64 	%rd12741, %rd12740, %rd12739;
	shr.u64 	%rd12742, %rd12741, 32;
	and.b64  	%rd12743, %rd12712, 4294967295;
	mul.wide.u32 	%rd12744, %r1580, %r6187;
	add.s64 	%rd12745, %rd12744, %rd12743;
	shr.u64 	%rd12746, %rd12745, 32;
	and.b64  	%rd12747, %rd12717, 4294967295;
	mul.wide.u32 	%rd12748, %r1579, %r6187;
	add.s64 	%rd12749, %rd12746, %rd12747;
	add.s64 	%rd12750, %rd12749, %rd12748;
	shr.u64 	%rd12751, %rd12750, 32;
	and.b64  	%rd12752, %rd12722, 4294967295;
	mul.wide.u32 	%rd12753, %r1578, %r6187;
	add.s64 	%rd12754, %rd12751, %rd12752;
	add.s64 	%rd12755, %rd12754, %rd12753;
	shr.u64 	%rd12756, %rd12755, 32;
	and.b64  	%rd12757, %rd12727, 4294967295;
	mul.wide.u32 	%rd12758, %r1577, %r6187;
	add.s64 	%rd12759, %rd12756, %rd12757;
	add.s64 	%rd12760, %rd12759, %rd12758;
	shr.u64 	%rd12761, %rd12760, 32;
	and.b64  	%rd12762, %rd12732, 4294967295;
	mul.wide.u32 	%rd12763, %r1576, %r6187;
	add.s64 	%rd12764, %rd12761, %rd12762;
	add.s64 	%rd12765, %rd12764, %rd12763;
	shr.u64 	%rd12766, %rd12765, 32;
	and.b64  	%rd12767, %rd12737, 4294967295;
	mul.wide.u32 	%rd12768, %r1575, %r6187;
	add.s64 	%rd12769, %rd12766, %rd12767;
	add.s64 	%rd12770, %rd12769, %rd12768;
	shr.u64 	%rd12771, %rd12770, 32;
	and.b64  	%rd12772, %rd12741, 4294967295;
	mul.wide.u32 	%rd12773, %r1574, %r6187;
	add.s64 	%rd12774, %rd12771, %rd12772;
	add.s64 	%rd12775, %rd12774, %rd12773;
	shr.u64 	%rd12776, %rd12775, 32;
	mul.wide.u32 	%rd12777, %r1573, %r6187;
	add.s64 	%rd12778, %rd12776, %rd12742;
	add.s64 	%rd12779, %rd12778, %rd12777;
	shr.u64 	%rd12780, %rd12779, 32;
	{ .reg .b32 tmp; mov.b64 {tmp, %r4635}, %rd12779; }
	and.b64  	%rd12781, %rd12750, 4294967295;
	mul.lo.s64 	%rd12782, %rd12781, 977;
	cvt.u32.u64 	%r4636, %rd12782;
	shr.u64 	%rd12783, %rd12782, 32;
	and.b64  	%rd12784, %rd12755, 4294967295;
	mad.lo.s64 	%rd12785, %rd12784, 977, %rd12783;
	shr.u64 	%rd12786, %rd12785, 32;
	and.b64  	%rd12787, %rd12760, 4294967295;
	mad.lo.s64 	%rd12788, %rd12787, 977, %rd12786;
	shr.u64 	%rd12789, %rd12788, 32;
	and.b64  	%rd12790, %rd12765, 4294967295;
	mad.lo.s64 	%rd12791, %rd12790, 977, %rd12789;
	shr.u64 	%rd12792, %rd12791, 32;
	and.b64  	%rd12793, %rd12770, 4294967295;
	mad.lo.s64 	%rd12794, %rd12793, 977, %rd12792;
	shr.u64 	%rd12795, %rd12794, 32;
	and.b64  	%rd12796, %rd12775, 4294967295;
	mad.lo.s64 	%rd12797, %rd12796, 977, %rd12795;
	shr.u64 	%rd12798, %rd12797, 32;
	and.b64  	%rd12799, %rd12779, 4294967295;
	mad.lo.s64 	%rd12800, %rd12799, 977, %rd12798;
	shr.u64 	%rd12801, %rd12800, 32;
	mad.lo.s64 	%rd12802, %rd12780, 977, %rd12801;
	{ .reg .b32 tmp; mov.b64 {tmp, %r4637}, %rd12802; }
	add.s32 	%r6197, %r4634, %r4636;
	setp.lt.u32 	%p2122, %r6197, %r4634;
	selp.u64 	%rd12803, 1, 0, %p2122;
	and.b64  	%rd12804, %rd12517, 4294967295;
	and.b64  	%rd12805, %rd12785, 4294967295;
	add.s64 	%rd12806, %rd12804, %rd12803;
	add.s64 	%rd12807, %rd12806, %rd12805;
	shr.u64 	%rd12808, %rd12807, 32;
	and.b64  	%rd12809, %rd12555, 4294967295;
	and.b64  	%rd12810, %rd12788, 4294967295;
	add.s64 	%rd12811, %rd12808, %rd12809;
	add.s64 	%rd12812, %rd12811, %rd12810;
	shr.u64 	%rd12813, %rd12812, 32;
	and.b64  	%rd12814, %rd12593, 4294967295;
	and.b64  	%rd12815, %rd12791, 4294967295;
	add.s64 	%rd12816, %rd12813, %rd12814;
	add.s64 	%rd12817, %rd12816, %rd12815;
	shr.u64 	%rd12818, %rd12817, 32;
	and.b64  	%rd12819, %rd12631, 4294967295;
	and.b64  	%rd12820, %rd12794, 4294967295;
	add.s64 	%rd12821, %rd12818, %rd12819;
	add.s64 	%rd12822, %rd12821, %rd12820;
	shr.u64 	%rd12823, %rd12822, 32;
	and.b64  	%rd12824, %rd12669, 4294967295;
	and.b64  	%rd12825, %rd12797, 4294967295;
	add.s64 	%rd12826, %rd12823, %rd12824;
	add.s64 	%rd12827, %rd12826, %rd12825;
	shr.u64 	%rd12828, %rd12827, 32;
	and.b64  	%rd12829, %rd12707, 4294967295;
	and.b64  	%rd12830, %rd12800, 4294967295;
	add.s64 	%rd12831, %rd12828, %rd12829;
	add.s64 	%rd12832, %rd12831, %rd12830;
	shr.u64 	%rd12833, %rd12832, 32;
	and.b64  	%rd12834, %rd12745, 4294967295;
	and.b64  	%rd12835, %rd12802, 4294967295;
	add.s64 	%rd12836, %rd12833, %rd12834;
	add.s64 	%rd12837, %rd12836, %rd12835;
	{ .reg .b32 tmp; mov.b64 {tmp, %r4638}, %rd12837; }
	add.s32 	%r4639, %r4638, %r4637;
	and.b64  	%rd12838, %rd12807, 4294967295;
	add.s64 	%rd18425, %rd12838, %rd12781;
	shr.u64 	%rd12839, %rd18425, 32;
	and.b64  	%rd12840, %rd12812, 4294967295;
	add.s64 	%rd12841, %rd12839, %rd12840;
	add.s64 	%rd18426, %rd12841, %rd12784;
	shr.u64 	%rd12842, %rd18426, 32;
	and.b64  	%rd12843, %rd12817, 4294967295;
	add.s64 	%rd12844, %rd12842, %rd12843;
	add.s64 	%rd18427, %rd12844, %rd12787;
	shr.u64 	%rd12845, %rd18427, 32;
	and.b64  	%rd12846, %rd12822, 4294967295;
	add.s64 	%rd12847, %rd12845, %rd12846;
	add.s64 	%rd18428, %rd12847, %rd12790;
	shr.u64 	%rd12848, %rd18428, 32;
	and.b64  	%rd12849, %rd12827, 4294967295;
	add.s64 	%rd12850, %rd12848, %rd12849;
	add.s64 	%rd18429, %rd12850, %rd12793;
	shr.u64 	%rd12851, %rd18429, 32;
	and.b64  	%rd12852, %rd12832, 4294967295;
	add.s64 	%rd12853, %rd12851, %rd12852;
	add.s64 	%rd18430, %rd12853, %rd12796;
	shr.u64 	%rd12854, %rd18430, 32;
	and.b64  	%rd12855, %rd12837, 4294967295;
	add.s64 	%rd12856, %rd12854, %rd12855;
	add.s64 	%rd18431, %rd12856, %rd12799;
	{ .reg .b32 tmp; mov.b64 {tmp, %r4640}, %rd18431; }
	add.s32 	%r4641, %r4639, %r4640;
	add.s32 	%r1640, %r4641, %r4635;
	setp.eq.s32 	%p2123, %r1640, 0;
	mov.pred 	%p2999, 0;
	@%p2123 bra 	$L__BB0_1233;
	cvt.u64.u32 	%rd12857, %r1640;
	mul.wide.u32 	%rd12858, %r1640, 977;
	cvt.u32.u64 	%r4642, %rd12858;
	shr.u64 	%rd12859, %rd12858, 32;
	add.s64 	%rd12860, %rd12859, %rd12857;
	shr.u64 	%rd12861, %rd12860, 32;
	add.s32 	%r1641, %r6197, %r4642;
	setp.lt.u32 	%p2124, %r1641, %r6197;
	selp.u64 	%rd12862, 1, 0, %p2124;
	and.b64  	%rd12863, %rd18425, 4294967295;
	and.b64  	%rd12864, %rd12860, 4294967295;
	add.s64 	%rd12865, %rd12863, %rd12862;
	add.s64 	%rd18425, %rd12865, %rd12864;
	shr.u64 	%rd12866, %rd18425, 32;
	and.b64  	%rd12867, %rd18426, 4294967295;
	add.s64 	%rd12868, %rd12866, %rd12867;
	add.s64 	%rd18426, %rd12868, %rd12861;
	shr.u64 	%rd12869, %rd18426, 32;
	and.b64  	%rd12870, %rd18427, 4294967295;
	add.s64 	%rd18427, %rd12869, %rd12870;
	shr.u64 	%rd12871, %rd18427, 32;
	and.b64  	%rd12872, %rd18428, 4294967295;
	add.s64 	%rd18428, %rd12871, %rd12872;
	shr.u64 	%rd12873, %rd18428, 32;
	and.b64  	%rd12874, %rd18429, 4294967295;
	add.s64 	%rd18429, %rd12873, %rd12874;
	shr.u64 	%rd12875, %rd18429, 32;
	and.b64  	%rd12876, %rd18430, 4294967295;
	add.s64 	%rd18430, %rd12875, %rd12876;
	shr.u64 	%rd12877, %rd18430, 32;
	and.b64  	%rd12878, %rd18431, 4294967295;
	add.s64 	%rd18431, %rd12877, %rd12878;
	setp.gt.u64 	%p2999, %rd18431, 4294967295;
	mov.u32 	%r6197, %r1641;
$L__BB0_1233:
	ld.const.u32 	%rd987, [const_p+8];
	ld.const.u32 	%rd988, [const_p+24];
	ld.const.u32 	%rd989, [const_p+20];
	ld.const.u32 	%rd990, [const_p+12];
	ld.const.u32 	%rd991, [const_p+16];
	ld.const.u32 	%rd992, [const_p+4];
	ld.const.u32 	%r1643, [const_p];
	cvt.u32.u64 	%r6204, %rd18431;
	cvt.u32.u64 	%r6203, %rd18430;
	cvt.u32.u64 	%r6202, %rd18429;
	cvt.u32.u64 	%r6201, %rd18428;
	cvt.u32.u64 	%r6200, %rd18427;
	cvt.u32.u64 	%r6199, %rd18426;
	cvt.u32.u64 	%r6198, %rd18425;
	ld.const.u32 	%r4643, [const_p+28];
	setp.lt.u32 	%p2125, %r4643, %r6204;
	or.pred  	%p2126, %p2999, %p2125;
	@%p2126 bra 	$L__BB0_1247;
	setp.gt.u32 	%p2127, %r4643, %r6204;
	@%p2127 bra 	$L__BB0_1248;
	cvt.u32.u64 	%r4644, %rd988;
	setp.lt.u32 	%p2128, %r4644, %r6203;
	@%p2128 bra 	$L__BB0_1247;
	cvt.u32.u64 	%r4645, %rd988;
	setp.gt.u32 	%p2129, %r4645, %r6203;
	@%p2129 bra 	$L__BB0_1248;
	cvt.u32.u64 	%r4646, %rd989;
	setp.lt.u32 	%p2130, %r4646, %r6202;
	@%p2130 bra 	$L__BB0_1247;
	cvt.u32.u64 	%r4647, %rd989;
	setp.gt.u32 	%p2131, %r4647, %r6202;
	@%p2131 bra 	$L__BB0_1248;
	cvt.u32.u64 	%r4648, %rd991;
	setp.lt.u32 	%p2132, %r4648, %r6201;
	@%p2132 bra 	$L__BB0_1247;
	cvt.u32.u64 	%r4649, %rd991;
	setp.gt.u32 	%p2133, %r4649, %r6201;
	@%p2133 bra 	$L__BB0_1248;
	cvt.u32.u64 	%r4650, %rd990;
	setp.lt.u32 	%p2134, %r4650, %r6200;
	@%p2134 bra 	$L__BB0_1247;
	cvt.u32.u64 	%r4651, %rd990;
	setp.gt.u32 	%p2135, %r4651, %r6200;
	@%p2135 bra 	$L__BB0_1248;
	cvt.u32.u64 	%r4652, %rd987;
	setp.lt.u32 	%p2136, %r4652, %r6199;
	@%p2136 bra 	$L__BB0_1247;
	cvt.u32.u64 	%r4653, %rd987;
	setp.gt.u32 	%p2137, %r4653, %r6199;
	@%p2137 bra 	$L__BB0_1248;
	cvt.u32.u64 	%r4654, %rd992;
	setp.lt.u32 	%p2138, %r4654, %r6198;
	@%p2138 bra 	$L__BB0_1247;
	cvt.u32.u64 	%r4655, %rd992;
	setp.gt.u32 	%p2139, %r4655, %r6198;
	setp.lt.u32 	%p2140, %r6197, %r1643;
	or.pred  	%p2141, %p2139, %p2140;
	@%p2141 bra 	$L__BB0_1248;
$L__BB0_1247:
	cvt.u32.u64 	%r4656, %rd990;
	cvt.u32.u64 	%r4657, %rd987;
	cvt.u32.u64 	%r4658, %rd992;
	cvt.u32.u64 	%r4659, %rd991;
	cvt.u32.u64 	%r4660, %rd988;
	cvt.u32.u64 	%r4661, %rd989;
	setp.lt.u32 	%p2142, %r6197, %r1643;
	selp.s64 	%rd12880, -1, 0, %p2142;
	sub.s32 	%r6197, %r6197, %r1643;
	and.b64  	%rd12881, %rd18425, 4294967295;
	add.s64 	%rd12882, %rd12881, %rd12880;
	setp.lt.u64 	%p2143, %rd12882, %rd992;
	selp.s64 	%rd12883, -1, 0, %p2143;
	cvt.u32.u64 	%r4662, %rd12882;
	sub.s32 	%r6198, %r4662, %r4658;
	and.b64  	%rd12884, %rd18426, 4294967295;
	add.s64 	%rd12885, %rd12884, %rd12883;
	setp.lt.u64 	%p2144, %rd12885, %rd987;
	selp.s64 	%rd12886, -1, 0, %p2144;
	cvt.u32.u64 	%r4663, %rd12885;
	sub.s32 	%r6199, %r4663, %r4657;
	and.b64  	%rd12887, %rd18427, 4294967295;
	add.s64 	%rd12888, %rd12887, %rd12886;
	setp.lt.u64 	%p2145, %rd12888, %rd990;
	selp.s64 	%rd12889, -1, 0, %p2145;
	cvt.u32.u64 	%r4664, %rd12888;
	sub.s32 	%r6200, %r4664, %r4656;
	and.b64  	%rd12890, %rd18428, 4294967295;
	add.s64 	%rd12891, %rd12890, %rd12889;
	setp.lt.u64 	%p2146, %rd12891, %rd991;
	selp.s64 	%rd12892, -1, 0, %p2146;
	cvt.u32.u64 	%r4665, %rd12891;
	sub.s32 	%r6201, %r4665, %r4659;
	and.b64  	%rd12893, %rd18429, 4294967295;
	add.s64 	%rd12894, %rd12893, %rd12892;
	setp.lt.u64 	%p2147, %rd12894, %rd989;
	selp.s64 	%rd12895, -1, 0, %p2147;
	cvt.u32.u64 	%r4666, %rd12894;
	sub.s32 	%r6202, %r4666, %r4661;
	and.b64  	%rd12896, %rd18430, 4294967295;
	add.s64 	%rd12897, %rd12896, %rd12895;
	setp.lt.u64 	%p2148, %rd12897, %rd988;
	selp.s32 	%r4667, -1, 0, %p2148;
	cvt.u32.u64 	%r4668, %rd12897;
	sub.s32 	%r6203, %r4668, %r4660;
	add.s32 	%r4669, %r6204, %r4667;
	sub.s32 	%r6204, %r4669, %r4643;
$L__BB0_1248:
	setp.gt.u32 	%p2149, %r6204, %r4643;
	@%p2149 bra 	$L__BB0_1261;
	bra.uni 	$L__BB0_1262;
$L__BB0_1249:
	cvt.u32.u64 	%r4670, %rd988;
	setp.gt.u32 	%p2151, %r6203, %r4670;
	@%p2151 bra 	$L__BB0_1261;
	cvt.u32.u64 	%r4671, %rd988;
	setp.lt.u32 	%p2152, %r6203, %r4671;
	@%p2152 bra 	$L__BB0_1263;
	cvt.u32.u64 	%r4672, %rd989;
	setp.gt.u32 	%p2153, %r6202, %r4672;
	@%p2153 bra 	$L__BB0_1261;
	cvt.u32.u64 	%r4673, %rd989;
	setp.lt.u32 	%p2154, %r6202, %r4673;
	@%p2154 bra 	$L__BB0_1263;
	cvt.u32.u64 	%r4674, %rd991;
	setp.gt.u32 	%p2155, %r6201, %r4674;
	@%p2155 bra 	$L__BB0_1261;
	cvt.u32.u64 	%r4675, %rd991;
	setp.lt.u32 	%p2156, %r6201, %r4675;
	@%p2156 bra 	$L__BB0_1263;
	cvt.u32.u64 	%r4676, %rd990;
	setp.gt.u32 	%p2157, %r6200, %r4676;
	@%p2157 bra 	$L__BB0_1261;
	cvt.u32.u64 	%r4677, %rd990;
	setp.lt.u32 	%p2158, %r6200, %r4677;
	@%p2158 bra 	$L__BB0_1263;
	cvt.u32.u64 	%r4678, %rd987;
	setp.gt.u32 	%p2159, %r6199, %r4678;
	@%p2159 bra 	$L__BB0_1261;
	cvt.u32.u64 	%r4679, %rd987;
	setp.lt.u32 	%p2160, %r6199, %r4679;
	@%p2160 bra 	$L__BB0_1263;
	cvt.u32.u64 	%r4680, %rd992;
	setp.gt.u32 	%p2161, %r6198, %r4680;
	@%p2161 bra 	$L__BB0_1261;
	cvt.u32.u64 	%r4681, %rd992;
	setp.lt.u32 	%p2162, %r6198, %r4681;
	setp.lt.u32 	%p2163, %r6197, %r1643;
	or.pred  	%p2164, %p2162, %p2163;
	@%p2164 bra 	$L__BB0_1263;
$L__BB0_1261:
	cvt.u32.u64 	%r4682, %rd987;
	cvt.u32.u64 	%r4683, %rd992;
	cvt.u32.u64 	%r4684, %rd990;
	cvt.u32.u64 	%r4685, %rd989;
	cvt.u32.u64 	%r4686, %rd991;
	cvt.u32.u64 	%r4687, %rd988;
	setp.lt.u32 	%p2165, %r6197, %r1643;
	selp.s64 	%rd12898, -1, 0, %p2165;
	sub.s32 	%r6197, %r6197, %r1643;
	cvt.u64.u32 	%rd12899, %r6198;
	add.s64 	%rd12900, %rd12898, %rd12899;
	setp.lt.u64 	%p2166, %rd12900, %rd992;
	selp.s64 	%rd12901, -1, 0, %p2166;
	cvt.u32.u64 	%r4688, %rd12900;
	sub.s32 	%r6198, %r4688, %r4683;
	cvt.u64.u32 	%rd12902, %r6199;
	add.s64 	%rd12903, %rd12901, %rd12902;
	setp.lt.u64 	%p2167, %rd12903, %rd987;
	selp.s64 	%rd12904, -1, 0, %p2167;
	cvt.u32.u64 	%r4689, %rd12903;
	sub.s32 	%r6199, %r4689, %r4682;
	cvt.u64.u32 	%rd12905, %r6200;
	add.s64 	%rd12906, %rd12904, %rd12905;
	setp.lt.u64 	%p2168, %rd12906, %rd990;
	selp.s64 	%rd12907, -1, 0, %p2168;
	cvt.u32.u64 	%r4690, %rd12906;
	sub.s32 	%r6200, %r4690, %r4684;
	cvt.u64.u32 	%rd12908, %r6201;
	add.s64 	%rd12909, %rd12907, %rd12908;
	setp.lt.u64 	%p2169, %rd12909, %rd991;
	selp.s64 	%rd12910, -1, 0, %p2169;
	cvt.u32.u64 	%r4691, %rd12909;
	sub.s32 	%r6201, %r4691, %r4686;
	cvt.u64.u32 	%rd12911, %r6202;
	add.s64 	%rd12912, %rd12910, %rd12911;
	setp.lt.u64 	%p2170, %rd12912, %rd989;
	selp.s64 	%rd12913, -1, 0, %p2170;
	cvt.u32.u64 	%r4692, %rd12912;
	sub.s32 	%r6202, %r4692, %r4685;
	cvt.u64.u32 	%rd12914, %r6203;
	add.s64 	%rd12915, %rd12913, %rd12914;
	setp.lt.u64 	%p2171, %rd12915, %rd988;
	selp.s32 	%r4693, -1, 0, %p2171;
	cvt.u32.u64 	%r4694, %rd12915;
	sub.s32 	%r6203, %r4694, %r4687;
	add.s32 	%r4695, %r6204, %r4693;
	sub.s32 	%r6204, %r4695, %r4643;
	bra.uni 	$L__BB0_1263;
$L__BB0_1262:
	setp.lt.u32 	%p2150, %r6204, %r4643;
	@%p2150 bra 	$L__BB0_1263;
	bra.uni 	$L__BB0_1249;
$L__BB0_1263:
	mul.wide.u32 	%rd12916, %r6180, %r5872;
	cvt.u32.u64 	%r4696, %rd12916;
	shr.u64 	%rd12917, %rd12916, 32;
	mul.wide.u32 	%rd12918, %r6181, %r5872;
	add.s64 	%rd12919, %rd12917, %rd12918;
	shr.u64 	%rd12920, %rd12919, 32;
	mul.wide.u32 	%rd12921, %r6182, %r5872;
	add.s64 	%rd12922, %rd12920, %rd12921;
	shr.u64 	%rd12923, %rd12922, 32;
	mul.wide.u32 	%rd12924, %r6183, %r5872;
	add.s64 	%rd12925, %rd12923, %rd12924;
	shr.u64 	%rd12926, %rd12925, 32;
	mul.wide.u32 	%rd12927, %r6184, %r5872;
	add.s64 	%rd12928, %rd12926, %rd12927;
	shr.u64 	%rd12929, %rd12928, 32;
	mul.wide.u32 	%rd12930, %r6185, %r5872;
	add.s64 	%rd12931, %rd12929, %rd12930;
	shr.u64 	%rd12932, %rd12931, 32;
	mul.wide.u32 	%rd12933, %r6186, %r5872;
	add.s64 	%rd12934, %rd12932, %rd12933;
	shr.u64 	%rd12935, %rd12934, 32;
	mul.wide.u32 	%rd12936, %r6187, %r5872;
	add.s64 	%rd12937, %rd12935, %rd12936;
	shr.u64 	%rd12938, %rd12937, 32;
	and.b64  	%rd12939, %rd12919, 4294967295;
	mul.wide.u32 	%rd12940, %r6180, %r5873;
	add.s64 	%rd12941, %rd12940, %rd12939;
	shr.u64 	%rd12942, %rd12941, 32;
	and.b64  	%rd12943, %rd12922, 4294967295;
	mul.wide.u32 	%rd12944, %r6181, %r5873;
	add.s64 	%rd12945, %rd12942, %rd12943;
	add.s64 	%rd12946, %rd12945, %rd12944;
	shr.u64 	%rd12947, %rd12946, 32;
	and.b64  	%rd12948, %rd12925, 4294967295;
	mul.wide.u32 	%rd12949, %r6182, %r5873;
	add.s64 	%rd12950, %rd12947, %rd12948;
	add.s64 	%rd12951, %rd12950, %rd12949;
	shr.u64 	%rd12952, %rd12951, 32;
	and.b64  	%rd12953, %rd12928, 4294967295;
	mul.wide.u32 	%rd12954, %r6183, %r5873;
	add.s64 	%rd12955, %rd12952, %rd12953;
	add.s64 	%rd12956, %rd12955, %rd12954;
	shr.u64 	%rd12957, %rd12956, 32;
	and.b64  	%rd12958, %rd12931, 4294967295;
	mul.wide.u32 	%rd12959, %r6184, %r5873;
	add.s64 	%rd12960, %rd12957, %rd12958;
	add.s64 	%rd12961, %rd12960, %rd12959;
	shr.u64 	%rd12962, %rd12961, 32;
	and.b64  	%rd12963, %rd12934, 4294967295;
	mul.wide.u32 	%rd12964, %r6185, %r5873;
	add.s64 	%rd12965, %rd12962, %rd12963;
	add.s64 	%rd12966, %rd12965, %rd12964;
	shr.u64 	%rd12967, %rd12966, 32;
	and.b64  	%rd12968, %rd12937, 4294967295;
	mul.wide.u32 	%rd12969, %r6186, %r5873;
	add.s64 	%rd12970, %rd12967, %rd12968;
	add.s64 	%rd12971, %rd12970, %rd12969;
	shr.u64 	%rd12972, %rd12971, 32;
	mul.wide.u32 	%rd12973, %r6187, %r5873;
	add.s64 	%rd12974, %rd12972, %rd12938;
	add.s64 	%rd12975, %rd12974, %rd12973;
	shr.u64 	%rd12976, %rd12975, 32;
	and.b64  	%rd12977, %rd12946, 4294967295;
	mul.wide.u32 	%rd12978, %r6180, %r5874;
	add.s64 	%rd12979, %rd12978, %rd12977;
	shr.u64 	%rd12980, %rd12979, 32;
	and.b64  	%rd12981, %rd12951, 4294967295;
	mul.wide.u32 	%rd12982, %r6181, %r5874;
	add.s64 	%rd12983, %rd12980, %rd12981;
	add.s64 	%rd12984, %rd12983, %rd12982;
	shr.u64 	%rd12985, %rd12984, 32;
	and.b64  	%rd12986, %rd12956, 4294967295;
	mul.wide.u32 	%rd12987, %r6182, %r5874;
	add.s64 	%rd12988, %rd12985, %rd12986;
	add.s64 	%rd12989, %rd12988, %rd12987;
	shr.u64 	%rd12990, %rd12989, 32;
	and.b64  	%rd12991, %rd12961, 4294967295;
	mul.wide.u32 	%rd12992, %r6183, %r5874;
	add.s64 	%rd12993, %rd12990, %rd12991;
	add.s64 	%rd12994, %rd12993, %rd12992;
	shr.u64 	%rd12995, %rd12994, 32;
	and.b64  	%rd12996, %rd12966, 4294967295;
	mul.wide.u32 	%rd12997, %r6184, %r5874;
	add.s64 	%rd12998, %rd12995, %rd12996;
	add.s64 	%rd12999, %rd12998, %rd12997;
	shr.u64 	%rd13000, %rd12999, 32;
	and.b64  	%rd13001, %rd12971, 4294967295;
	mul.wide.u32 	%rd13002, %r6185, %r5874;
	add.s64 	%rd13003, %rd13000, %rd13001;
	add.s64 	%rd13004, %rd13003, %rd13002;
	shr.u64 	%rd13005, %rd13004, 32;
	and.b64  	%rd13006, %rd12975, 4294967295;
	mul.wide.u32 	%rd13007, %r6186, %r5874;
	add.s64 	%rd13008, %rd13005, %rd13006;
	add.s64 	%rd13009, %rd13008, %rd13007;
	shr.u64 	%rd13010, %rd13009, 32;
	mul.wide.u32 	%rd13011, %r6187, %r5874;
	add.s64 	%rd13012, %rd13010, %rd12976;
	add.s64 	%rd13013, %rd13012, %rd13011;
	shr.u64 	%rd13014, %rd13013, 32;
	and.b64  	%rd13015, %rd12984, 4294967295;
	mul.wide.u32 	%rd13016, %r6180, %r5875;
	add.s64 	%rd13017, %rd13016, %rd13015;
	shr.u64 	%rd13018, %rd13017, 32;
	and.b64  	%rd13019, %rd12989, 4294967295;
	mul.wide.u32 	%rd13020, %r6181, %r5875;
	add.s64 	%rd13021, %rd13018, %rd13019;
	add.s64 	%rd13022, %rd13021, %rd13020;
	shr.u64 	%rd13023, %rd13022, 32;
	and.b64  	%rd13024, %rd12994, 4294967295;
	mul.wide.u32 	%rd13025, %r6182, %r5875;
	add.s64 	%rd13026, %rd13023, %rd13024;
	add.s64 	%rd13027, %rd13026, %rd13025;
	shr.u64 	%rd13028, %rd13027, 32;
	and.b64  	%rd13029, %rd12999, 4294967295;
	mul.wide.u32 	%rd13030, %r6183, %r5875;
	add.s64 	%rd13031, %rd13028, %rd13029;
	add.s64 	%rd13032, %rd13031, %rd13030;
	shr.u64 	%rd13033, %rd13032, 32;
	and.b64  	%rd13034, %rd13004, 4294967295;
	mul.wide.u32 	%rd13035, %r6184, %r5875;
	add.s64 	%rd13036, %rd13033, %rd13034;
	add.s64 	%rd13037, %rd13036, %rd13035;
	shr.u64 	%rd13038, %rd13037, 32;
	and.b64  	%rd13039, %rd13009, 4294967295;
	mul.wide.u32 	%rd13040, %r6185, %r5875;
	add.s64 	%rd13041, %rd13038, %rd13039;
	add.s64 	%rd13042, %rd13041, %rd13040;
	shr.u64 	%rd13043, %rd13042, 32;
	and.b64  	%rd13044, %rd13013, 4294967295;
	mul.wide.u32 	%rd13045, %r6186, %r5875;
	add.s64 	%rd13046, %rd13043, %rd13044;
	add.s64 	%rd13047, %rd13046, %rd13045;
	shr.u64 	%rd13048, %rd13047, 32;
	mul.wide.u32 	%rd13049, %r6187, %r5875;
	add.s64 	%rd13050, %rd13048, %rd13014;
	add.s64 	%rd13051, %rd13050, %rd13049;
	shr.u64 	%rd13052, %rd13051, 32;
	and.b64  	%rd13053, %rd13022, 4294967295;
	mul.wide.u32 	%rd13054, %r6180, %r5876;
	add.s64 	%rd13055, %rd13054, %rd13053;
	shr.u64 	%rd13056, %rd13055, 32;
	and.b64  	%rd13057, %rd13027, 4294967295;
	mul.wide.u32 	%rd13058, %r6181, %r5876;
	add.s64 	%rd13059, %rd13056, %rd13057;
	add.s64 	%rd13060, %rd13059, %rd13058;
	shr.u64 	%rd13061, %rd13060, 32;
	and.b64  	%rd13062, %rd13032, 4294967295;
	mul.wide.u32 	%rd13063, %r6182, %r5876;
	add.s64 	%rd13064, %rd13061, %rd13062;
	add.s64 	%rd13065, %rd13064, %rd13063;
	shr.u64 	%rd13066, %rd13065, 32;
	and.b64  	%rd13067, %rd13037, 4294967295;
	mul.wide.u32 	%rd13068, %r6183, %r5876;
	add.s64 	%rd13069, %rd13066, %rd13067;
	add.s64 	%rd13070, %rd13069, %rd13068;
	shr.u64 	%rd13071, %rd13070, 32;
	and.b64  	%rd13072, %rd13042, 4294967295;
	mul.wide.u32 	%rd13073, %r6184, %r5876;
	add.s64 	%rd13074, %rd13071, %rd13072;
	add.s64 	%rd13075, %rd13074, %rd13073;
	shr.u64 	%rd13076, %rd13075, 32;
	and.b64  	%rd13077, %rd13047, 4294967295;
	mul.wide.u32 	%rd13078, %r6185, %r5876;
	add.s64 	%rd13079, %rd13076, %rd13077;
	add.s64 	%rd13080, %rd13079, %rd13078;
	shr.u64 	%rd13081, %rd13080, 32;
	and.b64  	%rd13082, %rd13051, 4294967295;
	mul.wide.u32 	%rd13083, %r6186, %r5876;
	add.s64 	%rd13084, %rd13081, %rd13082;
	add.s64 	%rd13085, %rd13084, %rd13083;
	shr.u64 	%rd13086, %rd13085, 32;
	mul.wide.u32 	%rd13087, %r6187, %r5876;
	add.s64 	%rd13088, %rd13086, %rd13052;
	add.s64 	%rd13089, %rd13088, %rd13087;
	shr.u64 	%rd13090, %rd13089, 32;
	and.b64  	%rd13091, %rd13060, 4294967295;
	mul.wide.u32 	%rd13092, %r6180, %r5877;
	add.s64 	%rd13093, %rd13092, %rd13091;
	shr.u64 	%rd13094, %rd13093, 32;
	and.b64  	%rd13095, %rd13065, 4294967295;
	mul.wide.u32 	%rd13096, %r6181, %r5877;
	add.s64 	%rd13097, %rd13094, %rd13095;
	add.s64 	%rd13098, %rd13097, %rd13096;
	shr.u64 	%rd13099, %rd13098, 32;
	and.b64  	%rd13100, %rd13070, 4294967295;
	mul.wide.u32 	%rd13101, %r6182, %r5877;
	add.s64 	%rd13102, %rd13099, %rd13100;
	add.s64 	%rd13103, %rd13102, %rd13101;
	shr.u64 	%rd13104, %rd13103, 32;
	and.b64  	%rd13105, %rd13075, 4294967295;
	mul.wide.u32 	%rd13106, %r6183, %r5877;
	add.s64 	%rd13107, %rd13104, %rd13105;
	add.s64 	%rd13108, %rd13107, %rd13106;
	shr.u64 	%rd13109, %rd13108, 32;
	and.b64  	%rd13110, %rd13080, 4294967295;
	mul.wide.u32 	%rd13111, %r6184, %r5877;
	add.s64 	%rd13112, %rd13109, %rd13110;
	add.s64 	%rd13113, %rd13112, %rd13111;
	shr.u64 	%rd13114, %rd13113, 32;
	and.b64  	%rd13115, %rd13085, 4294967295;
	mul.wide.u32 	%rd13116, %r6185, %r5877;
	add.s64 	%rd13117, %rd13114, %rd13115;
	add.s64 	%rd13118, %rd13117, %rd13116;
	shr.u64 	%rd13119, %rd13118, 32;
	and.b64  	%rd13120, %rd13089, 4294967295;
	mul.wide.u32 	%rd13121, %r6186, %r5877;
	add.s64 	%rd13122, %rd13119, %rd13120;
	add.s64 	%rd13123, %rd13122, %rd13121;
	shr.u64 	%rd13124, %rd13123, 32;
	mul.wide.u32 	%rd13125, %r6187, %r5877;
	add.s64 	%rd13126, %rd13124, %rd13090;
	add.s64 	%rd13127, %rd13126, %rd13125;
	shr.u64 	%rd13128, %rd13127, 32;
	and.b64  	%rd13129, %rd13098, 4294967295;
	mul.wide.u32 	%rd13130, %r6180, %r5878;
	add.s64 	%rd13131, %rd13130, %rd13129;
	shr.u64 	%rd13132, %rd13131, 32;
	and.b64  	%rd13133, %rd13103, 4294967295;
	mul.wide.u32 	%rd13134, %r6181, %r5878;
	add.s64 	%rd13135, %rd13132, %rd13133;
	add.s64 	%rd13136, %rd13135, %rd13134;
	shr.u64 	%rd13137, %rd13136, 32;
	and.b64  	%rd13138, %rd13108, 4294967295;
	mul.wide.u32 	%rd13139, %r6182, %r5878;
	add.s64 	%rd13140, %rd13137, %rd13138;
	add.s64 	%rd13141, %rd13140, %rd13139;
	shr.u64 	%rd13142, %rd13141, 32;
	and.b64  	%rd13143, %rd13113, 4294967295;
	mul.wide.u32 	%rd13144, %r6183, %r5878;
	add.s64 	%rd13145, %rd13142, %rd13143;
	add.s64 	%rd13146, %rd13145, %rd13144;
	shr.u64 	%rd13147, %rd13146, 32;
	and.b64  	%rd13148, %rd13118, 4294967295;
	mul.wide.u32 	%rd13149, %r6184, %r5878;
	add.s64 	%rd13150, %rd13147, %rd13148;
	add.s64 	%rd13151, %rd13150, %rd13149;
	shr.u64 	%rd13152, %rd13151, 32;
	and.b64  	%rd13153, %rd13123, 4294967295;
	mul.wide.u32 	%rd13154, %r6185, %r5878;
	add.s64 	%rd13155, %rd13152, %rd13153;
	add.s64 	%rd13156, %rd13155, %rd13154;
	shr.u64 	%rd13157, %rd13156, 32;
	and.b64  	%rd13158, %rd13127, 4294967295;
	mul.wide.u32 	%rd13159, %r6186, %r5878;
	add.s64 	%rd13160, %rd13157, %rd13158;
	add.s64 	%rd13161, %rd13160, %rd13159;
	shr.u64 	%rd13162, %rd13161, 32;
	mul.wide.u32 	%rd13163, %r6187, %r5878;
	add.s64 	%rd13164, %rd13162, %rd13128;
	add.s64 	%rd13165, %rd13164, %rd13163;
	shr.u64 	%rd13166, %rd13165, 32;
	and.b64  	%rd13167, %rd13136, 4294967295;
	mul.wide.u32 	%rd13168, %r6180, %r5879;
	add.s64 	%rd13169, %rd13168, %rd13167;
	shr.u64 	%rd13170, %rd13169, 32;
	and.b64  	%rd13171, %rd13141, 4294967295;
	mul.wide.u32 	%rd13172, %r6181, %r5879;
	add.s64 	%rd13173, %rd13170, %rd13171;
	add.s64 	%rd13174, %rd13173, %rd13172;
	shr.u64 	%rd13175, %rd13174, 32;
	and.b64  	%rd13176, %rd13146, 4294967295;
	mul.wide.u32 	%rd13177, %r6182, %r5879;
	add.s64 	%rd13178, %rd13175, %rd13176;
	add.s64 	%rd13179, %rd13178, %rd13177;
	shr.u64 	%rd13180, %rd13179, 32;
	and.b64  	%rd13181, %rd13151, 4294967295;
	mul.wide.u32 	%rd13182, %r6183, %r5879;
	add.s64 	%rd13183, %rd13180, %rd13181;
	add.s64 	%rd13184, %rd13183, %rd13182;
	shr.u64 	%rd13185, %rd13184, 32;
	and.b64  	%rd13186, %rd13156, 4294967295;
	mul.wide.u32 	%rd13187, %r6184, %r5879;
	add.s64 	%rd13188, %rd13185, %rd13186;
	add.s64 	%rd13189, %rd13188, %rd13187;
	shr.u64 	%rd13190, %rd13189, 32;
	and.b64  	%rd13191, %rd13161, 4294967295;
	mul.wide.u32 	%rd13192, %r6185, %r5879;
	add.s64 	%rd13193, %rd13190, %rd13191;
	add.s64 	%rd13194, %rd13193, %rd13192;
	shr.u64 	%rd13195, %rd13194, 32;
	and.b64  	%rd13196, %rd13165, 4294967295;
	mul.wide.u32 	%rd13197, %r6186, %r5879;
	add.s64 	%rd13198, %rd13195, %rd13196;
	add.s64 	%rd13199, %rd13198, %rd13197;
	shr.u64 	%rd13200, %rd13199, 32;
	mul.wide.u32 	%rd13201, %r6187, %r5879;
	add.s64 	%rd13202, %rd13200, %rd13166;
	add.s64 	%rd13203, %rd13202, %rd13201;
	shr.u64 	%rd13204, %rd13203, 32;
	{ .reg .b32 tmp; mov.b64 {tmp, %r4697}, %rd13203; }
	and.b64  	%rd13205, %rd13174, 4294967295;
	mul.lo.s64 	%rd13206, %rd13205, 977;
	cvt.u32.u64 	%r4698, %rd13206;
	shr.u64 	%rd13207, %rd13206, 32;
	and.b64  	%rd13208, %rd13179, 4294967295;
	mad.lo.s64 	%rd13209, %rd13208, 977, %rd13207;
	shr.u64 	%rd13210, %rd13209, 32;
	and.b64  	%rd13211, %rd13184, 4294967295;
	mad.lo.s64 	%rd13212, %rd13211, 977, %rd13210;
	shr.u64 	%rd13213, %rd13212, 32;
	and.b64  	%rd13214, %rd13189, 4294967295;
	mad.lo.s64 	%rd13215, %rd13214, 977, %rd13213;
	shr.u64 	%rd13216, %rd13215, 32;
	and.b64  	%rd13217, %rd13194, 4294967295;
	mad.lo.s64 	%rd13218, %rd13217, 977, %rd13216;
	shr.u64 	%rd13219, %rd13218, 32;
	and.b64  	%rd13220, %rd13199, 4294967295;
	mad.lo.s64 	%rd13221, %rd13220, 977, %rd13219;
	shr.u64 	%rd13222, %rd13221, 32;
	and.b64  	%rd13223, %rd13203, 4294967295;
	mad.lo.s64 	%rd13224, %rd13223, 977, %rd13222;
	shr.u64 	%rd13225, %rd13224, 32;
	mad.lo.s64 	%rd13226, %rd13204, 977, %rd13225;
	{ .reg .b32 tmp; mov.b64 {tmp, %r4699}, %rd13226; }
	add.s32 	%r6214, %r4696, %r4698;
	setp.lt.u32 	%p2173, %r6214, %r4696;
	selp.u64 	%rd13227, 1, 0, %p2173;
	and.b64  	%rd13228, %rd12941, 4294967295;
	and.b64  	%rd13229, %rd13209, 4294967295;
	add.s64 	%rd13230, %rd13228, %rd13227;
	add.s64 	%rd13231, %rd13230, %rd13229;
	shr.u64 	%rd13232, %rd13231, 32;
	and.b64  	%rd13233, %rd12979, 4294967295;
	and.b64  	%rd13234, %rd13212, 4294967295;
	add.s64 	%rd13235, %rd13232, %rd13233;
	add.s64 	%rd13236, %rd13235, %rd13234;
	shr.u64 	%rd13237, %rd13236, 32;
	and.b64  	%rd13238, %rd13017, 4294967295;
	and.b64  	%rd13239, %rd13215, 4294967295;
	add.s64 	%rd13240, %rd13237, %rd13238;
	add.s64 	%rd13241, %rd13240, %rd13239;
	shr.u64 	%rd13242, %rd13241, 32;
	and.b64  	%rd13243, %rd13055, 4294967295;
	and.b64  	%rd13244, %rd13218, 4294967295;
	add.s64 	%rd13245, %rd13242, %rd13243;
	add.s64 	%rd13246, %rd13245, %rd13244;
	shr.u64 	%rd13247, %rd13246, 32;
	and.b64  	%rd13248, %rd13093, 4294967295;
	and.b64  	%rd13249, %rd13221, 4294967295;
	add.s64 	%rd13250, %rd13247, %rd13248;
	add.s64 	%rd13251, %rd13250, %rd13249;
	shr.u64 	%rd13252, %rd13251, 32;
	and.b64  	%rd13253, %rd13131, 4294967295;
	and.b64  	%rd13254, %rd13224, 4294967295;
	add.s64 	%rd13255, %rd13252, %rd13253;
	add.s64 	%rd13256, %rd13255, %rd13254;
	shr.u64 	%rd13257, %rd13256, 32;
	and.b64  	%rd13258, %rd13169, 4294967295;
	and.b64  	%rd13259, %rd13226, 4294967295;
	add.s64 	%rd13260, %rd13257, %rd13258;
	add.s64 	%rd13261, %rd13260, %rd13259;
	{ .reg .b32 tmp; mov.b64 {tmp, %r4700}, %rd13261; }
	add.s32 	%r4701, %r4700, %r4699;
	and.b64  	%rd13262, %rd13231, 4294967295;
	add.s64 	%rd18432, %rd13262, %rd13205;
	shr.u64 	%rd13263, %rd18432, 32;
	and.b64  	%rd13264, %rd13236, 4294967295;
	add.s64 	%rd13265, %rd13263, %rd13264;
	add.s64 	%rd18433, %rd13265, %rd13208;
	shr.u64 	%rd13266, %rd18433, 32;
	and.b64  	%rd13267, %rd13241, 4294967295;
	add.s64 	%rd13268, %rd13266, %rd13267;
	add.s64 	%rd18434, %rd13268, %rd13211;
	shr.u64 	%rd13269, %rd18434, 32;
	and.b64  	%rd13270, %rd13246, 4294967295;
	add.s64 	%rd13271, %rd13269, %rd13270;
	add.s64 	%rd18435, %rd13271, %rd13214;
	shr.u64 	%rd13272, %rd18435, 32;
	and.b64  	%rd13273, %rd13251, 4294967295;
	add.s64 	%rd13274, %rd13272, %rd13273;
	add.s64 	%rd18436, %rd13274, %rd13217;
	shr.u64 	%rd13275, %rd18436, 32;
	and.b64  	%rd13276, %rd13256, 4294967295;
	add.s64 	%rd13277, %rd13275, %rd13276;
	add.s64 	%rd18437, %rd13277, %rd13220;
	shr.u64 	%rd13278, %rd18437, 32;
	and.b64  	%rd13279, %rd13261, 4294967295;
	add.s64 	%rd13280, %rd13278, %rd13279;
	add.s64 	%rd18438, %rd13280, %rd13223;
	{ .reg .b32 tmp; mov.b64 {tmp, %r4702}, %rd18438; }
	add.s32 	%r4703, %r4701, %r4702;
	add.s32 	%r1685, %r4703, %r4697;
	setp.eq.s32 	%p2174, %r1685, 0;
	mov.pred 	%p3000, 0;
	@%p2174 bra 	$L__BB0_1265;
	cvt.u64.u32 	%rd13281, %r1685;
	mul.wide.u32 	%rd13282, %r1685, 977;
	cvt.u32.u64 	%r4704, %rd13282;
	shr.u64 	%rd13283, %rd13282, 32;
	add.s64 	%rd13284, %rd13283, %rd13281;
	shr.u64 	%rd13285, %rd13284, 32;
	add.s32 	%r1686, %r6214, %r4704;
	setp.lt.u32 	%p2175, %r1686, %r6214;
	selp.u64 	%rd13286, 1, 0, %p2175;
	and.b64  	%rd13287, %rd18432, 4294967295;
	and.b64  	%rd13288, %rd13284, 4294967295;
	add.s64 	%rd13289, %rd13287, %rd13286;
	add.s64 	%rd18432, %rd13289, %rd13288;
	shr.u64 	%rd13290, %rd18432, 32;
	and.b64  	%rd13291, %rd18433, 4294967295;
	add.s64 	%rd13292, %rd13290, %rd13291;
	add.s64 	%rd18433, %rd13292, %rd13285;
	shr.u64 	%rd13293, %rd18433, 32;
	and.b64  	%rd13294, %rd18434, 4294967295;
	add.s64 	%rd18434, %rd13293, %rd13294;
	shr.u64 	%rd13295, %rd18434, 32;
	and.b64  	%rd13296, %rd18435, 4294967295;
	add.s64 	%rd18435, %rd13295, %rd13296;
	shr.u64 	%rd13297, %rd18435, 32;
	and.b64  	%rd13298, %rd18436, 4294967295;
	add.s64 	%rd18436, %rd13297, %rd13298;
	shr.u64 	%rd13299, %rd18436, 32;
	and.b64  	%rd13300, %rd18437, 4294967295;
	add.s64 	%rd18437, %rd13299, %rd13300;
	shr.u64 	%rd13301, %rd18437, 32;
	and.b64  	%rd13302, %rd18438, 4294967295;
	add.s64 	%rd18438, %rd13301, %rd13302;
	setp.gt.u64 	%p3000, %rd18438, 4294967295;
	mov.u32 	%r6214, %r1686;
$L__BB0_1265:
	ld.const.u32 	%rd1014, [const_p+8];
	ld.const.u32 	%rd1015, [const_p+24];
	ld.const.u32 	%rd1016, [const_p+20];
	ld.const.u32 	%rd1017, [const_p+12];
	ld.const.u32 	%rd1018, [const_p+16];
	ld.const.u32 	%rd1019, [const_p+4];
	ld.const.u32 	%r1688, [const_p];
	cvt.u32.u64 	%r6221, %rd18438;
	cvt.u32.u64 	%r6220, %rd18437;
	cvt.u32.u64 	%r6219, %rd18436;
	cvt.u32.u64 	%r6218, %rd18435;
	cvt.u32.u64 	%r6217, %rd18434;
	cvt.u32.u64 	%r6216, %rd18433;
	cvt.u32.u64 	%r6215, %rd18432;
	ld.const.u32 	%r4705, [const_p+28];
	setp.lt.u32 	%p2176, %r4705, %r6221;
	or.pred  	%p2177, %p3000, %p2176;
	@%p2177 bra 	$L__BB0_1279;
	setp.gt.u32 	%p2178, %r4705, %r6221;
	@%p2178 bra 	$L__BB0_1280;
	cvt.u32.u64 	%r4706, %rd1015;
	setp.lt.u32 	%p2179, %r4706, %r6220;
	@%p2179 bra 	$L__BB0_1279;
	cvt.u32.u64 	%r4707, %rd1015;
	setp.gt.u32 	%p2180, %r4707, %r6220;
	@%p2180 bra 	$L__BB0_1280;
	cvt.u32.u64 	%r4708, %rd1016;
	setp.lt.u32 	%p2181, %r4708, %r6219;
	@%p2181 bra 	$L__BB0_1279;
	cvt.u32.u64 	%r4709, %rd1016;
	setp.gt.u32 	%p2182, %r4709, %r6219;
	@%p2182 bra 	$L__BB0_1280;
	cvt.u32.u64 	%r4710, %rd1018;
	setp.lt.u32 	%p2183, %r4710, %r6218;
	@%p2183 bra 	$L__BB0_1279;
	cvt.u32.u64 	%r4711, %rd1018;
	setp.gt.u32 	%p2184, %r4711, %r6218;
	@%p2184 bra 	$L__BB0_1280;
	cvt.u32.u64 	%r4712, %rd1017;
	setp.lt.u32 	%p2185, %r4712, %r6217;
	@%p2185 bra 	$L__BB0_1279;
	cvt.u32.u64 	%r4713, %rd1017;
	setp.gt.u32 	%p2186, %r4713, %r6217;
	@%p2186 bra 	$L__BB0_1280;
	cvt.u32.u64 	%r4714, %rd1014;
	setp.lt.u32 	%p2187, %r4714, %r6216;
	@%p2187 bra 	$L__BB0_1279;
	cvt.u32.u64 	%r4715, %rd1014;
	setp.gt.u32 	%p2188, %r4715, %r6216;
	@%p2188 bra 	$L__BB0_1280;
	cvt.u32.u64 	%r4716, %rd1019;
	setp.lt.u32 	%p2189, %r4716, %r6215;
	@%p2189 bra 	$L__BB0_1279;
	cvt.u32.u64 	%r4717, %rd1019;
	setp.gt.u32 	%p2190, %r4717, %r6215;
	setp.lt.u32 	%p2191, %r6214, %r1688;
	or.pred  	%p2192, %p2190, %p2191;
	@%p2192 bra 	$L__BB0_1280;
$L__BB0_1279:
	cvt.u32.u64 	%r4718, %rd1017;
	cvt.u32.u64 	%r4719, %rd1014;
	cvt.u32.u64 	%r4720, %rd1019;
	cvt.u32.u64 	%r4721, %rd1015;
	cvt.u32.u64 	%r4722, %rd1016;
	cvt.u32.u64 	%r4723, %rd1018;
	setp.lt.u32 	%p2193, %r6214, %r1688;
	selp.s64 	%rd13304, -1, 0, %p2193;
	sub.s32 	%r6214, %r6214, %r1688;
	and.b64  	%rd13305, %rd18432, 4294967295;
	add.s64 	%rd13306, %rd13305, %rd13304;
	setp.lt.u64 	%p2194, %rd13306, %rd1019;
	selp.s64 	%rd13307, -1, 0, %p2194;
	cvt.u32.u64 	%r4724, %rd13306;
	sub.s32 	%r6215, %r4724, %r4720;
	and.b64  	%rd13308, %rd18433, 4294967295;
	add.s64 	%rd13309, %rd13308, %rd13307;
	setp.lt.u64 	%p2195, %rd13309, %rd1014;
	selp.s64 	%rd13310, -1, 0, %p2195;
	cvt.u32.u64 	%r4725, %rd13309;
	sub.s32 	%r6216, %r4725, %r4719;
	and.b64  	%rd13311, %rd18434, 4294967295;
	add.s64 	%rd13312, %rd13311, %rd13310;
	setp.lt.u64 	%p2196, %rd13312, %rd1017;
	selp.s64 	%rd13313, -1, 0, %p2196;
	cvt.u32.u64 	%r4726, %rd13312;
	sub.s32 	%r6217, %r4726, %r4718;
	and.b64  	%rd13314, %rd18435, 4294967295;
	add.s64 	%rd13315, %rd13314, %rd13313;
	setp.lt.u64 	%p2197, %rd13315, %rd1018;
	selp.s64 	%rd13316, -1, 0, %p2197;
	cvt.u32.u64 	%r4727, %rd13315;
	sub.s32 	%r6218, %r4727, %r4723;
	and.b64  	%rd13317, %rd18436, 4294967295;
	add.s64 	%rd13318, %rd13317, %rd13316;
	setp.lt.u64 	%p2198, %rd13318, %rd1016;
	selp.s64 	%rd13319, -1, 0, %p2198;
	cvt.u32.u64 	%r4728, %rd13318;
	sub.s32 	%r6219, %r4728, %r4722;
	and.b64  	%rd13320, %rd18437, 4294967295;
	add.s64 	%rd13321, %rd13320, %rd13319;
	setp.lt.u64 	%p2199, %rd13321, %rd1015;
	selp.s32 	%r4729, -1, 0, %p2199;
	cvt.u32.u64 	%r4730, %rd13321;
	sub.s32 	%r6220, %r4730, %r4721;
	add.s32 	%r4731, %r6221, %r4729;
	sub.s32 	%r6221, %r4731, %r4705;
$L__BB0_1280:
	setp.gt.u32 	%p2200, %r6221, %r4705;
	@%p2200 bra 	$L__BB0_1293;
	bra.uni 	$L__BB0_1294;
$L__BB0_1281:
	cvt.u32.u64 	%r4732, %rd1015;
	setp.gt.u32 	%p2202, %r6220, %r4732;
	@%p2202 bra 	$L__BB0_1293;
	cvt.u32.u64 	%r4733, %rd1015;
	setp.lt.u32 	%p2203, %r6220, %r4733;
	@%p2203 bra 	$L__BB0_1295;
	cvt.u32.u64 	%r4734, %rd1016;
	setp.gt.u32 	%p2204, %r6219, %r4734;
	@%p2204 bra 	$L__BB0_1293;
	cvt.u32.u64 	%r4735, %rd1016;
	setp.lt.u32 	%p2205, %r6219, %r4735;
	@%p2205 bra 	$L__BB0_1295;
	cvt.u32.u64 	%r4736, %rd1018;
	setp.gt.u32 	%p2206, %r6218, %r4736;
	@%p2206 bra 	$L__BB0_1293;
	cvt.u32.u64 	%r4737, %rd1018;
	setp.lt.u32 	%p2207, %r6218, %r4737;
	@%p2207 bra 	$L__BB0_1295;
	cvt.u32.u64 	%r4738, %rd1017;
	setp.gt.u32 	%p2208, %r6217, %r4738;
	@%p2208 bra 	$L__BB0_1293;
	cvt.u32.u64 	%r4739, %rd1017;
	setp.lt.u32 	%p2209, %r6217, %r4739;
	@%p2209 bra 	$L__BB0_1295;
	cvt.u32.u64 	%r4740, %rd1014;
	setp.gt.u32 	%p2210, %r6216, %r4740;
	@%p2210 bra 	$L__BB0_1293;
	cvt.u32.u64 	%r4741, %rd1014;
	setp.lt.u32 	%p2211, %r6216, %r4741;
	@%p2211 bra 	$L__BB0_1295;
	cvt.u32.u64 	%r4742, %rd1019;
	setp.gt.u32 	%p2212, %r6215, %r4742;
	@%p2212 bra 	$L__BB0_1293;
	cvt.u32.u64 	%r4743, %rd1019;
	setp.lt.u32 	%p2213, %r6215, %r4743;
	setp.lt.u32 	%p2214, %r6214, %r1688;
	or.pred  	%p2215, %p2213, %p2214;
	@%p2215 bra 	$L__BB0_1295;
$L__BB0_1293:
	cvt.u32.u64 	%r4744, %rd1015;
	cvt.u32.u64 	%r4745, %rd1017;
	cvt.u32.u64 	%r4746, %rd1014;
	cvt.u32.u64 	%r4747, %rd1019;
	cvt.u32.u64 	%r4748, %rd1016;
	cvt.u32.u64 	%r4749, %rd1018;
	setp.lt.u32 	%p2216, %r6214, %r1688;
	selp.s64 	%rd13322, -1, 0, %p2216;
	sub.s32 	%r6214, %r6214, %r1688;
	cvt.u64.u32 	%rd13323, %r6215;
	add.s64 	%rd13324, %rd13322, %rd13323;
	setp.lt.u64 	%p2217, %rd13324, %rd1019;
	selp.s64 	%rd13325, -1, 0, %p2217;
	cvt.u32.u64 	%r4750, %rd13324;
	sub.s32 	%r6215, %r4750, %r4747;
	cvt.u64.u32 	%rd13326, %r6216;
	add.s64 	%rd13327, %rd13325, %rd13326;
	setp.lt.u64 	%p2218, %rd13327, %rd1014;
	selp.s64 	%rd13328, -1, 0, %p2218;
	cvt.u32.u64 	%r4751, %rd13327;
	sub.s32 	%r6216, %r4751, %r4746;
	cvt.u64.u32 	%rd13329, %r6217;
	add.s64 	%rd13330, %rd13328, %rd13329;
	setp.lt.u64 	%p2219, %rd13330, %rd1017;
	selp.s64 	%rd13331, -1, 0, %p2219;
	cvt.u32.u64 	%r4752, %rd13330;
	sub.s32 	%r6217, %r4752, %r4745;
	cvt.u64.u32 	%rd13332, %r6218;
	add.s64 	%rd13333, %rd13331, %rd13332;
	setp.lt.u64 	%p2220, %rd13333, %rd1018;
	selp.s64 	%rd13334, -1, 0, %p2220;
	cvt.u32.u64 	%r4753, %rd13333;
	sub.s32 	%r6218, %r4753, %r4749;
	cvt.u64.u32 	%rd13335, %r6219;
	add.s64 	%rd13336, %rd13334, %rd13335;
	setp.lt.u64 	%p2221, %rd13336, %rd1016;
	selp.s64 	%rd13337, -1, 0, %p2221;
	cvt.u32.u64 	%r4754, %rd13336;
	sub.s32 	%r6219, %r4754, %r4748;
	cvt.u64.u32 	%rd13338, %r6220;
	add.s64 	%rd13339, %rd13337, %rd13338;
	setp.lt.u64 	%p2222, %rd13339, %rd1015;
	selp.s32 	%r4755, -1, 0, %p2222;
	cvt.u32.u64 	%r4756, %rd13339;
	sub.s32 	%r6220, %r4756, %r4744;
	add.s32 	%r4757, %r6221, %r4755;
	sub.s32 	%r6221, %r4757, %r4705;
	bra.uni 	$L__BB0_1295;
$L__BB0_1294:
	setp.lt.u32 	%p2201, %r6221, %r4705;
	@%p2201 bra 	$L__BB0_1295;
	bra.uni 	$L__BB0_1281;
$L__BB0_1295:
	mul.wide.u32 	%rd13340, %r1593, %r1593;
	cvt.u32.u64 	%r4758, %rd13340;
	shr.u64 	%rd13341, %rd13340, 32;
	mul.wide.u32 	%rd13342, %r1592, %r1593;
	add.s64 	%rd13343, %rd13341, %rd13342;
	shr.u64 	%rd13344, %rd13343, 32;
	mul.wide.u32 	%rd13345, %r1591, %r1593;
	add.s64 	%rd13346, %rd13344, %rd13345;
	shr.u64 	%rd13347, %rd13346, 32;
	mul.wide.u32 	%rd13348, %r1590, %r1593;
	add.s64 	%rd13349, %rd13347, %rd13348;
	shr.u64 	%rd13350, %rd13349, 32;
	mul.wide.u32 	%rd13351, %r1589, %r1593;
	add.s64 	%rd13352, %rd13350, %rd13351;
	shr.u64 	%rd13353, %rd13352, 32;
	mul.wide.u32 	%rd13354, %r1588, %r1593;
	add.s64 	%rd13355, %rd13353, %rd13354;
	shr.u64 	%rd13356, %rd13355, 32;
	mul.wide.u32 	%rd13357, %r1587, %r1593;
	add.s64 	%rd13358, %rd13356, %rd13357;
	shr.u64 	%rd13359, %rd13358, 32;
	mul.wide.u32 	%rd13360, %r1586, %r1593;
	add.s64 	%rd13361, %rd13359, %rd13360;
	shr.u64 	%rd13362, %rd13361, 32;
	and.b64  	%rd13363, %rd13343, 4294967295;
	add.s64 	%rd13364, %rd13342, %rd13363;
	shr.u64 	%rd13365, %rd13364, 32;
	and.b64  	%rd13366, %rd13346, 4294967295;
	mul.wide.u32 	%rd13367, %r1592, %r1592;
	add.s64 	%rd13368, %rd13365, %rd13366;
	add.s64 	%rd13369, %rd13368, %rd13367;
	shr.u64 	%rd13370, %rd13369, 32;
	and.b64  	%rd13371, %rd13349, 4294967295;
	mul.wide.u32 	%rd13372, %r1591, %r1592;
	add.s64 	%rd13373, %rd13370, %rd13371;
	add.s64 	%rd13374, %rd13373, %rd13372;
	shr.u64 	%rd13375, %rd13374, 32;
	and.b64  	%rd13376, %rd13352, 4294967295;
	mul.wide.u32 	%rd13377, %r1590, %r1592;
	add.s64 	%rd13378, %rd13375, %rd13376;
	add.s64 	%rd13379, %rd13378, %rd13377;
	shr.u64 	%rd13380, %rd13379, 32;
	and.b64  	%rd13381, %rd13355, 4294967295;
	mul.wide.u32 	%rd13382, %r1589, %r1592;
	add.s64 	%rd13383, %rd13380, %rd13381;
	add.s64 	%rd13384, %rd13383, %rd13382;
	shr.u64 	%rd13385, %rd13384, 32;
	and.b64  	%rd13386, %rd13358, 4294967295;
	mul.wide.u32 	%rd13387, %r1588, %r1592;
	add.s64 	%rd13388, %rd13385, %rd13386;
	add.s64 	%rd13389, %rd13388, %rd13387;
	shr.u64 	%rd13390, %rd13389, 32;
	and.b64  	%rd13391, %rd13361, 4294967295;
	mul.wide.u32 	%rd13392, %r1587, %r1592;
	add.s64 	%rd13393, %rd13390, %rd13391;
	add.s64 	%rd13394, %rd13393, %rd13392;
	shr.u64 	%rd13395, %rd13394, 32;
	mul.wide.u32 	%rd13396, %r1586, %r1592;
	add.s64 	%rd13397, %rd13395, %rd13362;
	add.s64 	%rd13398, %rd13397, %rd13396;
	shr.u64 	%rd13399, %rd13398, 32;
	and.b64  	%rd13400, %rd13369, 4294967295;
	add.s64 	%rd13401, %rd13345, %rd13400;
	shr.u64 	%rd13402, %rd13401, 32;
	and.b64  	%rd13403, %rd13374, 4294967295;
	add.s64 	%rd13404, %rd13402, %rd13403;
	add.s64 	%rd13405, %rd13404, %rd13372;
	shr.u64 	%rd13406, %rd13405, 32;
	and.b64  	%rd13407, %rd13379, 4294967295;
	mul.wide.u32 	%rd13408, %r1591, %r1591;
	add.s64 	%rd13409, %rd13406, %rd13407;
	add.s64 	%rd13410, %rd13409, %rd13408;
	shr.u64 	%rd13411, %rd13410, 32;
	and.b64  	%rd13412, %rd13384, 4294967295;
	mul.wide.u32 	%rd13413, %r1590, %r1591;
	add.s64 	%rd13414, %rd13411, %rd13412;
	add.s64 	%rd13415, %rd13414, %rd13413;
	shr.u64 	%rd13416, %rd13415, 32;
	and.b64  	%rd13417, %rd13389, 4294967295;
	mul.wide.u32 	%rd13418, %r1589, %r1591;
	add.s64 	%rd13419, %rd13416, %rd13417;
	add.s64 	%rd13420, %rd13419, %rd13418;
	shr.u64 	%rd13421, %rd13420, 32;
	and.b64  	%rd13422, %rd13394, 4294967295;
	mul.wide.u32 	%rd13423, %r1588, %r1591;
	add.s64 	%rd13424, %rd13421, %rd13422;
	add.s64 	%rd13425, %rd13424, %rd13423;
	shr.u64 	%rd13426, %rd13425, 32;
	and.b64  	%rd13427, %rd13398, 4294967295;
	mul.wide.u32 	%rd13428, %r1587, %r1591;
	add.s64 	%rd13429, %rd13426, %rd13427;
	add.s64 	%rd13430, %rd13429, %rd13428;
	shr.u64 	%rd13431, %rd13430, 32;
	mul.wide.u32 	%rd13432, %r1586, %r1591;
	add.s64 	%rd13433, %rd13431, %rd13399;
	add.s64 	%rd13434, %rd13433, %rd13432;
	shr.u64 	%rd13435, %rd13434, 32;
	and.b64  	%rd13436, %rd13405, 4294967295;
	add.s64 	%rd13437, %rd13348, %rd13436;
	shr.u64 	%rd13438, %rd13437, 32;
	and.b64  	%rd13439, %rd13410, 4294967295;
	add.s64 	%rd13440, %rd13438, %rd13439;
	add.s64 	%rd13441, %rd13440, %rd13377;
	shr.u64 	%rd13442, %rd13441, 32;
	and.b64  	%rd13443, %rd13415, 4294967295;
	add.s64 	%rd13444, %rd13442, %rd13443;
	add.s64 	%rd13445, %rd13444, %rd13413;
	shr.u64 	%rd13446, %rd13445, 32;
	and.b64  	%rd13447, %rd13420, 4294967295;
	mul.wide.u32 	%rd13448, %r1590, %r1590;
	add.s64 	%rd13449, %rd13446, %rd13447;
	add.s64 	%rd13450, %rd13449, %rd13448;
	shr.u64 	%rd13451, %rd13450, 32;
	and.b64  	%rd13452, %rd13425, 4294967295;
	mul.wide.u32 	%rd13453, %r1589, %r1590;
	add.s64 	%rd13454, %rd13451, %rd13452;
	add.s64 	%rd13455, %rd13454, %rd13453;
	shr.u64 	%rd13456, %rd13455, 32;
	and.b64  	%rd13457, %rd13430, 4294967295;
	mul.wide.u32 	%rd13458, %r1588, %r1590;
	add.s64 	%rd13459, %rd13456, %rd13457;
	add.s64 	%rd13460, %rd13459, %rd13458;
	shr.u64 	%rd13461, %rd13460, 32;
	and.b64  	%rd13462, %rd13434, 4294967295;
	mul.wide.u32 	%rd13463, %r1587, %r1590;
	add.s64 	%rd13464, %rd13461, %rd13462;
	add.s64 	%rd13465, %rd13464, %rd13463;
	shr.u64 	%rd13466, %rd13465, 32;
	mul.wide.u32 	%rd13467, %r1586, %r1590;
	add.s64 	%rd13468, %rd13466, %rd13435;
	add.s64 	%rd13469, %rd13468, %rd13467;
	shr.u64 	%rd13470, %rd13469, 32;
	and.b64  	%rd13471, %rd13441, 4294967295;
	add.s64 	%rd13472, %rd13351, %rd13471;
	shr.u64 	%rd13473, %rd13472, 32;
	and.b64  	%rd13474, %rd13445, 4294967295;
	add.s64 	%rd13475, %rd13473, %rd13474;
	add.s64 	%rd13476, %rd13475, %rd13382;
	shr.u64 	%rd13477, %rd13476, 32;
	and.b64  	%rd13478, %rd13450, 4294967295;
	add.s64 	%rd13479, %rd13477, %rd13478;
	add.s64 	%rd13480, %rd13479, %rd13418;
	shr.u64 	%rd13481, %rd13480, 32;
	and.b64  	%rd13482, %rd13455, 4294967295;
	add.s64 	%rd13483, %rd13481, %rd13482;
	add.s64 	%rd13484, %rd13483, %rd13453;
	shr.u64 	%rd13485, %rd13484, 32;
	and.b64  	%rd13486, %rd13460, 4294967295;
	mul.wide.u32 	%rd13487, %r1589, %r1589;
	add.s64 	%rd13488, %rd13485, %rd13486;
	add.s64 	%rd13489, %rd13488, %rd13487;
	shr.u64 	%rd13490, %rd13489, 32;
	and.b64  	%rd13491, %rd13465, 4294967295;
	mul.wide.u32 	%rd13492, %r1588, %r1589;
	add.s64 	%rd13493, %rd13490, %rd13491;
	add.s64 	%rd13494, %rd13493, %rd13492;
	shr.u64 	%rd13495, %rd13494, 32;
	and.b64  	%rd13496, %rd13469, 4294967295;
	mul.wide.u32 	%rd13497, %r1587, %r1589;
	add.s64 	%rd13498, %rd13495, %rd13496;
	add.s64 	%rd13499, %rd13498, %rd13497;
	shr.u64 	%rd13500, %rd13499, 32;
	mul.wide.u32 	%rd13501, %r1586, %r1589;
	add.s64 	%rd13502, %rd13500, %rd13470;
	add.s64 	%rd13503, %rd13502, %rd13501;
	shr.u64 	%rd13504, %rd13503, 32;
	and.b64  	%rd13505, %rd13476, 4294967295;
	add.s64 	%rd13506, %rd13354, %rd13505;
	shr.u64 	%rd13507, %rd13506, 32;
	and.b64  	%rd13508, %rd13480, 4294967295;
	add.s64 	%rd13509, %rd13507, %rd13508;
	add.s64 	%rd13510, %rd13509, %rd13387;
	shr.u64 	%rd13511, %rd13510, 32;
	and.b64  	%rd13512, %rd13484, 4294967295;
	add.s64 	%rd13513, %rd13511, %rd13512;
	add.s64 	%rd13514, %rd13513, %rd13423;
	shr.u64 	%rd13515, %rd13514, 32;
	and.b64  	%rd13516, %rd13489, 4294967295;
	add.s64 	%rd13517, %rd13515, %rd13516;
	add.s64 	%rd13518, %rd13517, %rd13458;
	shr.u64 	%rd13519, %rd13518, 32;
	and.b64  	%rd13520, %rd13494, 4294967295;
	add.s64 	%rd13521, %rd13519, %rd13520;
	add.s64 	%rd13522, %rd13521, %rd13492;
	shr.u64 	%rd13523, %rd13522, 32;
	and.b64  	%rd13524, %rd13499, 4294967295;
	mul.wide.u32 	%rd13525, %r1588, %r1588;
	add.s64 	%rd13526, %rd13523, %rd13524;
	add.s64 	%rd13527, %rd13526, %rd13525;
	shr.u64 	%rd13528, %rd13527, 32;
	and.b64  	%rd13529, %rd13503, 4294967295;
	mul.wide.u32 	%rd13530, %r1587, %r1588;
	add.s64 	%rd13531, %rd13528, %rd13529;
	add.s64 	%rd13532, %rd13531, %rd13530;
	shr.u64 	%rd13533, %rd13532, 32;
	mul.wide.u32 	%rd13534, %r1586, %r1588;
	add.s64 	%rd13535, %rd13533, %rd13504;
	add.s64 	%rd13536, %rd13535, %rd13534;
	shr.u64 	%rd13537, %rd13536, 32;
	and.b64  	%rd13538, %rd13510, 4294967295;
	add.s64 	%rd13539, %rd13357, %rd13538;
	shr.u64 	%rd13540, %rd13539, 32;
	and.b64  	%rd13541, %rd13514, 4294967295;
	add.s64 	%rd13542, %rd13540, %rd13541;
	add.s64 	%rd13543, %rd13542, %rd13392;
	shr.u64 	%rd13544, %rd13543, 32;
	and.b64  	%rd13545, %rd13518, 4294967295;
	add.s64 	%rd13546, %rd13544, %rd13545;
	add.s64 	%rd13547, %rd13546, %rd13428;
	shr.u64 	%rd13548, %rd13547, 32;
	and.b64  	%rd13549, %rd13522, 4294967295;
	add.s64 	%rd13550, %rd13548, %rd13549;
	add.s64 	%rd13551, %rd13550, %rd13463;
	shr.u64 	%rd13552, %rd13551, 32;
	and.b64  	%rd13553, %rd13527, 4294967295;
	add.s64 	%rd13554, %rd13552, %rd13553;
	add.s64 	%rd13555, %rd13554, %rd13497;
	shr.u64 	%rd13556, %rd13555, 32;
	and.b64  	%rd13557, %rd13532, 4294967295;
	add.s64 	%rd13558, %rd13556, %rd13557;
	add.s64 	%rd13559, %rd13558, %rd13530;
	shr.u64 	%rd13560, %rd13559, 32;
	and.b64  	%rd13561, %rd13536, 4294967295;
	mul.wide.u32 	%rd13562, %r1587, %r1587;
	add.s64 	%rd13563, %rd13560, %rd13561;
	add.s64 	%rd13564, %rd13563, %rd13562;
	shr.u64 	%rd13565, %rd13564, 32;
	mul.wide.u32 	%rd13566, %r1586, %r1587;
	add.s64 	%rd13567, %rd13565, %rd13537;
	add.s64 	%rd13568, %rd13567, %rd13566;
	shr.u64 	%rd13569, %rd13568, 32;
	and.b64  	%rd13570, %rd13543, 4294967295;
	add.s64 	%rd13571, %rd13360, %rd13570;
	shr.u64 	%rd13572, %rd13571, 32;
	and.b64  	%rd13573, %rd13547, 4294967295;
	add.s64 	%rd13574, %rd13572, %rd13573;
	add.s64 	%rd13575, %rd13574, %rd13396;
	shr.u64 	%rd13576, %rd13575, 32;
	and.b64  	%rd13577, %rd13551, 4294967295;
	add.s64 	%rd13578, %rd13576, %rd13577;
	add.s64 	%rd13579, %rd13578, %rd13432;
	shr.u64 	%rd13580, %rd13579, 32;
	and.b64  	%rd13581, %rd13555, 4294967295;
	add.s64 	%rd13582, %rd13580, %rd13581;
	add.s64 	%rd13583, %rd13582, %rd13467;
	shr.u64 	%rd13584, %rd13583, 32;
	and.b64  	%rd13585, %rd13559, 4294967295;
	add.s64 	%rd13586, %rd13584, %rd13585;
	add.s64 	%rd13587, %rd13586, %rd13501;
	shr.u64 	%rd13588, %rd13587, 32;
	and.b64  	%rd13589, %rd13564, 4294967295;
	add.s64 	%rd13590, %rd13588, %rd13589;
	add.s64 	%rd13591, %rd13590, %rd13534;
	shr.u64 	%rd13592, %rd13591, 32;
	and.b64  	%rd13593, %rd13568, 4294967295;
	add.s64 	%rd13594, %rd13592, %rd13593;
	add.s64 	%rd13595, %rd13594, %rd13566;
	shr.u64 	%rd13596, %rd13595, 32;
	mul.wide.u32 	%rd13597, %r1586, %r1586;
	add.s64 	%rd13598, %rd13596, %rd13569;
	add.s64 	%rd13599, %rd13598, %rd13597;
	shr.u64 	%rd13600, %rd13599, 32;
	{ .reg .b32 tmp; mov.b64 {tmp, %r4759}, %rd13599; }
	and.b64  	%rd13601, %rd13575, 4294967295;
	mul.lo.s64 	%rd13602, %rd13601, 977;
	cvt.u32.u64 	%r4760, %rd13602;
	shr.u64 	%rd13603, %rd13602, 32;
	and.b64  	%rd13604, %rd13579, 4294967295;
	mad.lo.s64 	%rd13605, %rd13604, 977, %rd13603;
	shr.u64 	%rd13606, %rd13605, 32;
	and.b64  	%rd13607, %rd13583, 4294967295;
	mad.lo.s64 	%rd13608, %rd13607, 977, %rd13606;
	shr.u64 	%rd13609, %rd13608, 32;
	and.b64  	%rd13610, %rd13587, 4294967295;
	mad.lo.s64 	%rd13611, %rd13610, 977, %rd13609;
	shr.u64 	%rd13612, %rd13611, 32;
	and.b64  	%rd13613, %rd13591, 4294967295;
	mad.lo.s64 	%rd13614, %rd13613, 977, %rd13612;
	shr.u64 	%rd13615, %rd13614, 32;
	and.b64  	%rd13616, %rd13595, 4294967295;
	mad.lo.s64 	%rd13617, %rd13616, 977, %rd13615;
	shr.u64 	%rd13618, %rd13617, 32;
	and.b64  	%rd13619, %rd13599, 4294967295;
	mad.lo.s64 	%rd13620, %rd13619, 977, %rd13618;
	shr.u64 	%rd13621, %rd13620, 32;
	mad.lo.s64 	%rd13622, %rd13600, 977, %rd13621;
	{ .reg .b32 tmp; mov.b64 {tmp, %r4761}, %rd13622; }
	add.s32 	%r6231, %r4758, %r4760;
	setp.lt.u32 	%p2224, %r6231, %r4758;
	selp.u64 	%rd13623, 1, 0, %p2224;
	and.b64  	%rd13624, %rd13364, 4294967295;
	and.b64  	%rd13625, %rd13605, 4294967295;
	add.s64 	%rd13626, %rd13624, %rd13623;
	add.s64 	%rd13627, %rd13626, %rd13625;
	shr.u64 	%rd13628, %rd13627, 32;
	and.b64  	%rd13629, %rd13401, 4294967295;
	and.b64  	%rd13630, %rd13608, 4294967295;
	add.s64 	%rd13631, %rd13628, %rd13629;
	add.s64 	%rd13632, %rd13631, %rd13630;
	shr.u64 	%rd13633, %rd13632, 32;
	and.b64  	%rd13634, %rd13437, 4294967295;
	and.b64  	%rd13635, %rd13611, 4294967295;
	add.s64 	%rd13636, %rd13633, %rd13634;
	add.s64 	%rd13637, %rd13636, %rd13635;
	shr.u64 	%rd13638, %rd13637, 32;
	and.b64  	%rd13639, %rd13472, 4294967295;
	and.b64  	%rd13640, %rd13614, 4294967295;
	add.s64 	%rd13641, %rd13638, %rd13639;
	add.s64 	%rd13642, %rd13641, %rd13640;
	shr.u64 	%rd13643, %rd13642, 32;
	and.b64  	%rd13644, %rd13506, 4294967295;
	and.b64  	%rd13645, %rd13617, 4294967295;
	add.s64 	%rd13646, %rd13643, %rd13644;
	add.s64 	%rd13647, %rd13646, %rd13645;
	shr.u64 	%rd13648, %rd13647, 32;
	and.b64  	%rd13649, %rd13539, 4294967295;
	and.b64  	%rd13650, %rd13620, 4294967295;
	add.s64 	%rd13651, %rd13648, %rd13649;
	add.s64 	%rd13652, %rd13651, %rd13650;
	shr.u64 	%rd13653, %rd13652, 32;
	and.b64  	%rd13654, %rd13571, 4294967295;
	and.b64  	%rd13655, %rd13622, 4294967295;
	add.s64 	%rd13656, %rd13653, %rd13654;
	add.s64 	%rd13657, %rd13656, %rd13655;
	{ .reg .b32 tmp; mov.b64 {tmp, %r4762}, %rd13657; }
	add.s32 	%r4763, %r4762, %r4761;
	and.b64  	%rd13658, %rd13627, 4294967295;
	add.s64 	%rd18439, %rd13658, %rd13601;
	shr.u64 	%rd13659, %rd18439, 32;
	and.b64  	%rd13660, %rd13632, 4294967295;
	add.s64 	%rd13661, %rd13659, %rd13660;
	add.s64 	%rd18440, %rd13661, %rd13604;
	shr.u64 	%rd13662, %rd18440, 32;
	and.b64  	%rd13663, %rd13637, 4294967295;
	add.s64 	%rd13664, %rd13662, %rd13663;
	add.s64 	%rd18441, %rd13664, %rd13607;
	shr.u64 	%rd13665, %rd18441, 32;
	and.b64  	%rd13666, %rd13642, 4294967295;
	add.s64 	%rd13667, %rd13665, %rd13666;
	add.s64 	%rd18442, %rd13667, %rd13610;
	shr.u64 	%rd13668, %rd18442, 32;
	and.b64  	%rd13669, %rd13647, 4294967295;
	add.s64 	%rd13670, %rd13668, %rd13669;
	add.s64 	%rd18443, %rd13670, %rd13613;
	shr.u64 	%rd13671, %rd18443, 32;
	and.b64  	%rd13672, %rd13652, 4294967295;
	add.s64 	%rd13673, %rd13671, %rd13672;
	add.s64 	%rd18444, %rd13673, %rd13616;
	shr.u64 	%rd13674, %rd18444, 32;
	and.b64  	%rd13675, %rd13657, 4294967295;
	add.s64 	%rd13676, %rd13674, %rd13675;
	add.s64 	%rd18445, %rd13676, %rd13619;
	{ .reg .b32 tmp; mov.b64 {tmp, %r4764}, %rd18445; }
	add.s32 	%r4765, %r4763, %r4764;
	add.s32 	%r1730, %r4765, %r4759;
	setp.eq.s32 	%p2225, %r1730, 0;
	mov.pred 	%p3001, 0;
	@%p2225 bra 	$L__BB0_1297;
	cvt.u64.u32 	%rd13677, %r1730;
	mul.wide.u32 	%rd13678, %r1730, 977;
	cvt.u32.u64 	%r4766, %rd13678;
	shr.u64 	%rd13679, %rd13678, 32;
	add.s64 	%rd13680, %rd13679, %rd13677;
	shr.u64 	%rd13681, %rd13680, 32;
	add.s32 	%r1731, %r6231, %r4766;
	setp.lt.u32 	%p2226, %r1731, %r6231;
	selp.u64 	%rd13682, 1, 0, %p2226;
	and.b64  	%rd13683, %rd18439, 4294967295;
	and.b64  	%rd13684, %rd13680, 4294967295;
	add.s64 	%rd13685, %rd13683, %rd13682;
	add.s64 	%rd18439, %rd13685, %rd13684;
	shr.u64 	%rd13686, %rd18439, 32;
	and.b64  	%rd13687, %rd18440, 4294967295;
	add.s64 	%rd13688, %rd13686, %rd13687;
	add.s64 	%rd18440, %rd13688, %rd13681;
	shr.u64 	%rd13689, %rd18440, 32;
	and.b64  	%rd13690, %rd18441, 4294967295;
	add.s64 	%rd18441, %rd13689, %rd13690;
	shr.u64 	%rd13691, %rd18441, 32;
	and.b64  	%rd13692, %rd18442, 4294967295;
	add.s64 	%rd18442, %rd13691, %rd13692;
	shr.u64 	%rd13693, %rd18442, 32;
	and.b64  	%rd13694, %rd18443, 4294967295;
	add.s64 	%rd18443, %rd13693, %rd13694;
	shr.u64 	%rd13695, %rd18443, 32;
	and.b64  	%rd13696, %rd18444, 4294967295;
	add.s64 	%rd18444, %rd13695, %rd13696;
	shr.u64 	%rd13697, %rd18444, 32;
	and.b64  	%rd13698, %rd18445, 4294967295;
	add.s64 	%rd18445, %rd13697, %rd13698;
	setp.gt.u64 	%p3001, %rd18445, 4294967295;
	mov.u32 	%r6231, %r1731;
$L__BB0_1297:
	ld.const.u32 	%rd1041, [const_p+8];
	ld.const.u32 	%rd1042, [const_p+24];
	ld.const.u32 	%rd1043, [const_p+20];
	ld.const.u32 	%rd1044, [const_p+12];
	ld.const.u32 	%rd1045, [const_p+16];
	ld.const.u32 	%rd1046, [const_p+4];
	ld.const.u32 	%r1733, [const_p];
	cvt.u32.u64 	%r6238, %rd18445;
	cvt.u32.u64 	%r6237, %rd18444;
	cvt.u32.u64 	%r6236, %rd18443;
	cvt.u32.u64 	%r6235, %rd18442;
	cvt.u32.u64 	%r6234, %rd18441;
	cvt.u32.u64 	%r6233, %rd18440;
	cvt.u32.u64 	%r6232, %rd18439;
	ld.const.u32 	%r4767, [const_p+28];
	setp.lt.u32 	%p2227, %r4767, %r6238;
	or.pred  	%p2228, %p3001, %p2227;
	@%p2228 bra 	$L__BB0_1311;
	setp.gt.u32 	%p2229, %r4767, %r6238;
	@%p2229 bra 	$L__BB0_1312;
	cvt.u32.u64 	%r4768, %rd1042;
	setp.lt.u32 	%p2230, %r4768, %r6237;
	@%p2230 bra 	$L__BB0_1311;
	cvt.u32.u64 	%r4769, %rd1042;
	setp.gt.u32 	%p2231, %r4769, %r6237;
	@%p2231 bra 	$L__BB0_1312;
	cvt.u32.u64 	%r4770, %rd1043;
	setp.lt.u32 	%p2232, %r4770, %r6236;
	@%p2232 bra 	$L__BB0_1311;
	cvt.u32.u64 	%r4771, %rd1043;
	setp.gt.u32 	%p2233, %r4771, %r6236;
	@%p2233 bra 	$L__BB0_1312;
	cvt.u32.u64 	%r4772, %rd1045;
	setp.lt.u32 	%p2234, %r4772, %r6235;
	@%p2234 bra 	$L__BB0_1311;
	cvt.u32.u64 	%r4773, %rd1045;
	setp.gt.u32 	%p2235, %r4773, %r6235;
	@%p2235 bra 	$L__BB0_1312;
	cvt.u32.u64 	%r4774, %rd1044;
	setp.lt.u32 	%p2236, %r4774, %r6234;
	@%p2236 bra 	$L__BB0_1311;
	cvt.u32.u64 	%r4775, %rd1044;
	setp.gt.u32 	%p2237, %r4775, %r6234;
	@%p2237 bra 	$L__BB0_1312;
	cvt.u32.u64 	%r4776, %rd1041;
	setp.lt.u32 	%p2238, %r4776, %r6233;
	@%p2238 bra 	$L__BB0_1311;
	cvt.u32.u64 	%r4777, %rd1041;
	setp.gt.u32 	%p2239, %r4777, %r6233;
	@%p2239 bra 	$L__BB0_1312;
	cvt.u32.u64 	%r4778, %rd1046;
	setp.lt.u32 	%p2240, %r4778, %r6232;
	@%p2240 bra 	$L__BB0_1311;
	cvt.u32.u64 	%r4779, %rd1046;
	setp.gt.u32 	%p2241, %r4779, %r6232;
	setp.lt.u32 	%p2242, %r6231, %r1733;
	or.pred  	%p2243, %p2241, %p2242;
	@%p2243 bra 	$L__BB0_1312;
$L__BB0_1311:
	cvt.u32.u64 	%r4780, %rd1044;
	cvt.u32.u64 	%r4781, %rd1041;
	cvt.u32.u64 	%r4782, %rd1046;
	cvt.u32.u64 	%r4783, %rd1042;
	cvt.u32.u64 	%r4784, %rd1043;
	cvt.u32.u64 	%r4785, %rd1045;
	setp.lt.u32 	%p2244, %r6231, %r1733;
	selp.s64 	%rd13700, -1, 0, %p2244;
	sub.s32 	%r6231, %r6231, %r1733;
	and.b64  	%rd13701, %rd18439, 4294967295;
	add.s64 	%rd13702, %rd13701, %rd13700;
	setp.lt.u64 	%p2245, %rd13702, %rd1046;
	selp.s64 	%rd13703, -1, 0, %p2245;
	cvt.u32.u64 	%r4786, %rd13702;
	sub.s32 	%r6232, %r4786, %r4782;
	and.b64  	%rd13704, %rd18440, 4294967295;
	add.s64 	%rd13705, %rd13704, %rd13703;
	setp.lt.u64 	%p2246, %rd13705, %rd1041;
	selp.s64 	%rd13706, -1, 0, %p2246;
	cvt.u32.u64 	%r4787, %rd13705;
	sub.s32 	%r6233, %r4787, %r4781;
	and.b64  	%rd13707, %rd18441, 4294967295;
	add.s64 	%rd13708, %rd13707, %rd13706;
	setp.lt.u64 	%p2247, %rd13708, %rd1044;
	selp.s64 	%rd13709, -1, 0, %p2247;
	cvt.u32.u64 	%r4788, %rd13708;
	sub.s32 	%r6234, %r4788, %r4780;
	and.b64  	%rd13710, %rd18442, 4294967295;
	add.s64 	%rd13711, %rd13710, %rd13709;
	setp.lt.u64 	%p2248, %rd13711, %rd1045;
	selp.s64 	%rd13712, -1, 0, %p2248;
	cvt.u32.u64 	%r4789, %rd13711;
	sub.s32 	%r6235, %r4789, %r4785;
	and.b64  	%rd13713, %rd18443, 4294967295;
	add.s64 	%rd13714, %rd13713, %rd13712;
	setp.lt.u64 	%p2249, %rd13714, %rd1043;
	selp.s64 	%rd13715, -1, 0, %p2249;
	cvt.u32.u64 	%r4790, %rd13714;
	sub.s32 	%r6236, %r4790, %r4784;
	and.b64  	%rd13716, %rd18444, 4294967295;
	add.s64 	%rd13717, %rd13716, %rd13715;
	setp.lt.u64 	%p2250, %rd13717, %rd1042;
	selp.s32 	%r4791, -1, 0, %p2250;
	cvt.u32.u64 	%r4792, %rd13717;
	sub.s32 	%r6237, %r4792, %r4783;
	add.s32 	%r4793, %r6238, %r4791;
	sub.s32 	%r6238, %r4793, %r4767;
$L__BB0_1312:
	setp.gt.u32 	%p2251, %r6238, %r4767;
	@%p2251 bra 	$L__BB0_1325;
	bra.uni 	$L__BB0_1326;
$L__BB0_1313:
	cvt.u32.u64 	%r4794, %rd1042;
	setp.gt.u32 	%p2253, %r6237, %r4794;
	@%p2253 bra 	$L__BB0_1325;
	cvt.u32.u64 	%r4795, %rd1042;
	setp.lt.u32 	%p2254, %r6237, %r4795;
	@%p2254 bra 	$L__BB0_1327;
	cvt.u32.u64 	%r4796, %rd1043;
	setp.gt.u32 	%p2255, %r6236, %r4796;
	@%p2255 bra 	$L__BB0_1325;
	cvt.u32.u64 	%r4797, %rd1043;
	setp.lt.u32 	%p2256, %r6236, %r4797;
	@%p2256 bra 	$L__BB0_1327;
	cvt.u32.u64 	%r4798, %rd1045;
	setp.gt.u32 	%p2257, %r6235, %r4798;
	@%p2257 bra 	$L__BB0_1325;
	cvt.u32.u64 	%r4799, %rd1045;
	setp.lt.u32 	%p2258, %r6235, %r4799;
	@%p2258 bra 	$L__BB0_1327;
	cvt.u32.u64 	%r4800, %rd1044;
	setp.gt.u32 	%p2259, %r6234, %r4800;
	@%p2259 bra 	$L__BB0_1325;
	cvt.u32.u64 	%r4801, %rd1044;
	setp.lt.u32 	%p2260, %r6234, %r4801;
	@%p2260 bra 	$L__BB0_1327;
	cvt.u32.u64 	%r4802, %rd1041;
	setp.gt.u32 	%p2261, %r6233, %r4802;
	@%p2261 bra 	$L__BB0_1325;
	cvt.u32.u64 	%r4803, %rd1041;
	setp.lt.u32 	%p2262, %r6233, %r4803;
	@%p2262 bra 	$L__BB0_1327;
	cvt.u32.u64 	%r4804, %rd1046;
	setp.gt.u32 	%p2263, %r6232, %r4804;
	@%p2263 bra 	$L__BB0_1325;
	cvt.u32.u64 	%r4805, %rd1046;
	setp.lt.u32 	%p2264, %r6232, %r4805;
	setp.lt.u32 	%p2265, %r6231, %r1733;
	or.pred  	%p2266, %p2264, %p2265;
	@%p2266 bra 	$L__BB0_1327;
$L__BB0_1325:
	cvt.u32.u64 	%r4806, %rd1042;
	cvt.u32.u64 	%r4807, %rd1044;
	cvt.u32.u64 	%r4808, %rd1041;
	cvt.u32.u64 	%r4809, %rd1046;
	cvt.u32.u64 	%r4810, %rd1043;
	cvt.u32.u64 	%r4811, %rd1045;
	setp.lt.u32 	%p2267, %r6231, %r1733;
	selp.s64 	%rd13718, -1, 0, %p2267;
	sub.s32 	%r6231, %r6231, %r1733;
	cvt.u64.u32 	%rd13719, %r6232;
	add.s64 	%rd13720, %rd13718, %rd13719;
	setp.lt.u64 	%p2268, %rd13720, %rd1046;
	selp.s64 	%rd13721, -1, 0, %p2268;
	cvt.u32.u64 	%r4812, %rd13720;
	sub.s32 	%r6232, %r4812, %r4809;
	cvt.u64.u32 	%rd13722, %r6233;
	add.s64 	%rd13723, %rd13721, %rd13722;
	setp.lt.u64 	%p2269, %rd13723, %rd1041;
	selp.s64 	%rd13724, -1, 0, %p2269;
	cvt.u32.u64 	%r4813, %rd13723;
	sub.s32 	%r6233, %r4813, %r4808;
	cvt.u64.u32 	%rd13725, %r6234;
	add.s64 	%rd13726, %rd13724, %rd13725;
	setp.lt.u64 	%p2270, %rd13726, %rd1044;
	selp.s64 	%rd13727, -1, 0, %p2270;
	cvt.u32.u64 	%r4814, %rd13726;
	sub.s32 	%r6234, %r4814, %r4807;
	cvt.u64.u32 	%rd13728, %r6235;
	add.s64 	%rd13729, %rd13727, %rd13728;
	setp.lt.u64 	%p2271, %rd13729, %rd1045;
	selp.s64 	%rd13730, -1, 0, %p2271;
	cvt.u32.u64 	%r4815, %rd13729;
	sub.s32 	%r6235, %r4815, %r4811;
	cvt.u64.u32 	%rd13731, %r6236;
	add.s64 	%rd13732, %rd13730, %rd13731;
	setp.lt.u64 	%p2272, %rd13732, %rd1043;
	selp.s64 	%rd13733, -1, 0, %p2272;
	cvt.u32.u64 	%r4816, %rd13732;
	sub.s32 	%r6236, %r4816, %r4810;
	cvt.u64.u32 	%rd13734, %r6237;
	add.s64 	%rd13735, %rd13733, %rd13734;
	setp.lt.u64 	%p2273, %rd13735, %rd1042;
	selp.s32 	%r4817, -1, 0, %p2273;
	cvt.u32.u64 	%r4818, %rd13735;
	sub.s32 	%r6237, %r4818, %r4806;
	add.s32 	%r4819, %r6238, %r4817;
	sub.s32 	%r6238, %r4819, %r4767;
	bra.uni 	$L__BB0_1327;
$L__BB0_1326:
	setp.lt.u32 	%p2252, %r6238, %r4767;
	@%p2252 bra 	$L__BB0_1327;
	bra.uni 	$L__BB0_1313;
$L__BB0_1327:
	shl.b32 	%r4820, %r6214, 1;
	shr.u32 	%r4821, %r6214, 31;
	cvt.u64.u32 	%rd13736, %r4821;
	mul.wide.u32 	%rd13737, %r6215, 2;
	or.b64  	%rd13738, %rd13737, %rd13736;
	shr.u64 	%rd13739, %rd13737, 32;
	mul.wide.u32 	%rd13740, %r6216, 2;
	or.b64  	%rd13741, %rd13740, %rd13739;
	shr.u64 	%rd13742, %rd13740, 32;
	mul.wide.u32 	%rd13743, %r6217, 2;
	or.b64  	%rd13744, %rd13743, %rd13742;
	shr.u64 	%rd13745, %rd13743, 32;
	mul.wide.u32 	%rd13746, %r6218, 2;
	add.s64 	%rd13747, %rd13746, %rd13745;
	shr.u64 	%rd13748, %rd13747, 32;
	mul.wide.u32 	%rd13749, %r6219, 2;
	add.s64 	%rd13750, %rd13749, %rd13748;
	shr.u64 	%rd13751, %rd13750, 32;
	mul.wide.u32 	%rd13752, %r6220, 2;
	add.s64 	%rd13753, %rd13752, %rd13751;
	shr.u64 	%rd13754, %rd13753, 32;
	mul.wide.u32 	%rd13755, %r6221, 2;
	add.s64 	%rd13756, %rd13755, %rd13754;
	shr.u64 	%rd13757, %rd13756, 32;
	{ .reg .b32 tmp; mov.b64 {tmp, %r4822}, %rd13756; }
	mad.lo.s32 	%r6248, %r4822, 977, %r4820;
	setp.lt.u32 	%p2275, %r6248, %r4820;
	selp.u64 	%rd13758, 1, 0, %p2275;
	and.b64  	%rd13759, %rd13738, 4294967295;
	add.s64 	%rd13760, %rd13759, %rd13758;
	shr.u64 	%rd13761, %rd13760, 32;
	and.b64  	%rd13762, %rd13741, 4294967295;
	add.s64 	%rd13763, %rd13761, %rd13762;
	shr.u64 	%rd13764, %rd13763, 32;
	and.b64  	%rd13765, %rd13744, 4294967295;
	add.s64 	%rd13766, %rd13764, %rd13765;
	shr.u64 	%rd13767, %rd13766, 32;
	and.b64  	%rd13768, %rd13747, 4294967295;
	add.s64 	%rd13769, %rd13767, %rd13768;
	shr.u64 	%rd13770, %rd13769, 32;
	and.b64  	%rd13771, %rd13750, 4294967295;
	add.s64 	%rd13772, %rd13770, %rd13771;
	shr.u64 	%rd13773, %rd13772, 32;
	and.b64  	%rd13774, %rd13753, 4294967295;
	add.s64 	%rd13775, %rd13773, %rd13774;
	shr.u64 	%rd13776, %rd13775, 32;
	and.b64  	%rd13777, %rd13756, 4294967295;
	add.s64 	%rd13778, %rd13776, %rd13777;
	{ .reg .b32 tmp; mov.b64 {tmp, %r4823}, %rd13778; }
	and.b64  	%rd13779, %rd13760, 4294967295;
	add.s64 	%rd18446, %rd13779, %rd13757;
	shr.u64 	%rd13780, %rd18446, 32;
	and.b64  	%rd13781, %rd13763, 4294967295;
	add.s64 	%rd18447, %rd13780, %rd13781;
	shr.u64 	%rd13782, %rd18447, 32;
	and.b64  	%rd13783, %rd13766, 4294967295;
	add.s64 	%rd18448, %rd13782, %rd13783;
	shr.u64 	%rd13784, %rd18448, 32;
	and.b64  	%rd13785, %rd13769, 4294967295;
	add.s64 	%rd18449, %rd13784, %rd13785;
	shr.u64 	%rd13786, %rd18449, 32;
	and.b64  	%rd13787, %rd13772, 4294967295;
	add.s64 	%rd18450, %rd13786, %rd13787;
	shr.u64 	%rd13788, %rd18450, 32;
	and.b64  	%rd13789, %rd13775, 4294967295;
	add.s64 	%rd18451, %rd13788, %rd13789;
	shr.u64 	%rd13790, %rd18451, 32;
	and.b64  	%rd13791, %rd13778, 4294967295;
	add.s64 	%rd18452, %rd13790, %rd13791;
	{ .reg .b32 tmp; mov.b64 {tmp, %r4824}, %rd18452; }
	add.s32 	%r1775, %r4823, %r4824;
	setp.eq.s32 	%p2276, %r1775, 0;
	mov.pred 	%p3002, 0;
	@%p2276 bra 	$L__BB0_1329;
	mad.lo.s32 	%r1776, %r1775, 977, %r6248;
	setp.lt.u32 	%p2277, %r1776, %r6248;
	selp.u64 	%rd13792, 1, 0, %p2277;
	and.b64  	%rd13793, %rd18446, 4294967295;
	cvt.u64.u32 	%rd13794, %r1775;
	add.s64 	%rd13795, %rd13793, %rd13792;
	add.s64 	%rd18446, %rd13795, %rd13794;
	shr.u64 	%rd13796, %rd18446, 32;
	and.b64  	%rd13797, %rd18447, 4294967295;
	add.s64 	%rd18447, %rd13796, %rd13797;
	shr.u64 	%rd13798, %rd18447, 32;
	and.b64  	%rd13799, %rd18448, 4294967295;
	add.s64 	%rd18448, %rd13798, %rd13799;
	shr.u64 	%rd13800, %rd18448, 32;
	and.b64  	%rd13801, %rd18449, 4294967295;
	add.s64 	%rd18449, %rd13800, %rd13801;
	shr.u64 	%rd13802, %rd18449, 32;
	and.b64  	%rd13803, %rd18450, 4294967295;
	add.s64 	%rd18450, %rd13802, %rd13803;
	shr.u64 	%rd13804, %rd18450, 32;
	and.b64  	%rd13805, %rd18451, 4294967295;
	add.s64 	%rd18451, %rd13804, %rd13805;
	shr.u64 	%rd13806, %rd18451, 32;
	and.b64  	%rd13807, %rd18452, 4294967295;
	add.s64 	%rd18452, %rd13806, %rd13807;
	setp.gt.u64 	%p3002, %rd18452, 4294967295;
	mov.u32 	%r6248, %r1776;
$L__BB0_1329:
	ld.const.u32 	%rd1068, [const_p+24];
	ld.const.u32 	%rd1069, [const_p+20];
	ld.const.u32 	%rd1070, [const_p+12];
	ld.const.u32 	%rd1071, [const_p+16];
	cvt.u32.u64 	%r6255, %rd18452;
	cvt.u32.u64 	%r6254, %rd18451;
	cvt.u32.u64 	%r6253, %rd18450;
	cvt.u32.u64 	%r6252, %rd18449;
	cvt.u32.u64 	%r6251, %rd18448;
	cvt.u32.u64 	%r6250, %rd18447;
	cvt.u32.u64 	%r6249, %rd18446;
	ld.const.u32 	%r4825, [const_p+28];
	setp.lt.u32 	%p2278, %r4825, %r6255;
	or.pred  	%p2279, %p3002, %p2278;
	@%p2279 bra 	$L__BB0_1343;
	setp.gt.u32 	%p2280, %r4825, %r6255;
	@%p2280 bra 	$L__BB0_1344;
	cvt.u32.u64 	%r4826, %rd1068;
	setp.lt.u32 	%p2281, %r4826, %r6254;
	@%p2281 bra 	$L__BB0_1343;
	cvt.u32.u64 	%r4827, %rd1068;
	setp.gt.u32 	%p2282, %r4827, %r6254;
	@%p2282 bra 	$L__BB0_1344;
	cvt.u32.u64 	%r4828, %rd1069;
	setp.lt.u32 	%p2283, %r4828, %r6253;
	@%p2283 bra 	$L__BB0_1343;
	cvt.u32.u64 	%r4829, %rd1069;
	setp.gt.u32 	%p2284, %r4829, %r6253;
	@%p2284 bra 	$L__BB0_1344;
	cvt.u32.u64 	%r4830, %rd1071;
	setp.lt.u32 	%p2285, %r4830, %r6252;
	@%p2285 bra 	$L__BB0_1343;
	cvt.u32.u64 	%r4831, %rd1071;
	setp.gt.u32 	%p2286, %r4831, %r6252;
	@%p2286 bra 	$L__BB0_1344;
	cvt.u32.u64 	%r4832, %rd1070;
	setp.lt.u32 	%p2287, %r4832, %r6251;
	@%p2287 bra 	$L__BB0_1343;
	cvt.u32.u64 	%r4833, %rd1070;
	setp.gt.u32 	%p2288, %r4833, %r6251;
	@%p2288 bra 	$L__BB0_1344;
	cvt.u32.u64 	%r4834, %rd1041;
	setp.lt.u32 	%p2289, %r4834, %r6250;
	@%p2289 bra 	$L__BB0_1343;
	cvt.u32.u64 	%r4835, %rd1041;
	setp.gt.u32 	%p2290, %r4835, %r6250;
	@%p2290 bra 	$L__BB0_1344;
	ld.const.u32 	%r4836, [const_p+4];
	cvt.u64.u32 	%rd1072, %r4836;
	setp.lt.u32 	%p2291, %r4836, %r6249;
	@%p2291 bra 	$L__BB0_1343;
	cvt.u32.u64 	%r4837, %rd1072;
	setp.gt.u32 	%p2292, %r4837, %r6249;
	ld.const.u32 	%r4838, [const_p];
	setp.lt.u32 	%p2293, %r6248, %r4838;
	or.pred  	%p2294, %p2292, %p2293;
	@%p2294 bra 	$L__BB0_1344;
$L__BB0_1343:
	cvt.u32.u64 	%r4840, %rd1070;
	cvt.u32.u64 	%r4841, %rd1041;
	ld.const.u32 	%r4842, [const_p+4];
	cvt.u64.u32 	%rd13809, %r4842;
	cvt.u32.u64 	%r4843, %rd1068;
	cvt.u32.u64 	%r4844, %rd1069;
	cvt.u32.u64 	%r4845, %rd1071;
	ld.const.u32 	%r4846, [const_p];
	setp.lt.u32 	%p2295, %r6248, %r4846;
	selp.s64 	%rd13810, -1, 0, %p2295;
	sub.s32 	%r6248, %r6248, %r4846;
	and.b64  	%rd13811, %rd18446, 4294967295;
	add.s64 	%rd13812, %rd13811, %rd13810;
	setp.lt.u64 	%p2296, %rd13812, %rd13809;
	selp.s64 	%rd13813, -1, 0, %p2296;
	cvt.u32.u64 	%r4847, %rd13812;
	sub.s32 	%r6249, %r4847, %r4842;
	and.b64  	%rd13814, %rd18447, 4294967295;
	add.s64 	%rd13815, %rd13814, %rd13813;
	setp.lt.u64 	%p2297, %rd13815, %rd1041;
	selp.s64 	%rd13816, -1, 0, %p2297;
	cvt.u32.u64 	%r4848, %rd13815;
	sub.s32 	%r6250, %r4848, %r4841;
	and.b64  	%rd13817, %rd18448, 4294967295;
	add.s64 	%rd13818, %rd13817, %rd13816;
	setp.lt.u64 	%p2298, %rd13818, %rd1070;
	selp.s64 	%rd13819, -1, 0, %p2298;
	cvt.u32.u64 	%r4849, %rd13818;
	sub.s32 	%r6251, %r4849, %r4840;
	and.b64  	%rd13820, %rd18449, 4294967295;
	add.s64 	%rd13821, %rd13820, %rd13819;
	setp.lt.u64 	%p2299, %rd13821, %rd1071;
	selp.s64 	%rd13822, -1, 0, %p2299;
	cvt.u32.u64 	%r4850, %rd13821;
	sub.s32 	%r6252, %r4850, %r4845;
	and.b64  	%rd13823, %rd18450, 4294967295;
	add.s64 	%rd13824, %rd13823, %rd13822;
	setp.lt.u64 	%p2300, %rd13824, %rd1069;
	selp.s64 	%rd13825, -1, 0, %p2300;
	cvt.u32.u64 	%r4851, %rd13824;
	sub.s32 	%r6253, %r4851, %r4844;
	and.b64  	%rd13826, %rd18451, 4294967295;
	add.s64 	%rd13827, %rd13826, %rd13825;
	setp.lt.u64 	%p2301, %rd13827, %rd1068;
	selp.s32 	%r4852, -1, 0, %p2301;
	cvt.u32.u64 	%r4853, %rd13827;
	sub.s32 	%r6254, %r4853, %r4843;
	add.s32 	%r4854, %r6255, %r4852;
	ld.const.u32 	%r4855, [const_p+28];
	sub.s32 	%r6255, %r4854, %r4855;
$L__BB0_1344:
	ld.const.u32 	%rd1073, [const_p+4];
	ld.const.u32 	%r1802, [const_p];
	ld.const.u32 	%r1803, [const_p+28];
	setp.gt.u32 	%p2302, %r6255, %r1803;
	@%p2302 bra 	$L__BB0_1357;
	bra.uni 	$L__BB0_1358;
$L__BB0_1345:
	cvt.u32.u64 	%r4856, %rd1068;
	setp.gt.u32 	%p2304, %r6254, %r4856;
	@%p2304 bra 	$L__BB0_1357;
	cvt.u32.u64 	%r4857, %rd1068;
	setp.lt.u32 	%p2305, %r6254, %r4857;
	@%p2305 bra 	$L__BB0_1359;
	cvt.u32.u64 	%r4858, %rd1069;
	setp.gt.u32 	%p2306, %r6253, %r4858;
	@%p2306 bra 	$L__BB0_1357;
	cvt.u32.u64 	%r4859, %rd1069;
	setp.lt.u32 	%p2307, %r6253, %r4859;
	@%p2307 bra 	$L__BB0_1359;
	cvt.u32.u64 	%r4860, %rd1071;
	setp.gt.u32 	%p2308, %r6252, %r4860;
	@%p2308 bra 	$L__BB0_1357;
	cvt.u32.u64 	%r4861, %rd1071;
	setp.lt.u32 	%p2309, %r6252, %r4861;
	@%p2309 bra 	$L__BB0_1359;
	cvt.u32.u64 	%r4862, %rd1070;
	setp.gt.u32 	%p2310, %r6251, %r4862;
	@%p2310 bra 	$L__BB0_1357;
	cvt.u32.u64 	%r4863, %rd1070;
	setp.lt.u32 	%p2311, %r6251, %r4863;
	@%p2311 bra 	$L__BB0_1359;
	cvt.u32.u64 	%r4864, %rd1041;
	setp.gt.u32 	%p2312, %r6250, %r4864;
	@%p2312 bra 	$L__BB0_1357;
	cvt.u32.u64 	%r4865, %rd1041;
	setp.lt.u32 	%p2313, %r6250, %r4865;
	@%p2313 bra 	$L__BB0_1359;
	cvt.u32.u64 	%r4866, %rd1073;
	setp.gt.u32 	%p2314, %r6249, %r4866;
	@%p2314 bra 	$L__BB0_1357;
	cvt.u32.u64 	%r4867, %rd1073;
	setp.lt.u32 	%p2315, %r6249, %r4867;
	setp.lt.u32 	%p2316, %r6248, %r1802;
	or.pred  	%p2317, %p2315, %p2316;
	@%p2317 bra 	$L__BB0_1359;
$L__BB0_1357:
	cvt.u32.u64 	%r4868, %rd1068;
	cvt.u32.u64 	%r4869, %rd1070;
	cvt.u32.u64 	%r4870, %rd1041;
	cvt.u32.u64 	%r4871, %rd1073;
	cvt.u32.u64 	%r4872, %rd1069;
	cvt.u32.u64 	%r4873, %rd1071;
	setp.lt.u32 	%p2318, %r6248, %r1802;
	selp.s64 	%rd13828, -1, 0, %p2318;
	sub.s32 	%r6248, %r6248, %r1802;
	cvt.u64.u32 	%rd13829, %r6249;
	add.s64 	%rd13830, %rd13828, %rd13829;
	setp.lt.u64 	%p2319, %rd13830, %rd1073;
	selp.s64 	%rd13831, -1, 0, %p2319;
	cvt.u32.u64 	%r4874, %rd13830;
	sub.s32 	%r6249, %r4874, %r4871;
	cvt.u64.u32 	%rd13832, %r6250;
	add.s64 	%rd13833, %rd13831, %rd13832;
	setp.lt.u64 	%p2320, %rd13833, %rd1041;
	selp.s64 	%rd13834, -1, 0, %p2320;
	cvt.u32.u64 	%r4875, %rd13833;
	sub.s32 	%r6250, %r4875, %r4870;
	cvt.u64.u32 	%rd13835, %r6251;
	add.s64 	%rd13836, %rd13834, %rd13835;
	setp.lt.u64 	%p2321, %rd13836, %rd1070;
	selp.s64 	%rd13837, -1, 0, %p2321;
	cvt.u32.u64 	%r4876, %rd13836;
	sub.s32 	%r6251, %r4876, %r4869;
	cvt.u64.u32 	%rd13838, %r6252;
	add.s64 	%rd13839, %rd13837, %rd13838;
	setp.lt.u64 	%p2322, %rd13839, %rd1071;
	selp.s64 	%rd13840, -1, 0, %p2322;
	cvt.u32.u64 	%r4877, %rd13839;
	sub.s32 	%r6252, %r4877, %r4873;
	cvt.u64.u32 	%rd13841, %r6253;
	add.s64 	%rd13842, %rd13840, %rd13841;
	setp.lt.u64 	%p2323, %rd13842, %rd1069;
	selp.s64 	%rd13843, -1, 0, %p2323;
	cvt.u32.u64 	%r4878, %rd13842;
	sub.s32 	%r6253, %r4878, %r4872;
	cvt.u64.u32 	%rd13844, %r6254;
	add.s64 	%rd13845, %rd13843, %rd13844;
	setp.lt.u64 	%p2324, %rd13845, %rd1068;
	selp.s32 	%r4879, -1, 0, %p2324;
	cvt.u32.u64 	%r4880, %rd13845;
	sub.s32 	%r6254, %r4880, %r4868;
	add.s32 	%r4881, %r6255, %r4879;
	sub.s32 	%r6255, %r4881, %r1803;
	bra.uni 	$L__BB0_1359;
$L__BB0_1358:
	setp.lt.u32 	%p2303, %r6255, %r1803;
	@%p2303 bra 	$L__BB0_1359;
	bra.uni 	$L__BB0_1345;
$L__BB0_1359:
	setp.gt.u32 	%p2325, %r6238, %r6204;
	@%p2325 bra 	$L__BB0_1360;
	bra.uni 	$L__BB0_1373;
$L__BB0_1360:
	setp.lt.u32 	%p2349, %r6231, %r6197;
	selp.s64 	%rd13888, -1, 0, %p2349;
	cvt.u64.u32 	%rd13889, %r6232;
	add.s64 	%rd18453, %rd13888, %rd13889;
	cvt.u64.u32 	%rd13890, %r6198;
	setp.lt.u64 	%p2350, %rd18453, %rd13890;
	selp.s64 	%rd13891, -1, 0, %p2350;
	cvt.u64.u32 	%rd13892, %r6233;
	add.s64 	%rd18454, %rd13891, %rd13892;
	cvt.u64.u32 	%rd13893, %r6199;
	setp.lt.u64 	%p2351, %rd18454, %rd13893;
	selp.s64 	%rd13894, -1, 0, %p2351;
	cvt.u64.u32 	%rd13895, %r6234;
	add.s64 	%rd18455, %rd13894, %rd13895;
	cvt.u64.u32 	%rd13896, %r6200;
	setp.lt.u64 	%p2352, %rd18455, %rd13896;
	selp.s64 	%rd13897, -1, 0, %p2352;
	cvt.u64.u32 	%rd13898, %r6235;
	add.s64 	%rd18456, %rd13897, %rd13898;
	cvt.u64.u32 	%rd13899, %r6201;
	setp.lt.u64 	%p2353, %rd18456, %rd13899;
	selp.s64 	%rd13900, -1, 0, %p2353;
	cvt.u64.u32 	%rd13901, %r6236;
	add.s64 	%rd18457, %rd13900, %rd13901;
	cvt.u64.u32 	%rd13902, %r6202;
	setp.lt.u64 	%p2354, %rd18457, %rd13902;
	selp.s64 	%rd13903, -1, 0, %p2354;
	cvt.u64.u32 	%rd13904, %r6237;
	add.s64 	%rd18458, %rd13903, %rd13904;
	cvt.u64.u32 	%rd13905, %r6203;
	setp.lt.u64 	%p2355, %rd18458, %rd13905;
	selp.s32 	%r4886, -1, 0, %p2355;
	add.s32 	%r6257, %r6238, %r4886;
	bra.uni 	$L__BB0_1375;
$L__BB0_1361:
	setp.gt.u32 	%p2327, %r6237, %r6203;
	@%p2327 bra 	$L__BB0_1360;
	setp.lt.u32 	%p2328, %r6237, %r6203;
	@%p2328 bra 	$L__BB0_1374;
	setp.gt.u32 	%p2329, %r6236, %r6202;
	@%p2329 bra 	$L__BB0_1360;
	setp.lt.u32 	%p2330, %r6236, %r6202;
	@%p2330 bra 	$L__BB0_1374;
	setp.gt.u32 	%p2331, %r6235, %r6201;
	@%p2331 bra 	$L__BB0_1360;
	setp.lt.u32 	%p2332, %r6235, %r6201;
	@%p2332 bra 	$L__BB0_1374;
	setp.gt.u32 	%p2333, %r6234, %r6200;
	@%p2333 bra 	$L__BB0_1360;
	setp.lt.u32 	%p2334, %r6234, %r6200;
	@%p2334 bra 	$L__BB0_1374;
	setp.gt.u32 	%p2335, %r6233, %r6199;
	@%p2335 bra 	$L__BB0_1360;
	setp.lt.u32 	%p2336, %r6233, %r6199;
	@%p2336 bra 	$L__BB0_1374;
	setp.gt.u32 	%p2337, %r6232, %r6198;
	@%p2337 bra 	$L__BB0_1360;
	setp.lt.u32 	%p2338, %r6232, %r6198;
	setp.lt.u32 	%p2339, %r6231, %r6197;
	or.pred  	%p2340, %p2338, %p2339;
	@%p2340 bra 	$L__BB0_1374;
	bra.uni 	$L__BB0_1360;
$L__BB0_1373:
	setp.ge.u32 	%p2326, %r6238, %r6204;
	@%p2326 bra 	$L__BB0_1361;
$L__BB0_1374:
	add.s32 	%r1820, %r6231, %r1802;
	setp.lt.u32 	%p2341, %r1820, %r6231;
	selp.u64 	%rd13846, 1, 0, %p2341;
	cvt.u64.u32 	%rd13847, %r6232;
	add.s64 	%rd13848, %rd13846, %rd13847;
	add.s64 	%rd13849, %rd13848, %rd1073;
	shr.u64 	%rd13850, %rd13849, 32;
	cvt.u64.u32 	%rd13851, %r6233;
	add.s64 	%rd13852, %rd13850, %rd13851;
	add.s64 	%rd13853, %rd13852, %rd1041;
	shr.u64 	%rd13854, %rd13853, 32;
	cvt.u64.u32 	%rd13855, %r6234;
	add.s64 	%rd13856, %rd13854, %rd13855;
	add.s64 	%rd13857, %rd13856, %rd1070;
	shr.u64 	%rd13858, %rd13857, 32;
	cvt.u64.u32 	%rd13859, %r6235;
	add.s64 	%rd13860, %rd13858, %rd13859;
	add.s64 	%rd13861, %rd13860, %rd1071;
	shr.u64 	%rd13862, %rd13861, 32;
	cvt.u64.u32 	%rd13863, %r6236;
	add.s64 	%rd13864, %rd13862, %rd13863;
	add.s64 	%rd13865, %rd13864, %rd1069;
	shr.u64 	%rd13866, %rd13865, 32;
	cvt.u64.u32 	%rd13867, %r6237;
	add.s64 	%rd13868, %rd13866, %rd13867;
	add.s64 	%rd13869, %rd13868, %rd1068;
	{ .reg .b32 tmp; mov.b64 {tmp, %r4882}, %rd13869; }
	add.s32 	%r4883, %r6238, %r4882;
	add.s32 	%r4884, %r4883, %r1803;
	setp.lt.u32 	%p2342, %r1820, %r6197;
	selp.s64 	%rd13870, -1, 0, %p2342;
	and.b64  	%rd13871, %rd13849, 4294967295;
	add.s64 	%rd18453, %rd13871, %rd13870;
	cvt.u64.u32 	%rd13872, %r6198;
	setp.lt.u64 	%p2343, %rd18453, %rd13872;
	selp.s64 	%rd13873, -1, 0, %p2343;
	and.b64  	%rd13874, %rd13853, 4294967295;
	add.s64 	%rd18454, %rd13874, %rd13873;
	cvt.u64.u32 	%rd13875, %r6199;
	setp.lt.u64 	%p2344, %rd18454, %rd13875;
	selp.s64 	%rd13876, -1, 0, %p2344;
	and.b64  	%rd13877, %rd13857, 4294967295;
	add.s64 	%rd18455, %rd13877, %rd13876;
	cvt.u64.u32 	%rd13878, %r6200;
	setp.lt.u64 	%p2345, %rd18455, %rd13878;
	selp.s64 	%rd13879, -1, 0, %p2345;
	and.b64  	%rd13880, %rd13861, 4294967295;
	add.s64 	%rd18456, %rd13880, %rd13879;
	cvt.u64.u32 	%rd13881, %r6201;
	setp.lt.u64 	%p2346, %rd18456, %rd13881;
	selp.s64 	%rd13882, -1, 0, %p2346;
	and.b64  	%rd13883, %rd13865, 4294967295;
	add.s64 	%rd18457, %rd13883, %rd13882;
	cvt.u64.u32 	%rd13884, %r6202;
	setp.lt.u64 	%p2347, %rd18457, %rd13884;
	selp.s64 	%rd13885, -1, 0, %p2347;
	and.b64  	%rd13886, %rd13869, 4294967295;
	add.s64 	%rd18458, %rd13886, %rd13885;
	cvt.u64.u32 	%rd13887, %r6203;
	setp.lt.u64 	%p2348, %rd18458, %rd13887;
	selp.s32 	%r4885, -1, 0, %p2348;
	add.s32 	%r6257, %r4884, %r4885;
	mov.u32 	%r6231, %r1820;
$L__BB0_1375:
	sub.s32 	%r1825, %r6257, %r6204;
	cvt.u32.u64 	%r4887, %rd18458;
	sub.s32 	%r1826, %r4887, %r6203;
	cvt.u32.u64 	%r4888, %rd18457;
	sub.s32 	%r1827, %r4888, %r6202;
	cvt.u32.u64 	%r4889, %rd18456;
	sub.s32 	%r1828, %r4889, %r6201;
	cvt.u32.u64 	%r4890, %rd18455;
	sub.s32 	%r1829, %r4890, %r6200;
	cvt.u32.u64 	%r4891, %rd18454;
	sub.s32 	%r1830, %r4891, %r6199;
	cvt.u32.u64 	%r4892, %rd18453;
	sub.s32 	%r1831, %r4892, %r6198;
	sub.s32 	%r6258, %r6231, %r6197;
	setp.gt.u32 	%p2356, %r1825, %r6255;
	@%p2356 bra 	$L__BB0_1376;
	bra.uni 	$L__BB0_1389;
$L__BB0_1376:
	setp.lt.u32 	%p2380, %r6258, %r6248;
	selp.s64 	%rd13948, -1, 0, %p2380;
	cvt.u64.u32 	%rd13949, %r1831;
	add.s64 	%rd18459, %rd13948, %rd13949;
	cvt.u64.u32 	%rd13950, %r6249;
	setp.lt.u64 	%p2381, %rd18459, %rd13950;
	selp.s64 	%rd13951, -1, 0, %p2381;
	cvt.u64.u32 	%rd13952, %r1830;
	add.s64 	%rd18460, %rd13951, %rd13952;
	cvt.u64.u32 	%rd13953, %r6250;
	setp.lt.u64 	%p2382, %rd18460, %rd13953;
	selp.s64 	%rd13954, -1, 0, %p2382;
	cvt.u64.u32 	%rd13955, %r1829;
	add.s64 	%rd18461, %rd13954, %rd13955;
	cvt.u64.u32 	%rd13956, %r6251;
	setp.lt.u64 	%p2383, %rd18461, %rd13956;
	selp.s64 	%rd13957, -1, 0, %p2383;
	cvt.u64.u32 	%rd13958, %r1828;
	add.s64 	%rd18462, %rd13957, %rd13958;
	cvt.u64.u32 	%rd13959, %r6252;
	setp.lt.u64 	%p2384, %rd18462, %rd13959;
	selp.s64 	%rd13960, -1, 0, %p2384;
	cvt.u64.u32 	%rd13961, %r1827;
	add.s64 	%rd18463, %rd13960, %rd13961;
	cvt.u64.u32 	%rd13962, %r6253;
	setp.lt.u64 	%p2385, %rd18463, %rd13962;
	selp.s64 	%rd13963, -1, 0, %p2385;
	cvt.u64.u32 	%rd13964, %r1826;
	add.s64 	%rd18464, %rd13963, %rd13964;
	cvt.u64.u32 	%rd13965, %r6254;
	setp.lt.u64 	%p2386, %rd18464, %rd13965;
	selp.s32 	%r4897, -1, 0, %p2386;
	add.s32 	%r6259, %r1825, %r4897;
	bra.uni 	$L__BB0_1391;
$L__BB0_1377:
	setp.gt.u32 	%p2358, %r1826, %r6254;
	@%p2358 bra 	$L__BB0_1376;
	setp.lt.u32 	%p2359, %r1826, %r6254;
	@%p2359 bra 	$L__BB0_1390;
	setp.gt.u32 	%p2360, %r1827, %r6253;
	@%p2360 bra 	$L__BB0_1376;
	setp.lt.u32 	%p2361, %r1827, %r6253;
	@%p2361 bra 	$L__BB0_1390;
	setp.gt.u32 	%p2362, %r1828, %r6252;
	@%p2362 bra 	$L__BB0_1376;
	setp.lt.u32 	%p2363, %r1828, %r6252;
	@%p2363 bra 	$L__BB0_1390;
	setp.gt.u32 	%p2364, %r1829, %r6251;
	@%p2364 bra 	$L__BB0_1376;
	setp.lt.u32 	%p2365, %r1829, %r6251;
	@%p2365 bra 	$L__BB0_1390;
	setp.gt.u32 	%p2366, %r1830, %r6250;
	@%p2366 bra 	$L__BB0_1376;
	setp.lt.u32 	%p2367, %r1830, %r6250;
	@%p2367 bra 	$L__BB0_1390;
	setp.gt.u32 	%p2368, %r1831, %r6249;
	@%p2368 bra 	$L__BB0_1376;
	setp.lt.u32 	%p2369, %r1831, %r6249;
	setp.lt.u32 	%p2370, %r6258, %r6248;
	or.pred  	%p2371, %p2369, %p2370;
	@%p2371 bra 	$L__BB0_1390;
	bra.uni 	$L__BB0_1376;
$L__BB0_1389:
	setp.ge.u32 	%p2357, %r1825, %r6255;
	@%p2357 bra 	$L__BB0_1377;
$L__BB0_1390:
	add.s32 	%r1833, %r6258, %r1802;
	setp.lt.u32 	%p2372, %r1833, %r6258;
	selp.u64 	%rd13906, 1, 0, %p2372;
	cvt.u64.u32 	%rd13907, %r1831;
	add.s64 	%rd13908, %rd13906, %rd13907;
	add.s64 	%rd13909, %rd13908, %rd1073;
	shr.u64 	%rd13910, %rd13909, 32;
	cvt.u64.u32 	%rd13911, %r1830;
	add.s64 	%rd13912, %rd13910, %rd13911;
	add.s64 	%rd13913, %rd13912, %rd1041;
	shr.u64 	%rd13914, %rd13913, 32;
	cvt.u64.u32 	%rd13915, %r1829;
	add.s64 	%rd13916, %rd13914, %rd13915;
	add.s64 	%rd13917, %rd13916, %rd1070;
	shr.u64 	%rd13918, %rd13917, 32;
	cvt.u64.u32 	%rd13919, %r1828;
	add.s64 	%rd13920, %rd13918, %rd13919;
	add.s64 	%rd13921, %rd13920, %rd1071;
	shr.u64 	%rd13922, %rd13921, 32;
	cvt.u64.u32 	%rd13923, %r1827;
	add.s64 	%rd13924, %rd13922, %rd13923;
	add.s64 	%rd13925, %rd13924, %rd1069;
	shr.u64 	%rd13926, %rd13925, 32;
	cvt.u64.u32 	%rd13927, %r1826;
	add.s64 	%rd13928, %rd13926, %rd13927;
	add.s64 	%rd13929, %rd13928, %rd1068;
	{ .reg .b32 tmp; mov.b64 {tmp, %r4893}, %rd13929; }
	add.s32 	%r4894, %r1825, %r4893;
	add.s32 	%r4895, %r4894, %r1803;
	setp.lt.u32 	%p2373, %r1833, %r6248;
	selp.s64 	%rd13930, -1, 0, %p2373;
	and.b64  	%rd13931, %rd13909, 4294967295;
	add.s64 	%rd18459, %rd13931, %rd13930;
	cvt.u64.u32 	%rd13932, %r6249;
	setp.lt.u64 	%p2374, %rd18459, %rd13932;
	selp.s64 	%rd13933, -1, 0, %p2374;
	and.b64  	%rd13934, %rd13913, 4294967295;
	add.s64 	%rd18460, %rd13934, %rd13933;
	cvt.u64.u32 	%rd13935, %r6250;
	setp.lt.u64 	%p2375, %rd18460, %rd13935;
	selp.s64 	%rd13936, -1, 0, %p2375;
	and.b64  	%rd13937, %rd13917, 4294967295;
	add.s64 	%rd18461, %rd13937, %rd13936;
	cvt.u64.u32 	%rd13938, %r6251;
	setp.lt.u64 	%p2376, %rd18461, %rd13938;
	selp.s64 	%rd13939, -1, 0, %p2376;
	and.b64  	%rd13940, %rd13921, 4294967295;
	add.s64 	%rd18462, %rd13940, %rd13939;
	cvt.u64.u32 	%rd13941, %r6252;
	setp.lt.u64 	%p2377, %rd18462, %rd13941;
	selp.s64 	%rd13942, -1, 0, %p2377;
	and.b64  	%rd13943, %rd13925, 4294967295;
	add.s64 	%rd18463, %rd13943, %rd13942;
	cvt.u64.u32 	%rd13944, %r6253;
	setp.lt.u64 	%p2378, %rd18463, %rd13944;
	selp.s64 	%rd13945, -1, 0, %p2378;
	and.b64  	%rd13946, %rd13929, 4294967295;
	add.s64 	%rd18464, %rd13946, %rd13945;
	cvt.u64.u32 	%rd13947, %r6254;
	setp.lt.u64 	%p2379, %rd18464, %rd13947;
	selp.s32 	%r4896, -1, 0, %p2379;
	add.s32 	%r6259, %r4895, %r4896;
	mov.u32 	%r6258, %r1833;
$L__BB0_1391:
	cvt.u64.u32 	%rd1110, %r6219;
	cvt.u64.u32 	%rd1111, %r6218;
	cvt.u64.u32 	%rd1112, %r6217;
	cvt.u64.u32 	%rd1113, %r6216;
	cvt.u64.u32 	%rd1114, %r6220;
	cvt.u64.u32 	%rd1115, %r6215;
	sub.s32 	%r6340, %r6259, %r6255;
	cvt.u32.u64 	%r4898, %rd18464;
	sub.s32 	%r6341, %r4898, %r6254;
	cvt.u32.u64 	%r4899, %rd18463;
	sub.s32 	%r6342, %r4899, %r6253;
	cvt.u32.u64 	%r4900, %rd18462;
	sub.s32 	%r6343, %r4900, %r6252;
	cvt.u32.u64 	%r4901, %rd18461;
	sub.s32 	%r6344, %r4901, %r6251;
	cvt.u32.u64 	%r4902, %rd18460;
	sub.s32 	%r6345, %r4902, %r6250;
	cvt.u32.u64 	%r4903, %rd18459;
	sub.s32 	%r6346, %r4903, %r6249;
	sub.s32 	%r6347, %r6258, %r6248;
	setp.gt.u32 	%p2387, %r6221, %r6340;
	@%p2387 bra 	$L__BB0_1392;
	bra.uni 	$L__BB0_1405;
$L__BB0_1392:
	setp.lt.u32 	%p2411, %r6214, %r6347;
	selp.s64 	%rd14002, -1, 0, %p2411;
	add.s64 	%rd18465, %rd14002, %rd1115;
	cvt.u64.u32 	%rd14003, %r6346;
	setp.lt.u64 	%p2412, %rd18465, %rd14003;
	selp.s64 	%rd14004, -1, 0, %p2412;
	add.s64 	%rd18466, %rd14004, %rd1113;
	cvt.u64.u32 	%rd14005, %r6345;
	setp.lt.u64 	%p2413, %rd18466, %rd14005;
	selp.s64 	%rd14006, -1, 0, %p2413;
	add.s64 	%rd18467, %rd14006, %rd1112;
	cvt.u64.u32 	%rd14007, %r6344;
	setp.lt.u64 	%p2414, %rd18467, %rd14007;
	selp.s64 	%rd14008, -1, 0, %p2414;
	add.s64 	%rd18468, %rd14008, %rd1111;
	cvt.u64.u32 	%rd14009, %r6343;
	setp.lt.u64 	%p2415, %rd18468, %rd14009;
	selp.s64 	%rd14010, -1, 0, %p2415;
	add.s64 	%rd18469, %rd14010, %rd1110;
	cvt.u64.u32 	%rd14011, %r6342;
	setp.lt.u64 	%p2416, %rd18469, %rd14011;
	selp.s64 	%rd14012, -1, 0, %p2416;
	add.s64 	%rd18470, %rd14012, %rd1114;
	cvt.u64.u32 	%rd14013, %r6341;
	setp.lt.u64 	%p2417, %rd18470, %rd14013;
	selp.s32 	%r4908, -1, 0, %p2417;
	add.s32 	%r6261, %r6221, %r4908;
	bra.uni 	$L__BB0_1407;
$L__BB0_1393:
	setp.gt.u32 	%p2389, %r6220, %r6341;
	@%p2389 bra 	$L__BB0_1392;
	setp.lt.u32 	%p2390, %r6220, %r6341;
	@%p2390 bra 	$L__BB0_1406;
	setp.gt.u32 	%p2391, %r6219, %r6342;
	@%p2391 bra 	$L__BB0_1392;
	setp.lt.u32 	%p2392, %r6219, %r6342;
	@%p2392 bra 	$L__BB0_1406;
	setp.gt.u32 	%p2393, %r6218, %r6343;
	@%p2393 bra 	$L__BB0_1392;
	setp.lt.u32 	%p2394, %r6218, %r6343;
	@%p2394 bra 	$L__BB0_1406;
	setp.gt.u32 	%p2395, %r6217, %r6344;
	@%p2395 bra 	$L__BB0_1392;
	setp.lt.u32 	%p2396, %r6217, %r6344;
	@%p2396 bra 	$L__BB0_1406;
	setp.gt.u32 	%p2397, %r6216, %r6345;
	@%p2397 bra 	$L__BB0_1392;
	setp.lt.u32 	%p2398, %r6216, %r6345;
	@%p2398 bra 	$L__BB0_1406;
	setp.gt.u32 	%p2399, %r6215, %r6346;
	@%p2399 bra 	$L__BB0_1392;
	setp.lt.u32 	%p2400, %r6215, %r6346;
	setp.lt.u32 	%p2401, %r6214, %r6347;
	or.pred  	%p2402, %p2400, %p2401;
	@%p2402 bra 	$L__BB0_1406;
	bra.uni 	$L__BB0_1392;
$L__BB0_1405:
	setp.ge.u32 	%p2388, %r6221, %r6340;
	@%p2388 bra 	$L__BB0_1393;
$L__BB0_1406:
	add.s32 	%r1846, %r6214, %r1802;
	setp.lt.u32 	%p2403, %r1846, %r6214;
	selp.u64 	%rd13966, 1, 0, %p2403;
	add.s64 	%rd13967, %rd13966, %rd1115;
	add.s64 	%rd13968, %rd13967, %rd1073;
	shr.u64 	%rd13969, %rd13968, 32;
	add.s64 	%rd13970, %rd13969, %rd1113;
	add.s64 	%rd13971, %rd13970, %rd1041;
	shr.u64 	%rd13972, %rd13971, 32;
	add.s64 	%rd13973, %rd13972, %rd1112;
	add.s64 	%rd13974, %rd13973, %rd1070;
	shr.u64 	%rd13975, %rd13974, 32;
	add.s64 	%rd13976, %rd13975, %rd1111;
	add.s64 	%rd13977, %rd13976, %rd1071;
	shr.u64 	%rd13978, %rd13977, 32;
	add.s64 	%rd13979, %rd13978, %rd1110;
	add.s64 	%rd13980, %rd13979, %rd1069;
	shr.u64 	%rd13981, %rd13980, 32;
	add.s64 	%rd13982, %rd13981, %rd1114;
	add.s64 	%rd13983, %rd13982, %rd1068;
	{ .reg .b32 tmp; mov.b64 {tmp, %r4904}, %rd13983; }
	add.s32 	%r4905, %r6221, %r4904;
	add.s32 	%r4906, %r4905, %r1803;
	setp.lt.u32 	%p2404, %r1846, %r6347;
	selp.s64 	%rd13984, -1, 0, %p2404;
	and.b64  	%rd13985, %rd13968, 4294967295;
	add.s64 	%rd18465, %rd13985, %rd13984;
	cvt.u64.u32 	%rd13986, %r6346;
	setp.lt.u64 	%p2405, %rd18465, %rd13986;
	selp.s64 	%rd13987, -1, 0, %p2405;
	and.b64  	%rd13988, %rd13971, 4294967295;
	add.s64 	%rd18466, %rd13988, %rd13987;
	cvt.u64.u32 	%rd13989, %r6345;
	setp.lt.u64 	%p2406, %rd18466, %rd13989;
	selp.s64 	%rd13990, -1, 0, %p2406;
	and.b64  	%rd13991, %rd13974, 4294967295;
	add.s64 	%rd18467, %rd13991, %rd13990;
	cvt.u64.u32 	%rd13992, %r6344;
	setp.lt.u64 	%p2407, %rd18467, %rd13992;
	selp.s64 	%rd13993, -1, 0, %p2407;
	and.b64  	%rd13994, %rd13977, 4294967295;
	add.s64 	%rd18468, %rd13994, %rd13993;
	cvt.u64.u32 	%rd13995, %r6343;
	setp.lt.u64 	%p2408, %rd18468, %rd13995;
	selp.s64 	%rd13996, -1, 0, %p2408;
	and.b64  	%rd13997, %rd13980, 4294967295;
	add.s64 	%rd18469, %rd13997, %rd13996;
	cvt.u64.u32 	%rd13998, %r6342;
	setp.lt.u64 	%p2409, %rd18469, %rd13998;
	selp.s64 	%rd13999, -1, 0, %p2409;
	and.b64  	%rd14000, %rd13983, 4294967295;
	add.s64 	%rd18470, %rd14000, %rd13999;
	cvt.u64.u32 	%rd14001, %r6341;
	setp.lt.u64 	%p2410, %rd18470, %rd14001;
	selp.s32 	%r4907, -1, 0, %p2410;
	add.s32 	%r6261, %r4906, %r4907;
	mov.u32 	%r6214, %r1846;
$L__BB0_1407:
	sub.s32 	%r4909, %r6261, %r6340;
	cvt.u32.u64 	%r4910, %rd18470;
	sub.s32 	%r4911, %r4910, %r6341;
	cvt.u32.u64 	%r4912, %rd18469;
	sub.s32 	%r4913, %r4912, %r6342;
	cvt.u32.u64 	%r4914, %rd18468;
	sub.s32 	%r4915, %r4914, %r6343;
	cvt.u32.u64 	%r4916, %rd18467;
	sub.s32 	%r4917, %r4916, %r6344;
	cvt.u32.u64 	%r4918, %rd18466;
	sub.s32 	%r4919, %r4918, %r6345;
	cvt.u32.u64 	%r4920, %rd18465;
	sub.s32 	%r4921, %r4920, %r6346;
	sub.s32 	%r4922, %r6214, %r6347;
	mul.wide.u32 	%rd14014, %r4922, %r1593;
	cvt.u32.u64 	%r4923, %rd14014;
	shr.u64 	%rd14015, %rd14014, 32;
	mul.wide.u32 	%rd14016, %r4921, %r1593;
	add.s64 	%rd14017, %rd14015, %rd14016;
	shr.u64 	%rd14018, %rd14017, 32;
	mul.wide.u32 	%rd14019, %r4919, %r1593;
	add.s64 	%rd14020, %rd14018, %rd14019;
	shr.u64 	%rd14021, %rd14020, 32;
	mul.wide.u32 	%rd14022, %r4917, %r1593;
	add.s64 	%rd14023, %rd14021, %rd14022;
	shr.u64 	%rd14024, %rd14023, 32;
	mul.wide.u32 	%rd14025, %r4915, %r1593;
	add.s64 	%rd14026, %rd14024, %rd14025;
	shr.u64 	%rd14027, %rd14026, 32;
	mul.wide.u32 	%rd14028, %r4913, %r1593;
	add.s64 	%rd14029, %rd14027, %rd14028;
	shr.u64 	%rd14030, %rd14029, 32;
	mul.wide.u32 	%rd14031, %r4911, %r1593;
	add.s64 	%rd14032, %rd14030, %rd14031;
	shr.u64 	%rd14033, %rd14032, 32;
	mul.wide.u32 	%rd14034, %r4909, %r1593;
	add.s64 	%rd14035, %rd14033, %rd14034;
	shr.u64 	%rd14036, %rd14035, 32;
	and.b64  	%rd14037, %rd14017, 4294967295;
	mul.wide.u32 	%rd14038, %r4922, %r1592;
	add.s64 	%rd14039, %rd14038, %rd14037;
	shr.u64 	%rd14040, %rd14039, 32;
	and.b64  	%rd14041, %rd14020, 4294967295;
	mul.wide.u32 	%rd14042, %r4921, %r1592;
	add.s64 	%rd14043, %rd14040, %rd14041;
	add.s64 	%rd14044, %rd14043, %rd14042;
	shr.u64 	%rd14045, %rd14044, 32;
	and.b64  	%rd14046, %rd14023, 4294967295;
	mul.wide.u32 	%rd14047, %r4919, %r1592;
	add.s64 	%rd14048, %rd14045, %rd14046;
	add.s64 	%rd14049, %rd14048, %rd14047;
	shr.u64 	%rd14050, %rd14049, 32;
	and.b64  	%rd14051, %rd14026, 4294967295;
	mul.wide.u32 	%rd14052, %r4917, %r1592;
	add.s64 	%rd14053, %rd14050, %rd14051;
	add.s64 	%rd14054, %rd14053, %rd14052;
	shr.u64 	%rd14055, %rd14054, 32;
	and.b64  	%rd14056, %rd14029, 4294967295;
	mul.wide.u32 	%rd14057, %r4915, %r1592;
	add.s64 	%rd14058, %rd14055, %rd14056;
	add.s64 	%rd14059, %rd14058, %rd14057;
	shr.u64 	%rd14060, %rd14059, 32;
	and.b64  	%rd14061, %rd14032, 4294967295;
	mul.wide.u32 	%rd14062, %r4913, %r1592;
	add.s64 	%rd14063, %rd14060, %rd14061;
	add.s64 	%rd14064, %rd14063, %rd14062;
	shr.u64 	%rd14065, %rd14064, 32;
	and.b64  	%rd14066, %rd14035, 4294967295;
	mul.wide.u32 	%rd14067, %r4911, %r1592;
	add.s64 	%rd14068, %rd14065, %rd14066;
	add.s64 	%rd14069, %rd14068, %rd14067;
	shr.u64 	%rd14070, %rd14069, 32;
	mul.wide.u32 	%rd14071, %r4909, %r1592;
	add.s64 	%rd14072, %rd14070, %rd14036;
	add.s64 	%rd14073, %rd14072, %rd14071;
	shr.u64 	%rd14074, %rd14073, 32;
	and.b64  	%rd14075, %rd14044, 4294967295;
	mul.wide.u32 	%rd14076, %r4922, %r1591;
	add.s64 	%rd14077, %rd14076, %rd14075;
	shr.u64 	%rd14078, %rd14077, 32;
	and.b64  	%rd14079, %rd14049, 4294967295;
	mul.wide.u32 	%rd14080, %r4921, %r1591;
	add.s64 	%rd14081, %rd14078, %rd14079;
	add.s64 	%rd14082, %rd14081, %rd14080;
	shr.u64 	%rd14083, %rd14082, 32;
	and.b64  	%rd14084, %rd14054, 4294967295;
	mul.wide.u32 	%rd14085, %r4919, %r1591;
	add.s64 	%rd14086, %rd14083, %rd14084;
	add.s64 	%rd14087, %rd14086, %rd14085;
	shr.u64 	%rd14088, %rd14087, 32;
	and.b64  	%rd14089, %rd14059, 4294967295;
	mul.wide.u32 	%rd14090, %r4917, %r1591;
	add.s64 	%rd14091, %rd14088, %rd14089;
	add.s64 	%rd14092, %rd14091, %rd14090;
	shr.u64 	%rd14093, %rd14092, 32;
	and.b64  	%rd14094, %rd14064, 4294967295;
	mul.wide.u32 	%rd14095, %r4915, %r1591;
	add.s64 	%rd14096, %rd14093, %rd14094;
	add.s64 	%rd14097, %rd14096, %rd14095;
	shr.u64 	%rd14098, %rd14097, 32;
	and.b64  	%rd14099, %rd14069, 4294967295;
	mul.wide.u32 	%rd14100, %r4913, %r1591;
	add.s64 	%rd14101, %rd14098, %rd14099;
	add.s64 	%rd14102, %rd14101, %rd14100;
	shr.u64 	%rd14103, %rd14102, 32;
	and.b64  	%rd14104, %rd14073, 4294967295;
	mul.wide.u32 	%rd14105, %r4911, %r1591;
	add.s64 	%rd14106, %rd14103, %rd14104;
	add.s64 	%rd14107, %rd14106, %rd14105;
	shr.u64 	%rd14108, %rd14107, 32;
	mul.wide.u32 	%rd14109, %r4909, %r1591;
	add.s64 	%rd14110, %rd14108, %rd14074;
	add.s64 	%rd14111, %rd14110, %rd14109;
	shr.u64 	%rd14112, %rd14111, 32;
	and.b64  	%rd14113, %rd14082, 4294967295;
	mul.wide.u32 	%rd14114, %r4922, %r1590;
	add.s64 	%rd14115, %rd14114, %rd14113;
	shr.u64 	%rd14116, %rd14115, 32;
	and.b64  	%rd14117, %rd14087, 4294967295;
	mul.wide.u32 	%rd14118, %r4921, %r1590;
	add.s64 	%rd14119, %rd14116, %rd14117;
	add.s64 	%rd14120, %rd14119, %rd14118;
	shr.u64 	%rd14121, %rd14120, 32;
	and.b64  	%rd14122, %rd14092, 4294967295;
	mul.wide.u32 	%rd14123, %r4919, %r1590;
	add.s64 	%rd14124, %rd14121, %rd14122;
	add.s64 	%rd14125, %rd14124, %rd14123;
	shr.u64 	%rd14126, %rd14125, 32;
	and.b64  	%rd14127, %rd14097, 4294967295;
	mul.wide.u32 	%rd14128, %r4917, %r1590;
	add.s64 	%rd14129, %rd14126, %rd14127;
	add.s64 	%rd14130, %rd14129, %rd14128;
	shr.u64 	%rd14131, %rd14130, 32;
	and.b64  	%rd14132, %rd14102, 4294967295;
	mul.wide.u32 	%rd14133, %r4915, %r1590;
	add.s64 	%rd14134, %rd14131, %rd14132;
	add.s64 	%rd14135, %rd14134, %rd14133;
	shr.u64 	%rd14136, %rd14135, 32;
	and.b64  	%rd14137, %rd14107, 4294967295;
	mul.wide.u32 	%rd14138, %r4913, %r1590;
	add.s64 	%rd14139, %rd14136, %rd14137;
	add.s64 	%rd14140, %rd14139, %rd14138;
	shr.u64 	%rd14141, %rd14140, 32;
	and.b64  	%rd14142, %rd14111, 4294967295;
	mul.wide.u32 	%rd14143, %r4911, %r1590;
	add.s64 	%rd14144, %rd14141, %rd14142;
	add.s64 	%rd14145, %rd14144, %rd14143;
	shr.u64 	%rd14146, %rd14145, 32;
	mul.wide.u32 	%rd14147, %r4909, %r1590;
	add.s64 	%rd14148, %rd14146, %rd14112;
	add.s64 	%rd14149, %rd14148, %rd14147;
	shr.u64 	%rd14150, %rd14149, 32;
	and.b64  	%rd14151, %rd14120, 4294967295;
	mul.wide.u32 	%rd14152, %r4922, %r1589;
	add.s64 	%rd14153, %rd14152, %rd14151;
	shr.u64 	%rd14154, %rd14153, 32;
	and.b64  	%rd14155, %rd14125, 4294967295;
	mul.wide.u32 	%rd14156, %r4921, %r1589;
	add.s64 	%rd14157, %rd14154, %rd14155;
	add.s64 	%rd14158, %rd14157, %rd14156;
	shr.u64 	%rd14159, %rd14158, 32;
	and.b64  	%rd14160, %rd14130, 4294967295;
	mul.wide.u32 	%rd14161, %r4919, %r1589;
	add.s64 	%rd14162, %rd14159, %rd14160;
	add.s64 	%rd14163, %rd14162, %rd14161;
	shr.u64 	%rd14164, %rd14163, 32;
	and.b64  	%rd14165, %rd14135, 4294967295;
	mul.wide.u32 	%rd14166, %r4917, %r1589;
	add.s64 	%rd14167, %rd14164, %rd14165;
	add.s64 	%rd14168, %rd14167, %rd14166;
	shr.u64 	%rd14169, %rd14168, 32;
	and.b64  	%rd14170, %rd14140, 4294967295;
	mul.wide.u32 	%rd14171, %r4915, %r1589;
	add.s64 	%rd14172, %rd14169, %rd14170;
	add.s64 	%rd14173, %rd14172, %rd14171;
	shr.u64 	%rd14174, %rd14173, 32;
	and.b64  	%rd14175, %rd14145, 4294967295;
	mul.wide.u32 	%rd14176, %r4913, %r1589;
	add.s64 	%rd14177, %rd14174, %rd14175;
	add.s64 	%rd14178, %rd14177, %rd14176;
	shr.u64 	%rd14179, %rd14178, 32;
	and.b64  	%rd14180, %rd14149, 4294967295;
	mul.wide.u32 	%rd14181, %r4911, %r1589;
	add.s64 	%rd14182, %rd14179, %rd14180;
	add.s64 	%rd14183, %rd14182, %rd14181;
	shr.u64 	%rd14184, %rd14183, 32;
	mul.wide.u32 	%rd14185, %r4909, %r1589;
	add.s64 	%rd14186, %rd14184, %rd14150;
	add.s64 	%rd14187, %rd14186, %rd14185;
	shr.u64 	%rd14188, %rd14187, 32;
	and.b64  	%rd14189, %rd14158, 4294967295;
	mul.wide.u32 	%rd14190, %r4922, %r1588;
	add.s64 	%rd14191, %rd14190, %rd14189;
	shr.u64 	%rd14192, %rd14191, 32;
	and.b64  	%rd14193, %rd14163, 4294967295;
	mul.wide.u32 	%rd14194, %r4921, %r1588;
	add.s64 	%rd14195, %rd14192, %rd14193;
	add.s64 	%rd14196, %rd14195, %rd14194;
	shr.u64 	%rd14197, %rd14196, 32;
	and.b64  	%rd14198, %rd14168, 4294967295;
	mul.wide.u32 	%rd14199, %r4919, %r1588;
	add.s64 	%rd14200, %rd14197, %rd14198;
	add.s64 	%rd14201, %rd14200, %rd14199;
	shr.u64 	%rd14202, %rd14201, 32;
	and.b64  	%rd14203, %rd14173, 4294967295;
	mul.wide.u32 	%rd14204, %r4917, %r1588;
	add.s64 	%rd14205, %rd14202, %rd14203;
	add.s64 	%rd14206, %rd14205, %rd14204;
	shr.u64 	%rd14207, %rd14206, 32;
	and.b64  	%rd14208, %rd14178, 4294967295;
	mul.wide.u32 	%rd14209, %r4915, %r1588;
	add.s64 	%rd14210, %rd14207, %rd14208;
	add.s64 	%rd14211, %rd14210, %rd14209;
	shr.u64 	%rd14212, %rd14211, 32;
	and.b64  	%rd14213, %rd14183, 4294967295;
	mul.wide.u32 	%rd14214, %r4913, %r1588;
	add.s64 	%rd14215, %rd14212, %rd14213;
	add.s64 	%rd14216, %rd14215, %rd14214;
	shr.u64 	%rd14217, %rd14216, 32;
	and.b64  	%rd14218, %rd14187, 4294967295;
	mul.wide.u32 	%rd14219, %r4911, %r1588;
	add.s64 	%rd14220, %rd14217, %rd14218;
	add.s64 	%rd14221, %rd14220, %rd14219;
	shr.u64 	%rd14222, %rd14221, 32;
	mul.wide.u32 	%rd14223, %r4909, %r1588;
	add.s64 	%rd14224, %rd14222, %rd14188;
	add.s64 	%rd14225, %rd14224, %rd14223;
	shr.u64 	%rd14226, %rd14225, 32;
	and.b64  	%rd14227, %rd14196, 4294967295;
	mul.wide.u32 	%rd14228, %r4922, %r1587;
	add.s64 	%rd14229, %rd14228, %rd14227;
	shr.u64 	%rd14230, %rd14229, 32;
	and.b64  	%rd14231, %rd14201, 4294967295;
	mul.wide.u32 	%rd14232, %r4921, %r1587;
	add.s64 	%rd14233, %rd14230, %rd14231;
	add.s64 	%rd14234, %rd14233, %rd14232;
	shr.u64 	%rd14235, %rd14234, 32;
	and.b64  	%rd14236, %rd14206, 4294967295;
	mul.wide.u32 	%rd14237, %r4919, %r1587;
	add.s64 	%rd14238, %rd14235, %rd14236;
	add.s64 	%rd14239, %rd14238, %rd14237;
	shr.u64 	%rd14240, %rd14239, 32;
	and.b64  	%rd14241, %rd14211, 4294967295;
	mul.wide.u32 	%rd14242, %r4917, %r1587;
	add.s64 	%rd14243, %rd14240, %rd14241;
	add.s64 	%rd14244, %rd14243, %rd14242;
	shr.u64 	%rd14245, %rd14244, 32;
	and.b64  	%rd14246, %rd14216, 4294967295;
	mul.wide.u32 	%rd14247, %r4915, %r1587;
	add.s64 	%rd14248, %rd14245, %rd14246;
	add.s64 	%rd14249, %rd14248, %rd14247;
	shr.u64 	%rd14250, %rd14249, 32;
	and.b64  	%rd14251, %rd14221, 4294967295;
	mul.wide.u32 	%rd14252, %r4913, %r1587;
	add.s64 	%rd14253, %rd14250, %rd14251;
	add.s64 	%rd14254, %rd14253, %rd14252;
	shr.u64 	%rd14255, %rd14254, 32;
	and.b64  	%rd14256, %rd14225, 4294967295;
	mul.wide.u32 	%rd14257, %r4911, %r1587;
	add.s64 	%rd14258, %rd14255, %rd14256;
	add.s64 	%rd14259, %rd14258, %rd14257;
	shr.u64 	%rd14260, %rd14259, 32;
	mul.wide.u32 	%rd14261, %r4909, %r1587;
	add.s64 	%rd14262, %rd14260, %rd14226;
	add.s64 	%rd14263, %rd14262, %rd14261;
	shr.u64 	%rd14264, %rd14263, 32;
	and.b64  	%rd14265, %rd14234, 4294967295;
	mul.wide.u32 	%rd14266, %r4922, %r1586;
	add.s64 	%rd14267, %rd14266, %rd14265;
	shr.u64 	%rd14268, %rd14267, 32;
	and.b64  	%rd14269, %rd14239, 4294967295;
	mul.wide.u32 	%rd14270, %r4921, %r1586;
	add.s64 	%rd14271, %rd14268, %rd14269;
	add.s64 	%rd14272, %rd14271, %rd14270;
	shr.u64 	%rd14273, %rd14272, 32;
	and.b64  	%rd14274, %rd14244, 4294967295;
	mul.wide.u32 	%rd14275, %r4919, %r1586;
	add.s64 	%rd14276, %rd14273, %rd14274;
	add.s64 	%rd14277, %rd14276, %rd14275;
	shr.u64 	%rd14278, %rd14277, 32;
	and.b64  	%rd14279, %rd14249, 4294967295;
	mul.wide.u32 	%rd14280, %r4917, %r1586;
	add.s64 	%rd14281, %rd14278, %rd14279;
	add.s64 	%rd14282, %rd14281, %rd14280;
	shr.u64 	%rd14283, %rd14282, 32;
	and.b64  	%rd14284, %rd14254, 4294967295;
	mul.wide.u32 	%rd14285, %r4915, %r1586;
	add.s64 	%rd14286, %rd14283, %rd14284;
	add.s64 	%rd14287, %rd14286, %rd14285;
	shr.u64 	%rd14288, %rd14287, 32;
	and.b64  	%rd14289, %rd14259, 4294967295;
	mul.wide.u32 	%rd14290, %r4913, %r1586;
	add.s64 	%rd14291, %rd14288, %rd14289;
	add.s64 	%rd14292, %rd14291, %rd14290;
	shr.u64 	%rd14293, %rd14292, 32;
	and.b64  	%rd14294, %rd14263, 4294967295;
	mul.wide.u32 	%rd14295, %r4911, %r1586;
	add.s64 	%rd14296, %rd14293, %rd14294;
	add.s64 	%rd14297, %rd14296, %rd14295;
	shr.u64 	%rd14298, %rd14297, 32;
	mul.wide.u32 	%rd14299, %r4909, %r1586;
	add.s64 	%rd14300, %rd14298, %rd14264;
	add.s64 	%rd14301, %rd14300, %rd14299;
	shr.u64 	%rd14302, %rd14301, 32;
	{ .reg .b32 tmp; mov.b64 {tmp, %r4924}, %rd14301; }
	and.b64  	%rd14303, %rd14272, 4294967295;
	mul.lo.s64 	%rd14304, %rd14303, 977;
	cvt.u32.u64 	%r4925, %rd14304;
	shr.u64 	%rd14305, %rd14304, 32;
	and.b64  	%rd14306, %rd14277, 4294967295;
	mad.lo.s64 	%rd14307, %rd14306, 977, %rd14305;
	shr.u64 	%rd14308, %rd14307, 32;
	and.b64  	%rd14309, %rd14282, 4294967295;
	mad.lo.s64 	%rd14310, %rd14309, 977, %rd14308;
	shr.u64 	%rd14311, %rd14310, 32;
	and.b64  	%rd14312, %rd14287, 4294967295;
	mad.lo.s64 	%rd14313, %rd14312, 977, %rd14311;
	shr.u64 	%rd14314, %rd14313, 32;
	and.b64  	%rd14315, %rd14292, 4294967295;
	mad.lo.s64 	%rd14316, %rd14315, 977, %rd14314;
	shr.u64 	%rd14317, %rd14316, 32;
	and.b64  	%rd14318, %rd14297, 4294967295;
	mad.lo.s64 	%rd14319, %rd14318, 977, %rd14317;
	shr.u64 	%rd14320, %rd14319, 32;
	and.b64  	%rd14321, %rd14301, 4294967295;
	mad.lo.s64 	%rd14322, %rd14321, 977, %rd14320;
	shr.u64 	%rd14323, %rd14322, 32;
	mad.lo.s64 	%rd14324, %rd14302, 977, %rd14323;
	{ .reg .b32 tmp; mov.b64 {tmp, %r4926}, %rd14324; }
	add.s32 	%r6271, %r4923, %r4925;
	setp.lt.u32 	%p2419, %r6271, %r4923;
	selp.u64 	%rd14325, 1, 0, %p2419;
	and.b64  	%rd14326, %rd14039, 4294967295;
	and.b64  	%rd14327, %rd14307, 4294967295;
	add.s64 	%rd14328, %rd14326, %rd14325;
	add.s64 	%rd14329, %rd14328, %rd14327;
	shr.u64 	%rd14330, %rd14329, 32;
	and.b64  	%rd14331, %rd14077, 4294967295;
	and.b64  	%rd14332, %rd14310, 4294967295;
	add.s64 	%rd14333, %rd14330, %rd14331;
	add.s64 	%rd14334, %rd14333, %rd14332;
	shr.u64 	%rd14335, %rd14334, 32;
	and.b64  	%rd14336, %rd14115, 4294967295;
	and.b64  	%rd14337, %rd14313, 4294967295;
	add.s64 	%rd14338, %rd14335, %rd14336;
	add.s64 	%rd14339, %rd14338, %rd14337;
	shr.u64 	%rd14340, %rd14339, 32;
	and.b64  	%rd14341, %rd14153, 4294967295;
	and.b64  	%rd14342, %rd14316, 4294967295;
	add.s64 	%rd14343, %rd14340, %rd14341;
	add.s64 	%rd14344, %rd14343, %rd14342;
	shr.u64 	%rd14345, %rd14344, 32;
	and.b64  	%rd14346, %rd14191, 4294967295;
	and.b64  	%rd14347, %rd14319, 4294967295;
	add.s64 	%rd14348, %rd14345, %rd14346;
	add.s64 	%rd14349, %rd14348, %rd14347;
	shr.u64 	%rd14350, %rd14349, 32;
	and.b64  	%rd14351, %rd14229, 4294967295;
	and.b64  	%rd14352, %rd14322, 4294967295;
	add.s64 	%rd14353, %rd14350, %rd14351;
	add.s64 	%rd14354, %rd14353, %rd14352;
	shr.u64 	%rd14355, %rd14354, 32;
	and.b64  	%rd14356, %rd14267, 4294967295;
	and.b64  	%rd14357, %rd14324, 4294967295;
	add.s64 	%rd14358, %rd14355, %rd14356;
	add.s64 	%rd14359, %rd14358, %rd14357;
	{ .reg .b32 tmp; mov.b64 {tmp, %r4927}, %rd14359; }
	add.s32 	%r4928, %r4927, %r4926;
	and.b64  	%rd14360, %rd14329, 4294967295;
	add.s64 	%rd18471, %rd14360, %rd14303;
	shr.u64 	%rd14361, %rd18471, 32;
	and.b64  	%rd14362, %rd14334, 4294967295;
	add.s64 	%rd14363, %rd14361, %rd14362;
	add.s64 	%rd18472, %rd14363, %rd14306;
	shr.u64 	%rd14364, %rd18472, 32;
	and.b64  	%rd14365, %rd14339, 4294967295;
	add.s64 	%rd14366, %rd14364, %rd14365;
	add.s64 	%rd18473, %rd14366, %rd14309;
	shr.u64 	%rd14367, %rd18473, 32;
	and.b64  	%rd14368, %rd14344, 4294967295;
	add.s64 	%rd14369, %rd14367, %rd14368;
	add.s64 	%rd18474, %rd14369, %rd14312;
	shr.u64 	%rd14370, %rd18474, 32;
	and.b64  	%rd14371, %rd14349, 4294967295;
	add.s64 	%rd14372, %rd14370, %rd14371;
	add.s64 	%rd18475, %rd14372, %rd14315;
	shr.u64 	%rd14373, %rd18475, 32;
	and.b64  	%rd14374, %rd14354, 4294967295;
	add.s64 	%rd14375, %rd14373, %rd14374;
	add.s64 	%rd18476, %rd14375, %rd14318;
	shr.u64 	%rd14376, %rd18476, 32;
	and.b64  	%rd14377, %rd14359, 4294967295;
	add.s64 	%rd14378, %rd14376, %rd14377;
	add.s64 	%rd18477, %rd14378, %rd14321;
	{ .reg .b32 tmp; mov.b64 {tmp, %r4929}, %rd18477; }
	add.s32 	%r4930, %r4928, %r4929;
	add.s32 	%r1852, %r4930, %r4924;
	setp.eq.s32 	%p2420, %r1852, 0;
	mov.pred 	%p3003, 0;
	@%p2420 bra 	$L__BB0_1409;
	cvt.u64.u32 	%rd14379, %r1852;
	mul.wide.u32 	%rd14380, %r1852, 977;
	cvt.u32.u64 	%r4931, %rd14380;
	shr.u64 	%rd14381, %rd14380, 32;
	add.s64 	%rd14382, %rd14381, %rd14379;
	shr.u64 	%rd14383, %rd14382, 32;
	add.s32 	%r1853, %r6271, %r4931;
	setp.lt.u32 	%p2421, %r1853, %r6271;
	selp.u64 	%rd14384, 1, 0, %p2421;
	and.b64  	%rd14385, %rd18471, 4294967295;
	and.b64  	%rd14386, %rd14382, 4294967295;
	add.s64 	%rd14387, %rd14385, %rd14384;
	add.s64 	%rd18471, %rd14387, %rd14386;
	shr.u64 	%rd14388, %rd18471, 32;
	and.b64  	%rd14389, %rd18472, 4294967295;
	add.s64 	%rd14390, %rd14388, %rd14389;
	add.s64 	%rd18472, %rd14390, %rd14383;
	shr.u64 	%rd14391, %rd18472, 32;
	and.b64  	%rd14392, %rd18473, 4294967295;
	add.s64 	%rd18473, %rd14391, %rd14392;
	shr.u64 	%rd14393, %rd18473, 32;
	and.b64  	%rd14394, %rd18474, 4294967295;
	add.s64 	%rd18474, %rd14393, %rd14394;
	shr.u64 	%rd14395, %rd18474, 32;
	and.b64  	%rd14396, %rd18475, 4294967295;
	add.s64 	%rd18475, %rd14395, %rd14396;
	shr.u64 	%rd14397, %rd18475, 32;
	and.b64  	%rd14398, %rd18476, 4294967295;
	add.s64 	%rd18476, %rd14397, %rd14398;
	shr.u64 	%rd14399, %rd18476, 32;
	and.b64  	%rd14400, %rd18477, 4294967295;
	add.s64 	%rd18477, %rd14399, %rd14400;
	setp.gt.u64 	%p3003, %rd18477, 4294967295;
	mov.u32 	%r6271, %r1853;
$L__BB0_1409:
	ld.const.u32 	%rd1155, [const_p+8];
	ld.const.u32 	%rd1156, [const_p+24];
	ld.const.u32 	%rd1157, [const_p+20];
	ld.const.u32 	%rd1158, [const_p+12];
	ld.const.u32 	%rd1159, [const_p+16];
	ld.const.u32 	%rd1160, [const_p+4];
	ld.const.u32 	%r1855, [const_p];
	cvt.u32.u64 	%r6278, %rd18477;
	cvt.u32.u64 	%r6277, %rd18476;
	cvt.u32.u64 	%r6276, %rd18475;
	cvt.u32.u64 	%r6275, %rd18474;
	cvt.u32.u64 	%r6274, %rd18473;
	cvt.u32.u64 	%r6273, %rd18472;
	cvt.u32.u64 	%r6272, %rd18471;
	ld.const.u32 	%r4932, [const_p+28];
	setp.lt.u32 	%p2422, %r4932, %r6278;
	or.pred  	%p2423, %p3003, %p2422;
	@%p2423 bra 	$L__BB0_1423;
	setp.gt.u32 	%p2424, %r4932, %r6278;
	@%p2424 bra 	$L__BB0_1424;
	cvt.u32.u64 	%r4933, %rd1156;
	setp.lt.u32 	%p2425, %r4933, %r6277;
	@%p2425 bra 	$L__BB0_1423;
	cvt.u32.u64 	%r4934, %rd1156;
	setp.gt.u32 	%p2426, %r4934, %r6277;
	@%p2426 bra 	$L__BB0_1424;
	cvt.u32.u64 	%r4935, %rd1157;
	setp.lt.u32 	%p2427, %r4935, %r6276;
	@%p2427 bra 	$L__BB0_1423;
	cvt.u32.u64 	%r4936, %rd1157;
	setp.gt.u32 	%p2428, %r4936, %r6276;
	@%p2428 bra 	$L__BB0_1424;
	cvt.u32.u64 	%r4937, %rd1159;
	setp.lt.u32 	%p2429, %r4937, %r6275;
	@%p2429 bra 	$L__BB0_1423;
	cvt.u32.u64 	%r4938, %rd1159;
	setp.gt.u32 	%p2430, %r4938, %r6275;
	@%p2430 bra 	$L__BB0_1424;
	cvt.u32.u64 	%r4939, %rd1158;
	setp.lt.u32 	%p2431, %r4939, %r6274;
	@%p2431 bra 	$L__BB0_1423;
	cvt.u32.u64 	%r4940, %rd1158;
	setp.gt.u32 	%p2432, %r4940, %r6274;
	@%p2432 bra 	$L__BB0_1424;
	cvt.u32.u64 	%r4941, %rd1155;
	setp.lt.u32 	%p2433, %r4941, %r6273;
	@%p2433 bra 	$L__BB0_1423;
	cvt.u32.u64 	%r4942, %rd1155;
	setp.gt.u32 	%p2434, %r4942, %r6273;
	@%p2434 bra 	$L__BB0_1424;
	cvt.u32.u64 	%r4943, %rd1160;
	setp.lt.u32 	%p2435, %r4943, %r6272;
	@%p2435 bra 	$L__BB0_1423;
	cvt.u32.u64 	%r4944, %rd1160;
	setp.gt.u32 	%p2436, %r4944, %r6272;
	setp.lt.u32 	%p2437, %r6271, %r1855;
	or.pred  	%p2438, %p2436, %p2437;
	@%p2438 bra 	$L__BB0_1424;
$L__BB0_1423:
	cvt.u32.u64 	%r4945, %rd1158;
	cvt.u32.u64 	%r4946, %rd1155;
	cvt.u32.u64 	%r4947, %rd1160;
	cvt.u32.u64 	%r4948, %rd1156;
	cvt.u32.u64 	%r4949, %rd1157;
	cvt.u32.u64 	%r4950, %rd1159;
	setp.lt.u32 	%p2439, %r6271, %r1855;
	selp.s64 	%rd14402, -1, 0, %p2439;
	sub.s32 	%r6271, %r6271, %r1855;
	and.b64  	%rd14403, %rd18471, 4294967295;
	add.s64 	%rd14404, %rd14403, %rd14402;
	setp.lt.u64 	%p2440, %rd14404, %rd1160;
	selp.s64 	%rd14405, -1, 0, %p2440;
	cvt.u32.u64 	%r4951, %rd14404;
	sub.s32 	%r6272, %r4951, %r4947;
	and.b64  	%rd14406, %rd18472, 4294967295;
	add.s64 	%rd14407, %rd14406, %rd14405;
	setp.lt.u64 	%p2441, %rd14407, %rd1155;
	selp.s64 	%rd14408, -1, 0, %p2441;
	cvt.u32.u64 	%r4952, %rd14407;
	sub.s32 	%r6273, %r4952, %r4946;
	and.b64  	%rd14409, %rd18473, 4294967295;
	add.s64 	%rd14410, %rd14409, %rd14408;
	setp.lt.u64 	%p2442, %rd14410, %rd1158;
	selp.s64 	%rd14411, -1, 0, %p2442;
	cvt.u32.u64 	%r4953, %rd14410;
	sub.s32 	%r6274, %r4953, %r4945;
	and.b64  	%rd14412, %rd18474, 4294967295;
	add.s64 	%rd14413, %rd14412, %rd14411;
	setp.lt.u64 	%p2443, %rd14413, %rd1159;
	selp.s64 	%rd14414, -1, 0, %p2443;
	cvt.u32.u64 	%r4954, %rd14413;
	sub.s32 	%r6275, %r4954, %r4950;
	and.b64  	%rd14415, %rd18475, 4294967295;
	add.s64 	%rd14416, %rd14415, %rd14414;
	setp.lt.u64 	%p2444, %rd14416, %rd1157;
	selp.s64 	%rd14417, -1, 0, %p2444;
	cvt.u32.u64 	%r4955, %rd14416;
	sub.s32 	%r6276, %r4955, %r4949;
	and.b64  	%rd14418, %rd18476, 4294967295;
	add.s64 	%rd14419, %rd14418, %rd14417;
	setp.lt.u64 	%p2445, %rd14419, %rd1156;
	selp.s32 	%r4956, -1, 0, %p2445;
	cvt.u32.u64 	%r4957, %rd14419;
	sub.s32 	%r6277, %r4957, %r4948;
	add.s32 	%r4958, %r6278, %r4956;
	sub.s32 	%r6278, %r4958, %r4932;
$L__BB0_1424:
	setp.gt.u32 	%p2446, %r6278, %r4932;
	@%p2446 bra 	$L__BB0_1437;
	bra.uni 	$L__BB0_1438;
$L__BB0_1425:
	cvt.u32.u64 	%r4959, %rd1156;
	setp.gt.u32 	%p2448, %r6277, %r4959;
	@%p2448 bra 	$L__BB0_1437;
	cvt.u32.u64 	%r4960, %rd1156;
	setp.lt.u32 	%p2449, %r6277, %r4960;
	@%p2449 bra 	$L__BB0_1439;
	cvt.u32.u64 	%r4961, %rd1157;
	setp.gt.u32 	%p2450, %r6276, %r4961;
	@%p2450 bra 	$L__BB0_1437;
	cvt.u32.u64 	%r4962, %rd1157;
	setp.lt.u32 	%p2451, %r6276, %r4962;
	@%p2451 bra 	$L__BB0_1439;
	cvt.u32.u64 	%r4963, %rd1159;
	setp.gt.u32 	%p2452, %r6275, %r4963;
	@%p2452 bra 	$L__BB0_1437;
	cvt.u32.u64 	%r4964, %rd1159;
	setp.lt.u32 	%p2453, %r6275, %r4964;
	@%p2453 bra 	$L__BB0_1439;
	cvt.u32.u64 	%r4965, %rd1158;
	setp.gt.u32 	%p2454, %r6274, %r4965;
	@%p2454 bra 	$L__BB0_1437;
	cvt.u32.u64 	%r4966, %rd1158;
	setp.lt.u32 	%p2455, %r6274, %r4966;
	@%p2455 bra 	$L__BB0_1439;
	cvt.u32.u64 	%r4967, %rd1155;
	setp.gt.u32 	%p2456, %r6273, %r4967;
	@%p2456 bra 	$L__BB0_1437;
	cvt.u32.u64 	%r4968, %rd1155;
	setp.lt.u32 	%p2457, %r6273, %r4968;
	@%p2457 bra 	$L__BB0_1439;
	cvt.u32.u64 	%r4969, %rd1160;
	setp.gt.u32 	%p2458, %r6272, %r4969;
	@%p2458 bra 	$L__BB0_1437;
	cvt.u32.u64 	%r4970, %rd1160;
	setp.lt.u32 	%p2459, %r6272, %r4970;
	setp.lt.u32 	%p2460, %r6271, %r1855;
	or.pred  	%p2461, %p2459, %p2460;
	@%p2461 bra 	$L__BB0_1439;
$L__BB0_1437:
	cvt.u32.u64 	%r4971, %rd1156;
	cvt.u32.u64 	%r4972, %rd1158;
	cvt.u32.u64 	%r4973, %rd1155;
	cvt.u32.u64 	%r4974, %rd1160;
	cvt.u32.u64 	%r4975, %rd1157;
	cvt.u32.u64 	%r4976, %rd1159;
	setp.lt.u32 	%p2462, %r6271, %r1855;
	selp.s64 	%rd14420, -1, 0, %p2462;
	sub.s32 	%r6271, %r6271, %r1855;
	cvt.u64.u32 	%rd14421, %r6272;
	add.s64 	%rd14422, %rd14420, %rd14421;
	setp.lt.u64 	%p2463, %rd14422, %rd1160;
	selp.s64 	%rd14423, -1, 0, %p2463;
	cvt.u32.u64 	%r4977, %rd14422;
	sub.s32 	%r6272, %r4977, %r4974;
	cvt.u64.u32 	%rd14424, %r6273;
	add.s64 	%rd14425, %rd14423, %rd14424;
	setp.lt.u64 	%p2464, %rd14425, %rd1155;
	selp.s64 	%rd14426, -1, 0, %p2464;
	cvt.u32.u64 	%r4978, %rd14425;
	sub.s32 	%r6273, %r4978, %r4973;
	cvt.u64.u32 	%rd14427, %r6274;
	add.s64 	%rd14428, %rd14426, %rd14427;
	setp.lt.u64 	%p2465, %rd14428, %rd1158;
	selp.s64 	%rd14429, -1, 0, %p2465;
	cvt.u32.u64 	%r4979, %rd14428;
	sub.s32 	%r6274, %r4979, %r4972;
	cvt.u64.u32 	%rd14430, %r6275;
	add.s64 	%rd14431, %rd14429, %rd14430;
	setp.lt.u64 	%p2466, %rd14431, %rd1159;
	selp.s64 	%rd14432, -1, 0, %p2466;
	cvt.u32.u64 	%r4980, %rd14431;
	sub.s32 	%r6275, %r4980, %r4976;
	cvt.u64.u32 	%rd14433, %r6276;
	add.s64 	%rd14434, %rd14432, %rd14433;
	setp.lt.u64 	%p2467, %rd14434, %rd1157;
	selp.s64 	%rd14435, -1, 0, %p2467;
	cvt.u32.u64 	%r4981, %rd14434;
	sub.s32 	%r6276, %r4981, %r4975;
	cvt.u64.u32 	%rd14436, %r6277;
	add.s64 	%rd14437, %rd14435, %rd14436;
	setp.lt.u64 	%p2468, %rd14437, %rd1156;
	selp.s32 	%r4982, -1, 0, %p2468;
	cvt.u32.u64 	%r4983, %rd14437;
	sub.s32 	%r6277, %r4983, %r4971;
	add.s32 	%r4984, %r6278, %r4982;
	sub.s32 	%r6278, %r4984, %r4932;
	bra.uni 	$L__BB0_1439;
$L__BB0_1438:
	setp.lt.u32 	%p2447, %r6278, %r4932;
	@%p2447 bra 	$L__BB0_1439;
	bra.uni 	$L__BB0_1425;
$L__BB0_1439:
	mul.wide.u32 	%rd14438, %r6197, %r5940;
	cvt.u32.u64 	%r4985, %rd14438;
	shr.u64 	%rd14439, %rd14438, 32;
	mul.wide.u32 	%rd14440, %r6198, %r5940;
	add.s64 	%rd14441, %rd14439, %rd14440;
	shr.u64 	%rd14442, %rd14441, 32;
	mul.wide.u32 	%rd14443, %r6199, %r5940;
	add.s64 	%rd14444, %rd14442, %rd14443;
	shr.u64 	%rd14445, %rd14444, 32;
	mul.wide.u32 	%rd14446, %r6200, %r5940;
	add.s64 	%rd14447, %rd14445, %rd14446;
	shr.u64 	%rd14448, %rd14447, 32;
	mul.wide.u32 	%rd14449, %r6201, %r5940;
	add.s64 	%rd14450, %rd14448, %rd14449;
	shr.u64 	%rd14451, %rd14450, 32;
	mul.wide.u32 	%rd14452, %r6202, %r5940;
	add.s64 	%rd14453, %rd14451, %rd14452;
	shr.u64 	%rd14454, %rd14453, 32;
	mul.wide.u32 	%rd14455, %r6203, %r5940;
	add.s64 	%rd14456, %rd14454, %rd14455;
	shr.u64 	%rd14457, %rd14456, 32;
	mul.wide.u32 	%rd14458, %r6204, %r5940;
	add.s64 	%rd14459, %rd14457, %rd14458;
	shr.u64 	%rd14460, %rd14459, 32;
	and.b64  	%rd14461, %rd14441, 4294967295;
	mul.wide.u32 	%rd14462, %r6197, %r5941;
	add.s64 	%rd14463, %rd14462, %rd14461;
	shr.u64 	%rd14464, %rd14463, 32;
	and.b64  	%rd14465, %rd14444, 4294967295;
	mul.wide.u32 	%rd14466, %r6198, %r5941;
	add.s64 	%rd14467, %rd14464, %rd14465;
	add.s64 	%rd14468, %rd14467, %rd14466;
	shr.u64 	%rd14469, %rd14468, 32;
	and.b64  	%rd14470, %rd14447, 4294967295;
	mul.wide.u32 	%rd14471, %r6199, %r5941;
	add.s64 	%rd14472, %rd14469, %rd14470;
	add.s64 	%rd14473, %rd14472, %rd14471;
	shr.u64 	%rd14474, %rd14473, 32;
	and.b64  	%rd14475, %rd14450, 4294967295;
	mul.wide.u32 	%rd14476, %r6200, %r5941;
	add.s64 	%rd14477, %rd14474, %rd14475;
	add.s64 	%rd14478, %rd14477, %rd14476;
	shr.u64 	%rd14479, %rd14478, 32;
	and.b64  	%rd14480, %rd14453, 4294967295;
	mul.wide.u32 	%rd14481, %r6201, %r5941;
	add.s64 	%rd14482, %rd14479, %rd14480;
	add.s64 	%rd14483, %rd14482, %rd14481;
	shr.u64 	%rd14484, %rd14483, 32;
	and.b64  	%rd14485, %rd14456, 4294967295;
	mul.wide.u32 	%rd14486, %r6202, %r5941;
	add.s64 	%rd14487, %rd14484, %rd14485;
	add.s64 	%rd14488, %rd14487, %rd14486;
	shr.u64 	%rd14489, %rd14488, 32;
	and.b64  	%rd14490, %rd14459, 4294967295;
	mul.wide.u32 	%rd14491, %r6203, %r5941;
	add.s64 	%rd14492, %rd14489, %rd14490;
	add.s64 	%rd14493, %rd14492, %rd14491;
	shr.u64 	%rd14494, %rd14493, 32;
	mul.wide.u32 	%rd14495, %r6204, %r5941;
	add.s64 	%rd14496, %rd14494, %rd14460;
	add.s64 	%rd14497, %rd14496, %rd14495;
	shr.u64 	%rd14498, %rd14497, 32;
	and.b64  	%rd14499, %rd14468, 4294967295;
	mul.wide.u32 	%rd14500, %r6197, %r5942;
	add.s64 	%rd14501, %rd14500, %rd14499;
	shr.u64 	%rd14502, %rd14501, 32;
	and.b64  	%rd14503, %rd14473, 4294967295;
	mul.wide.u32 	%rd14504, %r6198, %r5942;
	add.s64 	%rd14505, %rd14502, %rd14503;
	add.s64 	%rd14506, %rd14505, %rd14504;
	shr.u64 	%rd14507, %rd14506, 32;
	and.b64  	%rd14508, %rd14478, 4294967295;
	mul.wide.u32 	%rd14509, %r6199, %r5942;
	add.s64 	%rd14510, %rd14507, %rd14508;
	add.s64 	%rd14511, %rd14510, %rd14509;
	shr.u64 	%rd14512, %rd14511, 32;
	and.b64  	%rd14513, %rd14483, 4294967295;
	mul.wide.u32 	%rd14514, %r6200, %r5942;
	add.s64 	%rd14515, %rd14512, %rd14513;
	add.s64 	%rd14516, %rd14515, %rd14514;
	shr.u64 	%rd14517, %rd14516, 32;
	and.b64  	%rd14518, %rd14488, 4294967295;
	mul.wide.u32 	%rd14519, %r6201, %r5942;
	add.s64 	%rd14520, %rd14517, %rd14518;
	add.s64 	%rd14521, %rd14520, %rd14519;
	shr.u64 	%rd14522, %rd14521, 32;
	and.b64  	%rd14523, %rd14493, 4294967295;
	mul.wide.u32 	%rd14524, %r6202, %r5942;
	add.s64 	%rd14525, %rd14522, %rd14523;
	add.s64 	%rd14526, %rd14525, %rd14524;
	shr.u64 	%rd14527, %rd14526, 32;
	and.b64  	%rd14528, %rd14497, 4294967295;
	mul.wide.u32 	%rd14529, %r6203, %r5942;
	add.s64 	%rd14530, %rd14527, %rd14528;
	add.s64 	%rd14531, %rd14530, %rd14529;
	shr.u64 	%rd14532, %rd14531, 32;
	mul.wide.u32 	%rd14533, %r6204, %r5942;
	add.s64 	%rd14534, %rd14532, %rd14498;
	add.s64 	%rd14535, %rd14534, %rd14533;
	shr.u64 	%rd14536, %rd14535, 32;
	and.b64  	%rd14537, %rd14506, 4294967295;
	mul.wide.u32 	%rd14538, %r6197, %r5943;
	add.s64 	%rd14539, %rd14538, %rd14537;
	shr.u64 	%rd14540, %rd14539, 32;
	and.b64  	%rd14541, %rd14511, 4294967295;
	mul.wide.u32 	%rd14542, %r6198, %r5943;
	add.s64 	%rd14543, %rd14540, %rd14541;
	add.s64 	%rd14544, %rd14543, %rd14542;
	shr.u64 	%rd14545, %rd14544, 32;
	and.b64  	%rd14546, %rd14516, 4294967295;
	mul.wide.u32 	%rd14547, %r6199, %r5943;
	add.s64 	%rd14548, %rd14545, %rd14546;
	add.s64 	%rd14549, %rd14548, %rd14547;
	shr.u64 	%rd14550, %rd14549, 32;
	and.b64  	%rd14551, %rd14521, 4294967295;
	mul.wide.u32 	%rd14552, %r6200, %r5943;
	add.s64 	%rd14553, %rd14550, %rd14551;
	add.s64 	%rd14554, %rd14553, %rd14552;
	shr.u64 	%rd14555, %rd14554, 32;
	and.b64  	%rd14556, %rd14526, 4294967295;
	mul.wide.u32 	%rd14557, %r6201, %r5943;
	add.s64 	%rd14558, %rd14555, %rd14556;
	add.s64 	%rd14559, %rd14558, %rd14557;
	shr.u64 	%rd14560, %rd14559, 32;
	and.b64  	%rd14561, %rd14531, 4294967295;
	mul.wide.u32 	%rd14562, %r6202, %r5943;
	add.s64 	%rd14563, %rd14560, %rd14561;
	add.s64 	%rd14564, %rd14563, %rd14562;
	shr.u64 	%rd14565, %rd14564, 32;
	and.b64  	%rd14566, %rd14535, 4294967295;
	mul.wide.u32 	%rd14567, %r6203, %r5943;
	add.s64 	%rd14568, %rd14565, %rd14566;
	add.s64 	%rd14569, %rd14568, %rd14567;
	shr.u64 	%rd14570, %rd14569, 32;
	mul.wide.u32 	%rd14571, %r6204, %r5943;
	add.s64 	%rd14572, %rd14570, %rd14536;
	add.s64 	%rd14573, %rd14572, %rd14571;
	shr.u64 	%rd14574, %rd14573, 32;
	and.b64  	%rd14575, %rd14544, 4294967295;
	mul.wide.u32 	%rd14576, %r6197, %r5944;
	add.s64 	%rd14577, %rd14576, %rd14575;
	shr.u64 	%rd14578, %rd14577, 32;
	and.b64  	%rd14579, %rd14549, 4294967295;
	mul.wide.u32 	%rd14580, %r6198, %r5944;
	add.s64 	%rd14581, %rd14578, %rd14579;
	add.s64 	%rd14582, %rd14581, %rd14580;
	shr.u64 	%rd14583, %rd14582, 32;
	and.b64  	%rd14584, %rd14554, 4294967295;
	mul.wide.u32 	%rd14585, %r6199, %r5944;
	add.s64 	%rd14586, %rd14583, %rd14584;
	add.s64 	%rd14587, %rd14586, %rd14585;
	shr.u64 	%rd14588, %rd14587, 32;
	and.b64  	%rd14589, %rd14559, 4294967295;
	mul.wide.u32 	%rd14590, %r6200, %r5944;
	add.s64 	%rd14591, %rd14588, %rd14589;
	add.s64 	%rd14592, %rd14591, %rd14590;
	shr.u64 	%rd14593, %rd14592, 32;
	and.b64  	%rd14594, %rd14564, 4294967295;
	mul.wide.u32 	%rd14595, %r6201, %r5944;
	add.s64 	%rd14596, %rd14593, %rd14594;
	add.s64 	%rd14597, %rd14596, %rd14595;
	shr.u64 	%rd14598, %rd14597, 32;
	and.b64  	%rd14599, %rd14569, 4294967295;
	mul.wide.u32 	%rd14600, %r6202, %r5944;
	add.s64 	%rd14601, %rd14598, %rd14599;
	add.s64 	%rd14602, %rd14601, %rd14600;
	shr.u64 	%rd14603, %rd14602, 32;
	and.b64  	%rd14604, %rd14573, 4294967295;
	mul.wide.u32 	%rd14605, %r6203, %r5944;
	add.s64 	%rd14606, %rd14603, %rd14604;
	add.s64 	%rd14607, %rd14606, %rd14605;
	shr.u64 	%rd14608, %rd14607, 32;
	mul.wide.u32 	%rd14609, %r6204, %r5944;
	add.s64 	%rd14610, %rd14608, %rd14574;
	add.s64 	%rd14611, %rd14610, %rd14609;
	shr.u64 	%rd14612, %rd14611, 32;
	and.b64  	%rd14613, %rd14582, 4294967295;
	mul.wide.u32 	%rd14614, %r6197, %r5945;
	add.s64 	%rd14615, %rd14614, %rd14613;
	shr.u64 	%rd14616, %rd14615, 32;
	and.b64  	%rd14617, %rd14587, 4294967295;
	mul.wide.u32 	%rd14618, %r6198, %r5945;
	add.s64 	%rd14619, %rd14616, %rd14617;
	add.s64 	%rd14620, %rd14619, %rd14618;
	shr.u64 	%rd14621, %rd14620, 32;
	and.b64  	%rd14622, %rd14592, 4294967295;
	mul.wide.u32 	%rd14623, %r6199, %r5945;
	add.s64 	%rd14624, %rd14621, %rd14622;
	add.s64 	%rd14625, %rd14624, %rd14623;
	shr.u64 	%rd14626, %rd14625, 32;
	and.b64  	%rd14627, %rd14597, 4294967295;
	mul.wide.u32 	%rd14628, %r6200, %r5945;
	add.s64 	%rd14629, %rd14626, %rd14627;
	add.s64 	%rd14630, %rd14629, %rd14628;
	shr.u64 	%rd14631, %rd14630, 32;
	and.b64  	%rd14632, %rd14602, 4294967295;
	mul.wide.u32 	%rd14633, %r6201, %r5945;
	add.s64 	%rd14634, %rd14631, %rd14632;
	add.s64 	%rd14635, %rd14634, %rd14633;
	shr.u64 	%rd14636, %rd14635, 32;
	and.b64  	%rd14637, %rd14607, 4294967295;
	mul.wide.u32 	%rd14638, %r6202, %r5945;
	add.s64 	%rd14639, %rd14636, %rd14637;
	add.s64 	%rd14640, %rd14639, %rd14638;
	shr.u64 	%rd14641, %rd14640, 32;
	and.b64  	%rd14642, %rd14611, 4294967295;
	mul.wide.u32 	%rd14643, %r6203, %r5945;
	add.s64 	%rd14644, %rd14641, %rd14642;
	add.s64 	%rd14645, %rd14644, %rd14643;
	shr.u64 	%rd14646, %rd14645, 32;
	mul.wide.u32 	%rd14647, %r6204, %r5945;
	add.s64 	%rd14648, %rd14646, %rd14612;
	add.s64 	%rd14649, %rd14648, %rd14647;
	shr.u64 	%rd14650, %rd14649, 32;
	and.b64  	%rd14651, %rd14620, 4294967295;
	mul.wide.u32 	%rd14652, %r6197, %r5946;
	add.s64 	%rd14653, %rd14652, %rd14651;
	shr.u64 	%rd14654, %rd14653, 32;
	and.b64  	%rd14655, %rd14625, 4294967295;
	mul.wide.u32 	%rd14656, %r6198, %r5946;
	add.s64 	%rd14657, %rd14654, %rd14655;
	add.s64 	%rd14658, %rd14657, %rd14656;
	shr.u64 	%rd14659, %rd14658, 32;
	and.b64  	%rd14660, %rd14630, 4294967295;
	mul.wide.u32 	%rd14661, %r6199, %r5946;
	add.s64 	%rd14662, %rd14659, %rd14660;
	add.s64 	%rd14663, %rd14662, %rd14661;
	shr.u64 	%rd14664, %rd14663, 32;
	and.b64  	%rd14665, %rd14635, 4294967295;
	mul.wide.u32 	%rd14666, %r6200, %r5946;
	add.s64 	%rd14667, %rd14664, %rd14665;
	add.s64 	%rd14668, %rd14667, %rd14666;
	shr.u64 	%rd14669, %rd14668, 32;
	and.b64  	%rd14670, %rd14640, 4294967295;
	mul.wide.u32 	%rd14671, %r6201, %r5946;
	add.s64 	%rd14672, %rd14669, %rd14670;
	add.s64 	%rd14673, %rd14672, %rd14671;
	shr.u64 	%rd14674, %rd14673, 32;
	and.b64  	%rd14675, %rd14645, 4294967295;
	mul.wide.u32 	%rd14676, %r6202, %r5946;
	add.s64 	%rd14677, %rd14674, %rd14675;
	add.s64 	%rd14678, %rd14677, %rd14676;
	shr.u64 	%rd14679, %rd14678, 32;
	and.b64  	%rd14680, %rd14649, 4294967295;
	mul.wide.u32 	%rd14681, %r6203, %r5946;
	add.s64 	%rd14682, %rd14679, %rd14680;
	add.s64 	%rd14683, %rd14682, %rd14681;
	shr.u64 	%rd14684, %rd14683, 32;
	mul.wide.u32 	%rd14685, %r6204, %r5946;
	add.s64 	%rd14686, %rd14684, %rd14650;
	add.s64 	%rd14687, %rd14686, %rd14685;
	shr.u64 	%rd14688, %rd14687, 32;
	and.b64  	%rd14689, %rd14658, 4294967295;
	mul.wide.u32 	%rd14690, %r6197, %r5947;
	add.s64 	%rd14691, %rd14690, %rd14689;
	shr.u64 	%rd14692, %rd14691, 32;
	and.b64  	%rd14693, %rd14663, 4294967295;
	mul.wide.u32 	%rd14694, %r6198, %r5947;
	add.s64 	%rd14695, %rd14692, %rd14693;
	add.s64 	%rd14696, %rd14695, %rd14694;
	shr.u64 	%rd14697, %rd14696, 32;
	and.b64  	%rd14698, %rd14668, 4294967295;
	mul.wide.u32 	%rd14699, %r6199, %r5947;
	add.s64 	%rd14700, %rd14697, %rd14698;
	add.s64 	%rd14701, %rd14700, %rd14699;
	shr.u64 	%rd14702, %rd14701, 32;
	and.b64  	%rd14703, %rd14673, 4294967295;
	mul.wide.u32 	%rd14704, %r6200, %r5947;
	add.s64 	%rd14705, %rd14702, %rd14703;
	add.s64 	%rd14706, %rd14705, %rd14704;
	shr.u64 	%rd14707, %rd14706, 32;
	and.b64  	%rd14708, %rd14678, 4294967295;
	mul.wide.u32 	%rd14709, %r6201, %r5947;
	add.s64 	%rd14710, %rd14707, %rd14708;
	add.s64 	%rd14711, %rd14710, %rd14709;
	shr.u64 	%rd14712, %rd14711, 32;
	and.b64  	%rd14713, %rd14683, 4294967295;
	mul.wide.u32 	%rd14714, %r6202, %r5947;
	add.s64 	%rd14715, %rd14712, %rd14713;
	add.s64 	%rd14716, %rd14715, %rd14714;
	shr.u64 	%rd14717, %rd14716, 32;
	and.b64  	%rd14718, %rd14687, 4294967295;
	mul.wide.u32 	%rd14719, %r6203, %r5947;
	add.s64 	%rd14720, %rd14717, %rd14718;
	add.s64 	%rd14721, %rd14720, %rd14719;
	shr.u64 	%rd14722, %rd14721, 32;
	mul.wide.u32 	%rd14723, %r6204, %r5947;
	add.s64 	%rd14724, %rd14722, %rd14688;
	add.s64 	%rd14725, %rd14724, %rd14723;
	shr.u64 	%rd14726, %rd14725, 32;
	{ .reg .b32 tmp; mov.b64 {tmp, %r4986}, %rd14725; }
	and.b64  	%rd14727, %rd14696, 4294967295;
	mul.lo.s64 	%rd14728, %rd14727, 977;
	cvt.u32.u64 	%r4987, %rd14728;
	shr.u64 	%rd14729, %rd14728, 32;
	and.b64  	%rd14730, %rd14701, 4294967295;
	mad.lo.s64 	%rd14731, %rd14730, 977, %rd14729;
	shr.u64 	%rd14732, %rd14731, 32;
	and.b64  	%rd14733, %rd14706, 4294967295;
	mad.lo.s64 	%rd14734, %rd14733, 977, %rd14732;
	shr.u64 	%rd14735, %rd14734, 32;
	and.b64  	%rd14736, %rd14711, 4294967295;
	mad.lo.s64 	%rd14737, %rd14736, 977, %rd14735;
	shr.u64 	%rd14738, %rd14737, 32;
	and.b64  	%rd14739, %rd14716, 4294967295;
	mad.lo.s64 	%rd14740, %rd14739, 977, %rd14738;
	shr.u64 	%rd14741, %rd14740, 32;
	and.b64  	%rd14742, %rd14721, 4294967295;
	mad.lo.s64 	%rd14743, %rd14742, 977, %rd14741;
	shr.u64 	%rd14744, %rd14743, 32;
	and.b64  	%rd14745, %rd14725, 4294967295;
	mad.lo.s64 	%rd14746, %rd14745, 977, %rd14744;
	shr.u64 	%rd14747, %rd14746, 32;
	mad.lo.s64 	%rd14748, %rd14726, 977, %rd14747;
	{ .reg .b32 tmp; mov.b64 {tmp, %r4988}, %rd14748; }
	add.s32 	%r6288, %r4985, %r4987;
	setp.lt.u32 	%p2470, %r6288, %r4985;
	selp.u64 	%rd14749, 1, 0, %p2470;
	and.b64  	%rd14750, %rd14463, 4294967295;
	and.b64  	%rd14751, %rd14731, 4294967295;
	add.s64 	%rd14752, %rd14750, %rd14749;
	add.s64 	%rd14753, %rd14752, %rd14751;
	shr.u64 	%rd14754, %rd14753, 32;
	and.b64  	%rd14755, %rd14501, 4294967295;
	and.b64  	%rd14756, %rd14734, 4294967295;
	add.s64 	%rd14757, %rd14754, %rd14755;
	add.s64 	%rd14758, %rd14757, %rd14756;
	shr.u64 	%rd14759, %rd14758, 32;
	and.b64  	%rd14760, %rd14539, 4294967295;
	and.b64  	%rd14761, %rd14737, 4294967295;
	add.s64 	%rd14762, %rd14759, %rd14760;
	add.s64 	%rd14763, %rd14762, %rd14761;
	shr.u64 	%rd14764, %rd14763, 32;
	and.b64  	%rd14765, %rd14577, 4294967295;
	and.b64  	%rd14766, %rd14740, 4294967295;
	add.s64 	%rd14767, %rd14764, %rd14765;
	add.s64 	%rd14768, %rd14767, %rd14766;
	shr.u64 	%rd14769, %rd14768, 32;
	and.b64  	%rd14770, %rd14615, 4294967295;
	and.b64  	%rd14771, %rd14743, 4294967295;
	add.s64 	%rd14772, %rd14769, %rd14770;
	add.s64 	%rd14773, %rd14772, %rd14771;
	shr.u64 	%rd14774, %rd14773, 32;
	and.b64  	%rd14775, %rd14653, 4294967295;
	and.b64  	%rd14776, %rd14746, 4294967295;
	add.s64 	%rd14777, %rd14774, %rd14775;
	add.s64 	%rd14778, %rd14777, %rd14776;
	shr.u64 	%rd14779, %rd14778, 32;
	and.b64  	%rd14780, %rd14691, 4294967295;
	and.b64  	%rd14781, %rd14748, 4294967295;
	add.s64 	%rd14782, %rd14779, %rd14780;
	add.s64 	%rd14783, %rd14782, %rd14781;
	{ .reg .b32 tmp; mov.b64 {tmp, %r4989}, %rd14783; }
	add.s32 	%r4990, %r4989, %r4988;
	and.b64  	%rd14784, %rd14753, 4294967295;
	add.s64 	%rd18478, %rd14784, %rd14727;
	shr.u64 	%rd14785, %rd18478, 32;
	and.b64  	%rd14786, %rd14758, 4294967295;
	add.s64 	%rd14787, %rd14785, %rd14786;
	add.s64 	%rd18479, %rd14787, %rd14730;
	shr.u64 	%rd14788, %rd18479, 32;
	and.b64  	%rd14789, %rd14763, 4294967295;
	add.s64 	%rd14790, %rd14788, %rd14789;
	add.s64 	%rd18480, %rd14790, %rd14733;
	shr.u64 	%rd14791, %rd18480, 32;
	and.b64  	%rd14792, %rd14768, 4294967295;
	add.s64 	%rd14793, %rd14791, %rd14792;
	add.s64 	%rd18481, %rd14793, %rd14736;
	shr.u64 	%rd14794, %rd18481, 32;
	and.b64  	%rd14795, %rd14773, 4294967295;
	add.s64 	%rd14796, %rd14794, %rd14795;
	add.s64 	%rd18482, %rd14796, %rd14739;
	shr.u64 	%rd14797, %rd18482, 32;
	and.b64  	%rd14798, %rd14778, 4294967295;
	add.s64 	%rd14799, %rd14797, %rd14798;
	add.s64 	%rd18483, %rd14799, %rd14742;
	shr.u64 	%rd14800, %rd18483, 32;
	and.b64  	%rd14801, %rd14783, 4294967295;
	add.s64 	%rd14802, %rd14800, %rd14801;
	add.s64 	%rd18484, %rd14802, %rd14745;
	{ .reg .b32 tmp; mov.b64 {tmp, %r4991}, %rd18484; }
	add.s32 	%r4992, %r4990, %r4991;
	add.s32 	%r1897, %r4992, %r4986;
	setp.eq.s32 	%p2471, %r1897, 0;
	mov.pred 	%p3004, 0;
	@%p2471 bra 	$L__BB0_1441;
	cvt.u64.u32 	%rd14803, %r1897;
	mul.wide.u32 	%rd14804, %r1897, 977;
	cvt.u32.u64 	%r4993, %rd14804;
	shr.u64 	%rd14805, %rd14804, 32;
	add.s64 	%rd14806, %rd14805, %rd14803;
	shr.u64 	%rd14807, %rd14806, 32;
	add.s32 	%r1898, %r6288, %r4993;
	setp.lt.u32 	%p2472, %r1898, %r6288;
	selp.u64 	%rd14808, 1, 0, %p2472;
	and.b64  	%rd14809, %rd18478, 4294967295;
	and.b64  	%rd14810, %rd14806, 4294967295;
	add.s64 	%rd14811, %rd14809, %rd14808;
	add.s64 	%rd18478, %rd14811, %rd14810;
	shr.u64 	%rd14812, %rd18478, 32;
	and.b64  	%rd14813, %rd18479, 4294967295;
	add.s64 	%rd14814, %rd14812, %rd14813;
	add.s64 	%rd18479, %rd14814, %rd14807;
	shr.u64 	%rd14815, %rd18479, 32;
	and.b64  	%rd14816, %rd18480, 4294967295;
	add.s64 	%rd18480, %rd14815, %rd14816;
	shr.u64 	%rd14817, %rd18480, 32;
	and.b64  	%rd14818, %rd18481, 4294967295;
	add.s64 	%rd18481, %rd14817, %rd14818;
	shr.u64 	%rd14819, %rd18481, 32;
	and.b64  	%rd14820, %rd18482, 4294967295;
	add.s64 	%rd18482, %rd14819, %rd14820;
	shr.u64 	%rd14821, %rd18482, 32;
	and.b64  	%rd14822, %rd18483, 4294967295;
	add.s64 	%rd18483, %rd14821, %rd14822;
	shr.u64 	%rd14823, %rd18483, 32;
	and.b64  	%rd14824, %rd18484, 4294967295;
	add.s64 	%rd18484, %rd14823, %rd14824;
	setp.gt.u64 	%p3004, %rd18484, 4294967295;
	mov.u32 	%r6288, %r1898;
$L__BB0_1441:
	ld.const.u32 	%rd1182, [const_p+12];
	ld.const.u32 	%rd1183, [const_p+16];
	ld.const.u32 	%rd1184, [const_p+4];
	ld.const.u32 	%r1900, [const_p];
	cvt.u32.u64 	%r6295, %rd18484;
	cvt.u32.u64 	%r6294, %rd18483;
	cvt.u32.u64 	%r6293, %rd18482;
	cvt.u32.u64 	%r6292, %rd18481;
	cvt.u32.u64 	%r6291, %rd18480;
	cvt.u32.u64 	%r6290, %rd18479;
	cvt.u32.u64 	%r6289, %rd18478;
	ld.const.u32 	%r4994, [const_p+28];
	setp.lt.u32 	%p2473, %r4994, %r6295;
	or.pred  	%p2474, %p3004, %p2473;
	@%p2474 bra 	$L__BB0_1455;
	setp.gt.u32 	%p2475, %r4994, %r6295;
	@%p2475 bra 	$L__BB0_1456;
	cvt.u32.u64 	%r4995, %rd1156;
	setp.lt.u32 	%p2476, %r4995, %r6294;
	@%p2476 bra 	$L__BB0_1455;
	cvt.u32.u64 	%r4996, %rd1156;
	setp.gt.u32 	%p2477, %r4996, %r6294;
	@%p2477 bra 	$L__BB0_1456;
	cvt.u32.u64 	%r4997, %rd1157;
	setp.lt.u32 	%p2478, %r4997, %r6293;
	@%p2478 bra 	$L__BB0_1455;
	cvt.u32.u64 	%r4998, %rd1157;
	setp.gt.u32 	%p2479, %r4998, %r6293;
	@%p2479 bra 	$L__BB0_1456;
	cvt.u32.u64 	%r4999, %rd1183;
	setp.lt.u32 	%p2480, %r4999, %r6292;
	@%p2480 bra 	$L__BB0_1455;
	cvt.u32.u64 	%r5000, %rd1183;
	setp.gt.u32 	%p2481, %r5000, %r6292;
	@%p2481 bra 	$L__BB0_1456;
	cvt.u32.u64 	%r5001, %rd1182;
	setp.lt.u32 	%p2482, %r5001, %r6291;
	@%p2482 bra 	$L__BB0_1455;
	cvt.u32.u64 	%r5002, %rd1182;
	setp.gt.u32 	%p2483, %r5002, %r6291;
	@%p2483 bra 	$L__BB0_1456;
	cvt.u32.u64 	%r5003, %rd1155;
	setp.lt.u32 	%p2484, %r5003, %r6290;
	@%p2484 bra 	$L__BB0_1455;
	cvt.u32.u64 	%r5004, %rd1155;
	setp.gt.u32 	%p2485, %r5004, %r6290;
	@%p2485 bra 	$L__BB0_1456;
	cvt.u32.u64 	%r5005, %rd1184;
	setp.lt.u32 	%p2486, %r5005, %r6289;
	@%p2486 bra 	$L__BB0_1455;
	cvt.u32.u64 	%r5006, %rd1184;
	setp.gt.u32 	%p2487, %r5006, %r6289;
	setp.lt.u32 	%p2488, %r6288, %r1900;
	or.pred  	%p2489, %p2487, %p2488;
	@%p2489 bra 	$L__BB0_1456;
$L__BB0_1455:
	cvt.u32.u64 	%r5007, %rd1182;
	cvt.u32.u64 	%r5008, %rd1155;
	cvt.u32.u64 	%r5009, %rd1184;
	cvt.u32.u64 	%r5010, %rd1156;
	cvt.u32.u64 	%r5011, %rd1157;
	cvt.u32.u64 	%r5012, %rd1183;
	setp.lt.u32 	%p2490, %r6288, %r1900;
	selp.s64 	%rd14826, -1, 0, %p2490;
	sub.s32 	%r6288, %r6288, %r1900;
	and.b64  	%rd14827, %rd18478, 4294967295;
	add.s64 	%rd14828, %rd14827, %rd14826;
	setp.lt.u64 	%p2491, %rd14828, %rd1184;
	selp.s64 	%rd14829, -1, 0, %p2491;
	cvt.u32.u64 	%r5013, %rd14828;
	sub.s32 	%r6289, %r5013, %r5009;
	and.b64  	%rd14830, %rd18479, 4294967295;
	add.s64 	%rd14831, %rd14830, %rd14829;
	setp.lt.u64 	%p2492, %rd14831, %rd1155;
	selp.s64 	%rd14832, -1, 0, %p2492;
	cvt.u32.u64 	%r5014, %rd14831;
	sub.s32 	%r6290, %r5014, %r5008;
	and.b64  	%rd14833, %rd18480, 4294967295;
	add.s64 	%rd14834, %rd14833, %rd14832;
	setp.lt.u64 	%p2493, %rd14834, %rd1182;
	selp.s64 	%rd14835, -1, 0, %p2493;
	cvt.u32.u64 	%r5015, %rd14834;
	sub.s32 	%r6291, %r5015, %r5007;
	and.b64  	%rd14836, %rd18481, 4294967295;
	add.s64 	%rd14837, %rd14836, %rd14835;
	setp.lt.u64 	%p2494, %rd14837, %rd1183;
	selp.s64 	%rd14838, -1, 0, %p2494;
	cvt.u32.u64 	%r5016, %rd14837;
	sub.s32 	%r6292, %r5016, %r5012;
	and.b64  	%rd14839, %rd18482, 4294967295;
	add.s64 	%rd14840, %rd14839, %rd14838;
	setp.lt.u64 	%p2495, %rd14840, %rd1157;
	selp.s64 	%rd14841, -1, 0, %p2495;
	cvt.u32.u64 	%r5017, %rd14840;
	sub.s32 	%r6293, %r5017, %r5011;
	and.b64  	%rd14842, %rd18483, 4294967295;
	add.s64 	%rd14843, %rd14842, %rd14841;
	setp.lt.u64 	%p2496, %rd14843, %rd1156;
	selp.s32 	%r5018, -1, 0, %p2496;
	cvt.u32.u64 	%r5019, %rd14843;
	sub.s32 	%r6294, %r5019, %r5010;
	add.s32 	%r5020, %r6295, %r5018;
	sub.s32 	%r6295, %r5020, %r4994;
$L__BB0_1456:
	setp.gt.u32 	%p2497, %r6295, %r4994;
	@%p2497 bra 	$L__BB0_1469;
	bra.uni 	$L__BB0_1470;
$L__BB0_1457:
	cvt.u32.u64 	%r5021, %rd1156;
	setp.gt.u32 	%p2499, %r6294, %r5021;
	@%p2499 bra 	$L__BB0_1469;
	setp.lt.u32 	%p2500, %r6294, %r5021;
	@%p2500 bra 	$L__BB0_1471;
	cvt.u32.u64 	%r5023, %rd1157;
	setp.gt.u32 	%p2501, %r6293, %r5023;
	@%p2501 bra 	$L__BB0_1469;
	setp.lt.u32 	%p2502, %r6293, %r5023;
	@%p2502 bra 	$L__BB0_1471;
	cvt.u32.u64 	%r5025, %rd1183;
	setp.gt.u32 	%p2503, %r6292, %r5025;
	@%p2503 bra 	$L__BB0_1469;
	setp.lt.u32 	%p2504, %r6292, %r5025;
	@%p2504 bra 	$L__BB0_1471;
	cvt.u32.u64 	%r5027, %rd1182;
	setp.gt.u32 	%p2505, %r6291, %r5027;
	@%p2505 bra 	$L__BB0_1469;
	setp.lt.u32 	%p2506, %r6291, %r5027;
	@%p2506 bra 	$L__BB0_1471;
	cvt.u32.u64 	%r5029, %rd1155;
	setp.gt.u32 	%p2507, %r6290, %r5029;
	@%p2507 bra 	$L__BB0_1469;
	setp.lt.u32 	%p2508, %r6290, %r5029;
	@%p2508 bra 	$L__BB0_1471;
	cvt.u32.u64 	%r5031, %rd1184;
	setp.gt.u32 	%p2509, %r6289, %r5031;
	@%p2509 bra 	$L__BB0_1469;
	setp.lt.u32 	%p2510, %r6289, %r5031;
	setp.lt.u32 	%p2511, %r6288, %r1900;
	or.pred  	%p2512, %p2510, %p2511;
	@%p2512 bra 	$L__BB0_1471;
$L__BB0_1469:
	cvt.u32.u64 	%r5033, %rd1156;
	cvt.u32.u64 	%r5034, %rd1182;
	cvt.u32.u64 	%r5035, %rd1155;
	cvt.u32.u64 	%r5036, %rd1184;
	cvt.u32.u64 	%r5037, %rd1157;
	cvt.u32.u64 	%r5038, %rd1183;
	setp.lt.u32 	%p2513, %r6288, %r1900;
	selp.s64 	%rd14844, -1, 0, %p2513;
	sub.s32 	%r6288, %r6288, %r1900;
	cvt.u64.u32 	%rd14845, %r6289;
	add.s64 	%rd14846, %rd14844, %rd14845;
	setp.lt.u64 	%p2514, %rd14846, %rd1184;
	selp.s64 	%rd14847, -1, 0, %p2514;
	cvt.u32.u64 	%r5039, %rd14846;
	sub.s32 	%r6289, %r5039, %r5036;
	cvt.u64.u32 	%rd14848, %r6290;
	add.s64 	%rd14849, %rd14847, %rd14848;
	setp.lt.u64 	%p2515, %rd14849, %rd1155;
	selp.s64 	%rd14850, -1, 0, %p2515;
	cvt.u32.u64 	%r5040, %rd14849;
	sub.s32 	%r6290, %r5040, %r5035;
	cvt.u64.u32 	%rd14851, %r6291;
	add.s64 	%rd14852, %rd14850, %rd14851;
	setp.lt.u64 	%p2516, %rd14852, %rd1182;
	selp.s64 	%rd14853, -1, 0, %p2516;
	cvt.u32.u64 	%r5041, %rd14852;
	sub.s32 	%r6291, %r5041, %r5034;
	cvt.u64.u32 	%rd14854, %r6292;
	add.s64 	%rd14855, %rd14853, %rd14854;
	setp.lt.u64 	%p2517, %rd14855, %rd1183;
	selp.s64 	%rd14856, -1, 0, %p2517;
	cvt.u32.u64 	%r5042, %rd14855;
	sub.s32 	%r6292, %r5042, %r5038;
	cvt.u64.u32 	%rd14857, %r6293;
	add.s64 	%rd14858, %rd14856, %rd14857;
	setp.lt.u64 	%p2518, %rd14858, %rd1157;
	selp.s64 	%rd14859, -1, 0, %p2518;
	cvt.u32.u64 	%r5043, %rd14858;
	sub.s32 	%r6293, %r5043, %r5037;
	cvt.u64.u32 	%rd14860, %r6294;
	add.s64 	%rd14861, %rd14859, %rd14860;
	setp.lt.u64 	%p2519, %rd14861, %rd1156;
	selp.s32 	%r5044, -1, 0, %p2519;
	cvt.u32.u64 	%r5045, %rd14861;
	sub.s32 	%r6294, %r5045, %r5033;
	add.s32 	%r5046, %r6295, %r5044;
	sub.s32 	%r6295, %r5046, %r4994;
	bra.uni 	$L__BB0_1471;
$L__BB0_1470:
	setp.lt.u32 	%p2498, %r6295, %r4994;
	@%p2498 bra 	$L__BB0_1471;
	bra.uni 	$L__BB0_1457;
$L__BB0_1471:
	setp.gt.u32 	%p2520, %r6278, %r6295;
	@%p2520 bra 	$L__BB0_1472;
	bra.uni 	$L__BB0_1485;
$L__BB0_1472:
	setp.lt.u32 	%p2544, %r6271, %r6288;
	selp.s64 	%rd14904, -1, 0, %p2544;
	cvt.u64.u32 	%rd14905, %r6272;
	add.s64 	%rd18485, %rd14904, %rd14905;
	cvt.u64.u32 	%rd14906, %r6289;
	setp.lt.u64 	%p2545, %rd18485, %rd14906;
	selp.s64 	%rd14907, -1, 0, %p2545;
	cvt.u64.u32 	%rd14908, %r6273;
	add.s64 	%rd18486, %rd14907, %rd14908;
	cvt.u64.u32 	%rd14909, %r6290;
	setp.lt.u64 	%p2546, %rd18486, %rd14909;
	selp.s64 	%rd14910, -1, 0, %p2546;
	cvt.u64.u32 	%rd14911, %r6274;
	add.s64 	%rd18487, %rd14910, %rd14911;
	cvt.u64.u32 	%rd14912, %r6291;
	setp.lt.u64 	%p2547, %rd18487, %rd14912;
	selp.s64 	%rd14913, -1, 0, %p2547;
	cvt.u64.u32 	%rd14914, %r6275;
	add.s64 	%rd18488, %rd14913, %rd14914;
	cvt.u64.u32 	%rd14915, %r6292;
	setp.lt.u64 	%p2548, %rd18488, %rd14915;
	selp.s64 	%rd14916, -1, 0, %p2548;
	cvt.u64.u32 	%rd14917, %r6276;
	add.s64 	%rd18489, %rd14916, %rd14917;
	cvt.u64.u32 	%rd14918, %r6293;
	setp.lt.u64 	%p2549, %rd18489, %rd14918;
	selp.s64 	%rd14919, -1, 0, %p2549;
	cvt.u64.u32 	%rd14920, %r6277;
	add.s64 	%rd18490, %rd14919, %rd14920;
	cvt.u64.u32 	%rd14921, %r6294;
	setp.lt.u64 	%p2550, %rd18490, %rd14921;
	selp.s32 	%r5051, -1, 0, %p2550;
	add.s32 	%r6297, %r6278, %r5051;
	bra.uni 	$L__BB0_1487;
$L__BB0_1473:
	setp.gt.u32 	%p2522, %r6277, %r6294;
	@%p2522 bra 	$L__BB0_1472;
	setp.lt.u32 	%p2523, %r6277, %r6294;
	@%p2523 bra 	$L__BB0_1486;
	setp.gt.u32 	%p2524, %r6276, %r6293;
	@%p2524 bra 	$L__BB0_1472;
	setp.lt.u32 	%p2525, %r6276, %r6293;
	@%p2525 bra 	$L__BB0_1486;
	setp.gt.u32 	%p2526, %r6275, %r6292;
	@%p2526 bra 	$L__BB0_1472;
	setp.lt.u32 	%p2527, %r6275, %r6292;
	@%p2527 bra 	$L__BB0_1486;
	setp.gt.u32 	%p2528, %r6274, %r6291;
	@%p2528 bra 	$L__BB0_1472;
	setp.lt.u32 	%p2529, %r6274, %r6291;
	@%p2529 bra 	$L__BB0_1486;
	setp.gt.u32 	%p2530, %r6273, %r6290;
	@%p2530 bra 	$L__BB0_1472;
	setp.lt.u32 	%p2531, %r6273, %r6290;
	@%p2531 bra 	$L__BB0_1486;
	setp.gt.u32 	%p2532, %r6272, %r6289;
	@%p2532 bra 	$L__BB0_1472;
	setp.lt.u32 	%p2533, %r6272, %r6289;
	setp.lt.u32 	%p2534, %r6271, %r6288;
	or.pred  	%p2535, %p2533, %p2534;
	@%p2535 bra 	$L__BB0_1486;
	bra.uni 	$L__BB0_1472;
$L__BB0_1485:
	setp.ge.u32 	%p2521, %r6278, %r6295;
	@%p2521 bra 	$L__BB0_1473;
$L__BB0_1486:
	add.s32 	%r1941, %r6271, %r1900;
	setp.lt.u32 	%p2536, %r1941, %r6271;
	selp.u64 	%rd14862, 1, 0, %p2536;
	cvt.u64.u32 	%rd14863, %r6272;
	add.s64 	%rd14864, %rd14862, %rd14863;
	add.s64 	%rd14865, %rd14864, %rd1184;
	shr.u64 	%rd14866, %rd14865, 32;
	cvt.u64.u32 	%rd14867, %r6273;
	add.s64 	%rd14868, %rd14866, %rd14867;
	add.s64 	%rd14869, %rd14868, %rd1155;
	shr.u64 	%rd14870, %rd14869, 32;
	cvt.u64.u32 	%rd14871, %r6274;
	add.s64 	%rd14872, %rd14870, %rd14871;
	add.s64 	%rd14873, %rd14872, %rd1182;
	shr.u64 	%rd14874, %rd14873, 32;
	cvt.u64.u32 	%rd14875, %r6275;
	add.s64 	%rd14876, %rd14874, %rd14875;
	add.s64 	%rd14877, %rd14876, %rd1183;
	shr.u64 	%rd14878, %rd14877, 32;
	cvt.u64.u32 	%rd14879, %r6276;
	add.s64 	%rd14880, %rd14878, %rd14879;
	add.s64 	%rd14881, %rd14880, %rd1157;
	shr.u64 	%rd14882, %rd14881, 32;
	cvt.u64.u32 	%rd14883, %r6277;
	add.s64 	%rd14884, %rd14882, %rd14883;
	add.s64 	%rd14885, %rd14884, %rd1156;
	{ .reg .b32 tmp; mov.b64 {tmp, %r5047}, %rd14885; }
	add.s32 	%r5048, %r6278, %r5047;
	add.s32 	%r5049, %r5048, %r4994;
	setp.lt.u32 	%p2537, %r1941, %r6288;
	selp.s64 	%rd14886, -1, 0, %p2537;
	and.b64  	%rd14887, %rd14865, 4294967295;
	add.s64 	%rd18485, %rd14887, %rd14886;
	cvt.u64.u32 	%rd14888, %r6289;
	setp.lt.u64 	%p2538, %rd18485, %rd14888;
	selp.s64 	%rd14889, -1, 0, %p2538;
	and.b64  	%rd14890, %rd14869, 4294967295;
	add.s64 	%rd18486, %rd14890, %rd14889;
	cvt.u64.u32 	%rd14891, %r6290;
	setp.lt.u64 	%p2539, %rd18486, %rd14891;
	selp.s64 	%rd14892, -1, 0, %p2539;
	and.b64  	%rd14893, %rd14873, 4294967295;
	add.s64 	%rd18487, %rd14893, %rd14892;
	cvt.u64.u32 	%rd14894, %r6291;
	setp.lt.u64 	%p2540, %rd18487, %rd14894;
	selp.s64 	%rd14895, -1, 0, %p2540;
	and.b64  	%rd14896, %rd14877, 4294967295;
	add.s64 	%rd18488, %rd14896, %rd14895;
	cvt.u64.u32 	%rd14897, %r6292;
	setp.lt.u64 	%p2541, %rd18488, %rd14897;
	selp.s64 	%rd14898, -1, 0, %p2541;
	and.b64  	%rd14899, %rd14881, 4294967295;
	add.s64 	%rd18489, %rd14899, %rd14898;
	cvt.u64.u32 	%rd14900, %r6293;
	setp.lt.u64 	%p2542, %rd18489, %rd14900;
	selp.s64 	%rd14901, -1, 0, %p2542;
	and.b64  	%rd14902, %rd14885, 4294967295;
	add.s64 	%rd18490, %rd14902, %rd14901;
	cvt.u64.u32 	%rd14903, %r6294;
	setp.lt.u64 	%p2543, %rd18490, %rd14903;
	selp.s32 	%r5050, -1, 0, %p2543;
	add.s32 	%r6297, %r5049, %r5050;
	mov.u32 	%r6271, %r1941;
$L__BB0_1487:
	ld.const.u32 	%r5052, [const_G_jacobian+92];
	ld.const.u32 	%r5053, [const_G_jacobian+88];
	ld.const.u32 	%r5054, [const_G_jacobian+84];
	ld.const.u32 	%r5055, [const_G_jacobian+80];
	ld.const.u32 	%r5056, [const_G_jacobian+76];
	ld.const.u32 	%r5057, [const_G_jacobian+72];
	ld.const.u32 	%r5058, [const_G_jacobian+68];
	ld.const.u32 	%r5059, [const_G_jacobian+64];
	sub.s32 	%r6332, %r6297, %r6295;
	cvt.u32.u64 	%r5060, %rd18490;
	sub.s32 	%r6333, %r5060, %r6294;
	cvt.u32.u64 	%r5061, %rd18489;
	sub.s32 	%r6334, %r5061, %r6293;
	cvt.u32.u64 	%r5062, %rd18488;
	sub.s32 	%r6335, %r5062, %r6292;
	cvt.u32.u64 	%r5063, %rd18487;
	sub.s32 	%r6336, %r5063, %r6291;
	cvt.u32.u64 	%r5064, %rd18486;
	sub.s32 	%r6337, %r5064, %r6290;
	cvt.u32.u64 	%r5065, %rd18485;
	sub.s32 	%r6338, %r5065, %r6289;
	sub.s32 	%r6339, %r6271, %r6288;
	mul.wide.u32 	%rd14922, %r5059, %r5812;
	cvt.u32.u64 	%r5066, %rd14922;
	shr.u64 	%rd14923, %rd14922, 32;
	mul.wide.u32 	%rd14924, %r5058, %r5812;
	add.s64 	%rd14925, %rd14923, %rd14924;
	shr.u64 	%rd14926, %rd14925, 32;
	mul.wide.u32 	%rd14927, %r5057, %r5812;
	add.s64 	%rd14928, %rd14926, %rd14927;
	shr.u64 	%rd14929, %rd14928, 32;
	mul.wide.u32 	%rd14930, %r5056, %r5812;
	add.s64 	%rd14931, %rd14929, %rd14930;
	shr.u64 	%rd14932, %rd14931, 32;
	mul.wide.u32 	%rd14933, %r5055, %r5812;
	add.s64 	%rd14934, %rd14932, %rd14933;
	shr.u64 	%rd14935, %rd14934, 32;
	mul.wide.u32 	%rd14936, %r5054, %r5812;
	add.s64 	%rd14937, %rd14935, %rd14936;
	shr.u64 	%rd14938, %rd14937, 32;
	mul.wide.u32 	%rd14939, %r5053, %r5812;
	add.s64 	%rd14940, %rd14938, %rd14939;
	shr.u64 	%rd14941, %rd14940, 32;
	mul.wide.u32 	%rd14942, %r5052, %r5812;
	add.s64 	%rd14943, %rd14941, %rd14942;
	shr.u64 	%rd14944, %rd14943, 32;
	and.b64  	%rd14945, %rd14925, 4294967295;
	mul.wide.u32 	%rd14946, %r5059, %r5811;
	add.s64 	%rd14947, %rd14946, %rd14945;
	shr.u64 	%rd14948, %rd14947, 32;
	and.b64  	%rd14949, %rd14928, 4294967295;
	mul.wide.u32 	%rd14950, %r5058, %r5811;
	add.s64 	%rd14951, %rd14948, %rd14949;
	add.s64 	%rd14952, %rd14951, %rd14950;
	shr.u64 	%rd14953, %rd14952, 32;
	and.b64  	%rd14954, %rd14931, 4294967295;
	mul.wide.u32 	%rd14955, %r5057, %r5811;
	add.s64 	%rd14956, %rd14953, %rd14954;
	add.s64 	%rd14957, %rd14956, %rd14955;
	shr.u64 	%rd14958, %rd14957, 32;
	and.b64  	%rd14959, %rd14934, 4294967295;
	mul.wide.u32 	%rd14960, %r5056, %r5811;
	add.s64 	%rd14961, %rd14958, %rd14959;
	add.s64 	%rd14962, %rd14961, %rd14960;
	shr.u64 	%rd14963, %rd14962, 32;
	and.b64  	%rd14964, %rd14937, 4294967295;
	mul.wide.u32 	%rd14965, %r5055, %r5811;
	add.s64 	%rd14966, %rd14963, %rd14964;
	add.s64 	%rd14967, %rd14966, %rd14965;
	shr.u64 	%rd14968, %rd14967, 32;
	and.b64  	%rd14969, %rd14940, 4294967295;
	mul.wide.u32 	%rd14970, %r5054, %r5811;
	add.s64 	%rd14971, %rd14968, %rd14969;
	add.s64 	%rd14972, %rd14971, %rd14970;
	shr.u64 	%rd14973, %rd14972, 32;
	and.b64  	%rd14974, %rd14943, 4294967295;
	mul.wide.u32 	%rd14975, %r5053, %r5811;
	add.s64 	%rd14976, %rd14973, %rd14974;
	add.s64 	%rd14977, %rd14976, %rd14975;
	shr.u64 	%rd14978, %rd14977, 32;
	mul.wide.u32 	%rd14979, %r5052, %r5811;
	add.s64 	%rd14980, %rd14978, %rd14944;
	add.s64 	%rd14981, %rd14980, %rd14979;
	shr.u64 	%rd14982, %rd14981, 32;
	and.b64  	%rd14983, %rd14952, 4294967295;
	mul.wide.u32 	%rd14984, %r5059, %r5810;
	add.s64 	%rd14985, %rd14984, %rd14983;
	shr.u64 	%rd14986, %rd14985, 32;
	and.b64  	%rd14987, %rd14957, 4294967295;
	mul.wide.u32 	%rd14988, %r5058, %r5810;
	add.s64 	%rd14989, %rd14986, %rd14987;
	add.s64 	%rd14990, %rd14989, %rd14988;
	shr.u64 	%rd14991, %rd14990, 32;
	and.b64  	%rd14992, %rd14962, 4294967295;
	mul.wide.u32 	%rd14993, %r5057, %r5810;
	add.s64 	%rd14994, %rd14991, %rd14992;
	add.s64 	%rd14995, %rd14994, %rd14993;
	shr.u64 	%rd14996, %rd14995, 32;
	and.b64  	%rd14997, %rd14967, 4294967295;
	mul.wide.u32 	%rd14998, %r5056, %r5810;
	add.s64 	%rd14999, %rd14996, %rd14997;
	add.s64 	%rd15000, %rd14999, %rd14998;
	shr.u64 	%rd15001, %rd15000, 32;
	and.b64  	%rd15002, %rd14972, 4294967295;
	mul.wide.u32 	%rd15003, %r5055, %r5810;
	add.s64 	%rd15004, %rd15001, %rd15002;
	add.s64 	%rd15005, %rd15004, %rd15003;
	shr.u64 	%rd15006, %rd15005, 32;
	and.b64  	%rd15007, %rd14977, 4294967295;
	mul.wide.u32 	%rd15008, %r5054, %r5810;
	add.s64 	%rd15009, %rd15006, %rd15007;
	add.s64 	%rd15010, %rd15009, %rd15008;
	shr.u64 	%rd15011, %rd15010, 32;
	and.b64  	%rd15012, %rd14981, 4294967295;
	mul.wide.u32 	%rd15013, %r5053, %r5810;
	add.s64 	%rd15014, %rd15011, %rd15012;
	add.s64 	%rd15015, %rd15014, %rd15013;
	shr.u64 	%rd15016, %rd15015, 32;
	mul.wide.u32 	%rd15017, %r5052, %r5810;
	add.s64 	%rd15018, %rd15016, %rd14982;
	add.s64 	%rd15019, %rd15018, %rd15017;
	shr.u64 	%rd15020, %rd15019, 32;
	and.b64  	%rd15021, %rd14990, 4294967295;
	mul.wide.u32 	%rd15022, %r5059, %r5809;
	add.s64 	%rd15023, %rd15022, %rd15021;
	shr.u64 	%rd15024, %rd15023, 32;
	and.b64  	%rd15025, %rd14995, 4294967295;
	mul.wide.u32 	%rd15026, %r5058, %r5809;
	add.s64 	%rd15027, %rd15024, %rd15025;
	add.s64 	%rd15028, %rd15027, %rd15026;
	shr.u64 	%rd15029, %rd15028, 32;
	and.b64  	%rd15030, %rd15000, 4294967295;
	mul.wide.u32 	%rd15031, %r5057, %r5809;
	add.s64 	%rd15032, %rd15029, %rd15030;
	add.s64 	%rd15033, %rd15032, %rd15031;
	shr.u64 	%rd15034, %rd15033, 32;
	and.b64  	%rd15035, %rd15005, 4294967295;
	mul.wide.u32 	%rd15036, %r5056, %r5809;
	add.s64 	%rd15037, %rd15034, %rd15035;
	add.s64 	%rd15038, %rd15037, %rd15036;
	shr.u64 	%rd15039, %rd15038, 32;
	and.b64  	%rd15040, %rd15010, 4294967295;
	mul.wide.u32 	%rd15041, %r5055, %r5809;
	add.s64 	%rd15042, %rd15039, %rd15040;
	add.s64 	%rd15043, %rd15042, %rd15041;
	shr.u64 	%rd15044, %rd15043, 32;
	and.b64  	%rd15045, %rd15015, 4294967295;
	mul.wide.u32 	%rd15046, %r5054, %r5809;
	add.s64 	%rd15047, %rd15044, %rd15045;
	add.s64 	%rd15048, %rd15047, %rd15046;
	shr.u64 	%rd15049, %rd15048, 32;
	and.b64  	%rd15050, %rd15019, 4294967295;
	mul.wide.u32 	%rd15051, %r5053, %r5809;
	add.s64 	%rd15052, %rd15049, %rd15050;
	add.s64 	%rd15053, %rd15052, %rd15051;
	shr.u64 	%rd15054, %rd15053, 32;
	mul.wide.u32 	%rd15055, %r5052, %r5809;
	add.s64 	%rd15056, %rd15054, %rd15020;
	add.s64 	%rd15057, %rd15056, %rd15055;
	shr.u64 	%rd15058, %rd15057, 32;
	and.b64  	%rd15059, %rd15028, 4294967295;
	mul.wide.u32 	%rd15060, %r5059, %r5808;
	add.s64 	%rd15061, %rd15060, %rd15059;
	shr.u64 	%rd15062, %rd15061, 32;
	and.b64  	%rd15063, %rd15033, 4294967295;
	mul.wide.u32 	%rd15064, %r5058, %r5808;
	add.s64 	%rd15065, %rd15062, %rd15063;
	add.s64 	%rd15066, %rd15065, %rd15064;
	shr.u64 	%rd15067, %rd15066, 32;
	and.b64  	%rd15068, %rd15038, 4294967295;
	mul.wide.u32 	%rd15069, %r5057, %r5808;
	add.s64 	%rd15070, %rd15067, %rd15068;
	add.s64 	%rd15071, %rd15070, %rd15069;
	shr.u64 	%rd15072, %rd15071, 32;
	and.b64  	%rd15073, %rd15043, 4294967295;
	mul.wide.u32 	%rd15074, %r5056, %r5808;
	add.s64 	%rd15075, %rd15072, %rd15073;
	add.s64 	%rd15076, %rd15075, %rd15074;
	shr.u64 	%rd15077, %rd15076, 32;
	and.b64  	%rd15078, %rd15048, 4294967295;
	mul.wide.u32 	%rd15079, %r5055, %r5808;
	add.s64 	%rd15080, %rd15077, %rd15078;
	add.s64 	%rd15081, %rd15080, %rd15079;
	shr.u64 	%rd15082, %rd15081, 32;
	and.b64  	%rd15083, %rd15053, 4294967295;
	mul.wide.u32 	%rd15084, %r5054, %r5808;
	add.s64 	%rd15085, %rd15082, %rd15083;
	add.s64 	%rd15086, %rd15085, %rd15084;
	shr.u64 	%rd15087, %rd15086, 32;
	and.b64  	%rd15088, %rd15057, 4294967295;
	mul.wide.u32 	%rd15089, %r5053, %r5808;
	add.s64 	%rd15090, %rd15087, %rd15088;
	add.s64 	%rd15091, %rd15090, %rd15089;
	shr.u64 	%rd15092, %rd15091, 32;
	mul.wide.u32 	%rd15093, %r5052, %r5808;
	add.s64 	%rd15094, %rd15092, %rd15058;
	add.s64 	%rd15095, %rd15094, %rd15093;
	shr.u64 	%rd15096, %rd15095, 32;
	and.b64  	%rd15097, %rd15066, 4294967295;
	mul.wide.u32 	%rd15098, %r5059, %r5807;
	add.s64 	%rd15099, %rd15098, %rd15097;
	shr.u64 	%rd15100, %rd15099, 32;
	and.b64  	%rd15101, %rd15071, 4294967295;
	mul.wide.u32 	%rd15102, %r5058, %r5807;
	add.s64 	%rd15103, %rd15100, %rd15101;
	add.s64 	%rd15104, %rd15103, %rd15102;
	shr.u64 	%rd15105, %rd15104, 32;
	and.b64  	%rd15106, %rd15076, 4294967295;
	mul.wide.u32 	%rd15107, %r5057, %r5807;
	add.s64 	%rd15108, %rd15105, %rd15106;
	add.s64 	%rd15109, %rd15108, %rd15107;
	shr.u64 	%rd15110, %rd15109, 32;
	and.b64  	%rd15111, %rd15081, 4294967295;
	mul.wide.u32 	%rd15112, %r5056, %r5807;
	add.s64 	%rd15113, %rd15110, %rd15111;
	add.s64 	%rd15114, %rd15113, %rd15112;
	shr.u64 	%rd15115, %rd15114, 32;
	and.b64  	%rd15116, %rd15086, 4294967295;
	mul.wide.u32 	%rd15117, %r5055, %r5807;
	add.s64 	%rd15118, %rd15115, %rd15116;
	add.s64 	%rd15119, %rd15118, %rd15117;
	shr.u64 	%rd15120, %rd15119, 32;
	and.b64  	%rd15121, %rd15091, 4294967295;
	mul.wide.u32 	%rd15122, %r5054, %r5807;
	add.s64 	%rd15123, %rd15120, %rd15121;
	add.s64 	%rd15124, %rd15123, %rd15122;
	shr.u64 	%rd15125, %rd15124, 32;
	and.b64  	%rd15126, %rd15095, 4294967295;
	mul.wide.u32 	%rd15127, %r5053, %r5807;
	add.s64 	%rd15128, %rd15125, %rd15126;
	add.s64 	%rd15129, %rd15128, %rd15127;
	shr.u64 	%rd15130, %rd15129, 32;
	mul.wide.u32 	%rd15131, %r5052, %r5807;
	add.s64 	%rd15132, %rd15130, %rd15096;
	add.s64 	%rd15133, %rd15132, %rd15131;
	shr.u64 	%rd15134, %rd15133, 32;
	and.b64  	%rd15135, %rd15104, 4294967295;
	mul.wide.u32 	%rd15136, %r5059, %r5806;
	add.s64 	%rd15137, %rd15136, %rd15135;
	shr.u64 	%rd15138, %rd15137, 32;
	and.b64  	%rd15139, %rd15109, 4294967295;
	mul.wide.u32 	%rd15140, %r5058, %r5806;
	add.s64 	%rd15141, %rd15138, %rd15139;
	add.s64 	%rd15142, %rd15141, %rd15140;
	shr.u64 	%rd15143, %rd15142, 32;
	and.b64  	%rd15144, %rd15114, 4294967295;
	mul.wide.u32 	%rd15145, %r5057, %r5806;
	add.s64 	%rd15146, %rd15143, %rd15144;
	add.s64 	%rd15147, %rd15146, %rd15145;
	shr.u64 	%rd15148, %rd15147, 32;
	and.b64  	%rd15149, %rd15119, 4294967295;
	mul.wide.u32 	%rd15150, %r5056, %r5806;
	add.s64 	%rd15151, %rd15148, %rd15149;
	add.s64 	%rd15152, %rd15151, %rd15150;
	shr.u64 	%rd15153, %rd15152, 32;
	and.b64  	%rd15154, %rd15124, 4294967295;
	mul.wide.u32 	%rd15155, %r5055, %r5806;
	add.s64 	%rd15156, %rd15153, %rd15154;
	add.s64 	%rd15157, %rd15156, %rd15155;
	shr.u64 	%rd15158, %rd15157, 32;
	and.b64  	%rd15159, %rd15129, 4294967295;
	mul.wide.u32 	%rd15160, %r5054, %r5806;
	add.s64 	%rd15161, %rd15158, %rd15159;
	add.s64 	%rd15162, %rd15161, %rd15160;
	shr.u64 	%rd15163, %rd15162, 32;
	and.b64  	%rd15164, %rd15133, 4294967295;
	mul.wide.u32 	%rd15165, %r5053, %r5806;
	add.s64 	%rd15166, %rd15163, %rd15164;
	add.s64 	%rd15167, %rd15166, %rd15165;
	shr.u64 	%rd15168, %rd15167, 32;
	mul.wide.u32 	%rd15169, %r5052, %r5806;
	add.s64 	%rd15170, %rd15168, %rd15134;
	add.s64 	%rd15171, %rd15170, %rd15169;
	shr.u64 	%rd15172, %rd15171, 32;
	and.b64  	%rd15173, %rd15142, 4294967295;
	mul.wide.u32 	%rd15174, %r5059, %r5805;
	add.s64 	%rd15175, %rd15174, %rd15173;
	shr.u64 	%rd15176, %rd15175, 32;
	and.b64  	%rd15177, %rd15147, 4294967295;
	mul.wide.u32 	%rd15178, %r5058, %r5805;
	add.s64 	%rd15179, %rd15176, %rd15177;
	add.s64 	%rd15180, %rd15179, %rd15178;
	shr.u64 	%rd15181, %rd15180, 32;
	and.b64  	%rd15182, %rd15152, 4294967295;
	mul.wide.u32 	%rd15183, %r5057, %r5805;
	add.s64 	%rd15184, %rd15181, %rd15182;
	add.s64 	%rd15185, %rd15184, %rd15183;
	shr.u64 	%rd15186, %rd15185, 32;
	and.b64  	%rd15187, %rd15157, 4294967295;
	mul.wide.u32 	%rd15188, %r5056, %r5805;
	add.s64 	%rd15189, %rd15186, %rd15187;
	add.s64 	%rd15190, %rd15189, %rd15188;
	shr.u64 	%rd15191, %rd15190, 32;
	and.b64  	%rd15192, %rd15162, 4294967295;
	mul.wide.u32 	%rd15193, %r5055, %r5805;
	add.s64 	%rd15194, %rd15191, %rd15192;
	add.s64 	%rd15195, %rd15194, %rd15193;
	shr.u64 	%rd15196, %rd15195, 32;
	and.b64  	%rd15197, %rd15167, 4294967295;
	mul.wide.u32 	%rd15198, %r5054, %r5805;
	add.s64 	%rd15199, %rd15196, %rd15197;
	add.s64 	%rd15200, %rd15199, %rd15198;
	shr.u64 	%rd15201, %rd15200, 32;
	and.b64  	%rd15202, %rd15171, 4294967295;
	mul.wide.u32 	%rd15203, %r5053, %r5805;
	add.s64 	%rd15204, %rd15201, %rd15202;
	add.s64 	%rd15205, %rd15204, %rd15203;
	shr.u64 	%rd15206, %rd15205, 32;
	mul.wide.u32 	%rd15207, %r5052, %r5805;
	add.s64 	%rd15208, %rd15206, %rd15172;
	add.s64 	%rd15209, %rd15208, %rd15207;
	shr.u64 	%rd15210, %rd15209, 32;
	{ .reg .b32 tmp; mov.b64 {tmp, %r5067}, %rd15209; }
	and.b64  	%rd15211, %rd15180, 4294967295;
	mul.lo.s64 	%rd15212, %rd15211, 977;
	cvt.u32.u64 	%r5068, %rd15212;
	shr.u64 	%rd15213, %rd15212, 32;
	and.b64  	%rd15214, %rd15185, 4294967295;
	mad.lo.s64 	%rd15215, %rd15214, 977, %rd15213;
	shr.u64 	%rd15216, %rd15215, 32;
	and.b64  	%rd15217, %rd15190, 4294967295;
	mad.lo.s64 	%rd15218, %rd15217, 977, %rd15216;
	shr.u64 	%rd15219, %rd15218, 32;
	and.b64  	%rd15220, %rd15195, 4294967295;
	mad.lo.s64 	%rd15221, %rd15220, 977, %rd15219;
	shr.u64 	%rd15222, %rd15221, 32;
	and.b64  	%rd15223, %rd15200, 4294967295;
	mad.lo.s64 	%rd15224, %rd15223, 977, %rd15222;
	shr.u64 	%rd15225, %rd15224, 32;
	and.b64  	%rd15226, %rd15205, 4294967295;
	mad.lo.s64 	%rd15227, %rd15226, 977, %rd15225;
	shr.u64 	%rd15228, %rd15227, 32;
	and.b64  	%rd15229, %rd15209, 4294967295;
	mad.lo.s64 	%rd15230, %rd15229, 977, %rd15228;
	shr.u64 	%rd15231, %rd15230, 32;
	mad.lo.s64 	%rd15232, %rd15210, 977, %rd15231;
	{ .reg .b32 tmp; mov.b64 {tmp, %r5069}, %rd15232; }
	add.s32 	%r6307, %r5066, %r5068;
	setp.lt.u32 	%p2552, %r6307, %r5066;
	selp.u64 	%rd15233, 1, 0, %p2552;
	and.b64  	%rd15234, %rd14947, 4294967295;
	and.b64  	%rd15235, %rd15215, 4294967295;
	add.s64 	%rd15236, %rd15234, %rd15233;
	add.s64 	%rd15237, %rd15236, %rd15235;
	shr.u64 	%rd15238, %rd15237, 32;
	and.b64  	%rd15239, %rd14985, 4294967295;
	and.b64  	%rd15240, %rd15218, 4294967295;
	add.s64 	%rd15241, %rd15238, %rd15239;
	add.s64 	%rd15242, %rd15241, %rd15240;
	shr.u64 	%rd15243, %rd15242, 32;
	and.b64  	%rd15244, %rd15023, 4294967295;
	and.b64  	%rd15245, %rd15221, 4294967295;
	add.s64 	%rd15246, %rd15243, %rd15244;
	add.s64 	%rd15247, %rd15246, %rd15245;
	shr.u64 	%rd15248, %rd15247, 32;
	and.b64  	%rd15249, %rd15061, 4294967295;
	and.b64  	%rd15250, %rd15224, 4294967295;
	add.s64 	%rd15251, %rd15248, %rd15249;
	add.s64 	%rd15252, %rd15251, %rd15250;
	shr.u64 	%rd15253, %rd15252, 32;
	and.b64  	%rd15254, %rd15099, 4294967295;
	and.b64  	%rd15255, %rd15227, 4294967295;
	add.s64 	%rd15256, %rd15253, %rd15254;
	add.s64 	%rd15257, %rd15256, %rd15255;
	shr.u64 	%rd15258, %rd15257, 32;
	and.b64  	%rd15259, %rd15137, 4294967295;
	and.b64  	%rd15260, %rd15230, 4294967295;
	add.s64 	%rd15261, %rd15258, %rd15259;
	add.s64 	%rd15262, %rd15261, %rd15260;
	shr.u64 	%rd15263, %rd15262, 32;
	and.b64  	%rd15264, %rd15175, 4294967295;
	and.b64  	%rd15265, %rd15232, 4294967295;
	add.s64 	%rd15266, %rd15263, %rd15264;
	add.s64 	%rd15267, %rd15266, %rd15265;
	{ .reg .b32 tmp; mov.b64 {tmp, %r5070}, %rd15267; }
	add.s32 	%r5071, %r5070, %r5069;
	and.b64  	%rd15268, %rd15237, 4294967295;
	add.s64 	%rd18491, %rd15268, %rd15211;
	shr.u64 	%rd15269, %rd18491, 32;
	and.b64  	%rd15270, %rd15242, 4294967295;
	add.s64 	%rd15271, %rd15269, %rd15270;
	add.s64 	%rd18492, %rd15271, %rd15214;
	shr.u64 	%rd15272, %rd18492, 32;
	and.b64  	%rd15273, %rd15247, 4294967295;
	add.s64 	%rd15274, %rd15272, %rd15273;
	add.s64 	%rd18493, %rd15274, %rd15217;
	shr.u64 	%rd15275, %rd18493, 32;
	and.b64  	%rd15276, %rd15252, 4294967295;
	add.s64 	%rd15277, %rd15275, %rd15276;
	add.s64 	%rd18494, %rd15277, %rd15220;
	shr.u64 	%rd15278, %rd18494, 32;
	and.b64  	%rd15279, %rd15257, 4294967295;
	add.s64 	%rd15280, %rd15278, %rd15279;
	add.s64 	%rd18495, %rd15280, %rd15223;
	shr.u64 	%rd15281, %rd18495, 32;
	and.b64  	%rd15282, %rd15262, 4294967295;
	add.s64 	%rd15283, %rd15281, %rd15282;
	add.s64 	%rd18496, %rd15283, %rd15226;
	shr.u64 	%rd15284, %rd18496, 32;
	and.b64  	%rd15285, %rd15267, 4294967295;
	add.s64 	%rd15286, %rd15284, %rd15285;
	add.s64 	%rd18497, %rd15286, %rd15229;
	{ .reg .b32 tmp; mov.b64 {tmp, %r5072}, %rd18497; }
	add.s32 	%r5073, %r5071, %r5072;
	add.s32 	%r1955, %r5073, %r5067;
	setp.eq.s32 	%p2553, %r1955, 0;
	mov.pred 	%p3005, 0;
	@%p2553 bra 	$L__BB0_1489;
	cvt.u64.u32 	%rd15287, %r1955;
	mul.wide.u32 	%rd15288, %r1955, 977;
	cvt.u32.u64 	%r5074, %rd15288;
	shr.u64 	%rd15289, %rd15288, 32;
	add.s64 	%rd15290, %rd15289, %rd15287;
	shr.u64 	%rd15291, %rd15290, 32;
	add.s32 	%r1956, %r6307, %r5074;
	setp.lt.u32 	%p2554, %r1956, %r6307;
	selp.u64 	%rd15292, 1, 0, %p2554;
	and.b64  	%rd15293, %rd18491, 4294967295;
	and.b64  	%rd15294, %rd15290, 4294967295;
	add.s64 	%rd15295, %rd15293, %rd15292;
	add.s64 	%rd18491, %rd15295, %rd15294;
	shr.u64 	%rd15296, %rd18491, 32;
	and.b64  	%rd15297, %rd18492, 4294967295;
	add.s64 	%rd15298, %rd15296, %rd15297;
	add.s64 	%rd18492, %rd15298, %rd15291;
	shr.u64 	%rd15299, %rd18492, 32;
	and.b64  	%rd15300, %rd18493, 4294967295;
	add.s64 	%rd18493, %rd15299, %rd15300;
	shr.u64 	%rd15301, %rd18493, 32;
	and.b64  	%rd15302, %rd18494, 4294967295;
	add.s64 	%rd18494, %rd15301, %rd15302;
	shr.u64 	%rd15303, %rd18494, 32;
	and.b64  	%rd15304, %rd18495, 4294967295;
	add.s64 	%rd18495, %rd15303, %rd15304;
	shr.u64 	%rd15305, %rd18495, 32;
	and.b64  	%rd15306, %rd18496, 4294967295;
	add.s64 	%rd18496, %rd15305, %rd15306;
	shr.u64 	%rd15307, %rd18496, 32;
	and.b64  	%rd15308, %rd18497, 4294967295;
	add.s64 	%rd18497, %rd15307, %rd15308;
	setp.gt.u64 	%p3005, %rd18497, 4294967295;
	mov.u32 	%r6307, %r1956;
$L__BB0_1489:
	cvt.u32.u64 	%r6314, %rd18497;
	cvt.u32.u64 	%r6313, %rd18496;
	cvt.u32.u64 	%r6312, %rd18495;
	cvt.u32.u64 	%r6311, %rd18494;
	cvt.u32.u64 	%r6310, %rd18493;
	cvt.u32.u64 	%r6309, %rd18492;
	cvt.u32.u64 	%r6308, %rd18491;
	setp.lt.u32 	%p2555, %r4994, %r6314;
	or.pred  	%p2556, %p3005, %p2555;
	@%p2556 bra 	$L__BB0_1503;
	setp.gt.u32 	%p2557, %r4994, %r6314;
	@%p2557 bra 	$L__BB0_1504;
	cvt.u32.u64 	%r5075, %rd1156;
	setp.lt.u32 	%p2558, %r5075, %r6313;
	@%p2558 bra 	$L__BB0_1503;
	cvt.u32.u64 	%r5076, %rd1156;
	setp.gt.u32 	%p2559, %r5076, %r6313;
	@%p2559 bra 	$L__BB0_1504;
	cvt.u32.u64 	%r5077, %rd1157;
	setp.lt.u32 	%p2560, %r5077, %r6312;
	@%p2560 bra 	$L__BB0_1503;
	cvt.u32.u64 	%r5078, %rd1157;
	setp.gt.u32 	%p2561, %r5078, %r6312;
	@%p2561 bra 	$L__BB0_1504;
	cvt.u32.u64 	%r5079, %rd1183;
	setp.lt.u32 	%p2562, %r5079, %r6311;
	@%p2562 bra 	$L__BB0_1503;
	cvt.u32.u64 	%r5080, %rd1183;
	setp.gt.u32 	%p2563, %r5080, %r6311;
	@%p2563 bra 	$L__BB0_1504;
	cvt.u32.u64 	%r5081, %rd1182;
	setp.lt.u32 	%p2564, %r5081, %r6310;
	@%p2564 bra 	$L__BB0_1503;
	cvt.u32.u64 	%r5082, %rd1182;
	setp.gt.u32 	%p2565, %r5082, %r6310;
	@%p2565 bra 	$L__BB0_1504;
	cvt.u32.u64 	%r5083, %rd1155;
	setp.lt.u32 	%p2566, %r5083, %r6309;
	@%p2566 bra 	$L__BB0_1503;
	cvt.u32.u64 	%r5084, %rd1155;
	setp.gt.u32 	%p2567, %r5084, %r6309;
	@%p2567 bra 	$L__BB0_1504;
	cvt.u32.u64 	%r5085, %rd1184;
	setp.lt.u32 	%p2568, %r5085, %r6308;
	@%p2568 bra 	$L__BB0_1503;
	cvt.u32.u64 	%r5086, %rd1184;
	setp.gt.u32 	%p2569, %r5086, %r6308;
	setp.lt.u32 	%p2570, %r6307, %r1900;
	or.pred  	%p2571, %p2569, %p2570;
	@%p2571 bra 	$L__BB0_1504;
$L__BB0_1503:
	cvt.u32.u64 	%r5087, %rd1182;
	cvt.u32.u64 	%r5088, %rd1155;
	cvt.u32.u64 	%r5089, %rd1184;
	cvt.u32.u64 	%r5090, %rd1156;
	cvt.u32.u64 	%r5091, %rd1157;
	cvt.u32.u64 	%r5092, %rd1183;
	setp.lt.u32 	%p2572, %r6307, %r1900;
	selp.s64 	%rd15310, -1, 0, %p2572;
	sub.s32 	%r6307, %r6307, %r1900;
	and.b64  	%rd15311, %rd18491, 4294967295;
	add.s64 	%rd15312, %rd15311, %rd15310;
	setp.lt.u64 	%p2573, %rd15312, %rd1184;
	selp.s64 	%rd15313, -1, 0, %p2573;
	cvt.u32.u64 	%r5093, %rd15312;
	sub.s32 	%r6308, %r5093, %r5089;
	and.b64  	%rd15314, %rd18492, 4294967295;
	add.s64 	%rd15315, %rd15314, %rd15313;
	setp.lt.u64 	%p2574, %rd15315, %rd1155;
	selp.s64 	%rd15316, -1, 0, %p2574;
	cvt.u32.u64 	%r5094, %rd15315;
	sub.s32 	%r6309, %r5094, %r5088;
	and.b64  	%rd15317, %rd18493, 4294967295;
	add.s64 	%rd15318, %rd15317, %rd15316;
	setp.lt.u64 	%p2575, %rd15318, %rd1182;
	selp.s64 	%rd15319, -1, 0, %p2575;
	cvt.u32.u64 	%r5095, %rd15318;
	sub.s32 	%r6310, %r5095, %r5087;
	and.b64  	%rd15320, %rd18494, 4294967295;
	add.s64 	%rd15321, %rd15320, %rd15319;
	setp.lt.u64 	%p2576, %rd15321, %rd1183;
	selp.s64 	%rd15322, -1, 0, %p2576;
	cvt.u32.u64 	%r5096, %rd15321;
	sub.s32 	%r6311, %r5096, %r5092;
	and.b64  	%rd15323, %rd18495, 4294967295;
	add.s64 	%rd15324, %rd15323, %rd15322;
	setp.lt.u64 	%p2577, %rd15324, %rd1157;
	selp.s64 	%rd15325, -1, 0, %p2577;
	cvt.u32.u64 	%r5097, %rd15324;
	sub.s32 	%r6312, %r5097, %r5091;
	and.b64  	%rd15326, %rd18496, 4294967295;
	add.s64 	%rd15327, %rd15326, %rd15325;
	setp.lt.u64 	%p2578, %rd15327, %rd1156;
	selp.s32 	%r5098, -1, 0, %p2578;
	cvt.u32.u64 	%r5099, %rd15327;
	sub.s32 	%r6313, %r5099, %r5090;
	add.s32 	%r5100, %r6314, %r5098;
	sub.s32 	%r6314, %r5100, %r4994;
$L__BB0_1504:
	setp.gt.u32 	%p2579, %r6314, %r4994;
	@%p2579 bra 	$L__BB0_1517;
	bra.uni 	$L__BB0_1518;
$L__BB0_1505:
	cvt.u32.u64 	%r5101, %rd1156;
	setp.gt.u32 	%p2581, %r6313, %r5101;
	@%p2581 bra 	$L__BB0_1517;
	setp.lt.u32 	%p2582, %r6313, %r5101;
	@%p2582 bra 	$L__BB0_1519;
	cvt.u32.u64 	%r5103, %rd1157;
	setp.gt.u32 	%p2583, %r6312, %r5103;
	@%p2583 bra 	$L__BB0_1517;
	setp.lt.u32 	%p2584, %r6312, %r5103;
	@%p2584 bra 	$L__BB0_1519;
	cvt.u32.u64 	%r5105, %rd1183;
	setp.gt.u32 	%p2585, %r6311, %r5105;
	@%p2585 bra 	$L__BB0_1517;
	setp.lt.u32 	%p2586, %r6311, %r5105;
	@%p2586 bra 	$L__BB0_1519;
	cvt.u32.u64 	%r5107, %rd1182;
	setp.gt.u32 	%p2587, %r6310, %r5107;
	@%p2587 bra 	$L__BB0_1517;
	setp.lt.u32 	%p2588, %r6310, %r5107;
	@%p2588 bra 	$L__BB0_1519;
	cvt.u32.u64 	%r5109, %rd1155;
	setp.gt.u32 	%p2589, %r6309, %r5109;
	@%p2589 bra 	$L__BB0_1517;
	setp.lt.u32 	%p2590, %r6309, %r5109;
	@%p2590 bra 	$L__BB0_1519;
	cvt.u32.u64 	%r5111, %rd1184;
	setp.gt.u32 	%p2591, %r6308, %r5111;
	@%p2591 bra 	$L__BB0_1517;
	setp.lt.u32 	%p2592, %r6308, %r5111;
	setp.lt.u32 	%p2593, %r6307, %r1900;
	or.pred  	%p2594, %p2592, %p2593;
	@%p2594 bra 	$L__BB0_1519;
$L__BB0_1517:
	cvt.u32.u64 	%r5113, %rd1182;
	cvt.u32.u64 	%r5114, %rd1155;
	cvt.u32.u64 	%r5115, %rd1184;
	cvt.u32.u64 	%r5116, %rd1156;
	cvt.u32.u64 	%r5117, %rd1157;
	cvt.u32.u64 	%r5118, %rd1183;
	setp.lt.u32 	%p2595, %r6307, %r1900;
	selp.s64 	%rd15328, -1, 0, %p2595;
	sub.s32 	%r6307, %r6307, %r1900;
	cvt.u64.u32 	%rd15329, %r6308;
	add.s64 	%rd15330, %rd15328, %rd15329;
	setp.lt.u64 	%p2596, %rd15330, %rd1184;
	selp.s64 	%rd15331, -1, 0, %p2596;
	cvt.u32.u64 	%r5119, %rd15330;
	sub.s32 	%r6308, %r5119, %r5115;
	cvt.u64.u32 	%rd15332, %r6309;
	add.s64 	%rd15333, %rd15331, %rd15332;
	setp.lt.u64 	%p2597, %rd15333, %rd1155;
	selp.s64 	%rd15334, -1, 0, %p2597;
	cvt.u32.u64 	%r5120, %rd15333;
	sub.s32 	%r6309, %r5120, %r5114;
	cvt.u64.u32 	%rd15335, %r6310;
	add.s64 	%rd15336, %rd15334, %rd15335;
	setp.lt.u64 	%p2598, %rd15336, %rd1182;
	selp.s64 	%rd15337, -1, 0, %p2598;
	cvt.u32.u64 	%r5121, %rd15336;
	sub.s32 	%r6310, %r5121, %r5113;
	cvt.u64.u32 	%rd15338, %r6311;
	add.s64 	%rd15339, %rd15337, %rd15338;
	setp.lt.u64 	%p2599, %rd15339, %rd1183;
	selp.s64 	%rd15340, -1, 0, %p2599;
	cvt.u32.u64 	%r5122, %rd15339;
	sub.s32 	%r6311, %r5122, %r5118;
	cvt.u64.u32 	%rd15341, %r6312;
	add.s64 	%rd15342, %rd15340, %rd15341;
	setp.lt.u64 	%p2600, %rd15342, %rd1157;
	selp.s64 	%rd15343, -1, 0, %p2600;
	cvt.u32.u64 	%r5123, %rd15342;
	sub.s32 	%r6312, %r5123, %r5117;
	cvt.u64.u32 	%rd15344, %r6313;
	add.s64 	%rd15345, %rd15343, %rd15344;
	setp.lt.u64 	%p2601, %rd15345, %rd1156;
	selp.s32 	%r5124, -1, 0, %p2601;
	cvt.u32.u64 	%r5125, %rd15345;
	sub.s32 	%r6313, %r5125, %r5116;
	add.s32 	%r5126, %r6314, %r5124;
	sub.s32 	%r6314, %r5126, %r4994;
	bra.uni 	$L__BB0_1519;
$L__BB0_1518:
	setp.lt.u32 	%p2580, %r6314, %r4994;
	@%p2580 bra 	$L__BB0_1519;
	bra.uni 	$L__BB0_1505;
$L__BB0_1519:
	mul.wide.u32 	%rd15346, %r1580, %r6307;
	cvt.u32.u64 	%r5127, %rd15346;
	shr.u64 	%rd15347, %rd15346, 32;
	mul.wide.u32 	%rd15348, %r1579, %r6307;
	add.s64 	%rd15349, %rd15347, %rd15348;
	shr.u64 	%rd15350, %rd15349, 32;
	mul.wide.u32 	%rd15351, %r1578, %r6307;
	add.s64 	%rd15352, %rd15350, %rd15351;
	shr.u64 	%rd15353, %rd15352, 32;
	mul.wide.u32 	%rd15354, %r1577, %r6307;
	add.s64 	%rd15355, %rd15353, %rd15354;
	shr.u64 	%rd15356, %rd15355, 32;
	mul.wide.u32 	%rd15357, %r1576, %r6307;
	add.s64 	%rd15358, %rd15356, %rd15357;
	shr.u64 	%rd15359, %rd15358, 32;
	mul.wide.u32 	%rd15360, %r1575, %r6307;
	add.s64 	%rd15361, %rd15359, %rd15360;
	shr.u64 	%rd15362, %rd15361, 32;
	mul.wide.u32 	%rd15363, %r1574, %r6307;
	add.s64 	%rd15364, %rd15362, %rd15363;
	shr.u64 	%rd15365, %rd15364, 32;
	mul.wide.u32 	%rd15366, %r1573, %r6307;
	add.s64 	%rd15367, %rd15365, %rd15366;
	shr.u64 	%rd15368, %rd15367, 32;
	and.b64  	%rd15369, %rd15349, 4294967295;
	mul.wide.u32 	%rd15370, %r1580, %r6308;
	add.s64 	%rd15371, %rd15370, %rd15369;
	shr.u64 	%rd15372, %rd15371, 32;
	and.b64  	%rd15373, %rd15352, 4294967295;
	mul.wide.u32 	%rd15374, %r1579, %r6308;
	add.s64 	%rd15375, %rd15372, %rd15373;
	add.s64 	%rd15376, %rd15375, %rd15374;
	shr.u64 	%rd15377, %rd15376, 32;
	and.b64  	%rd15378, %rd15355, 4294967295;
	mul.wide.u32 	%rd15379, %r1578, %r6308;
	add.s64 	%rd15380, %rd15377, %rd15378;
	add.s64 	%rd15381, %rd15380, %rd15379;
	shr.u64 	%rd15382, %rd15381, 32;
	and.b64  	%rd15383, %rd15358, 4294967295;
	mul.wide.u32 	%rd15384, %r1577, %r6308;
	add.s64 	%rd15385, %rd15382, %rd15383;
	add.s64 	%rd15386, %rd15385, %rd15384;
	shr.u64 	%rd15387, %rd15386, 32;
	and.b64  	%rd15388, %rd15361, 4294967295;
	mul.wide.u32 	%rd15389, %r1576, %r6308;
	add.s64 	%rd15390, %rd15387, %rd15388;
	add.s64 	%rd15391, %rd15390, %rd15389;
	shr.u64 	%rd15392, %rd15391, 32;
	and.b64  	%rd15393, %rd15364, 4294967295;
	mul.wide.u32 	%rd15394, %r1575, %r6308;
	add.s64 	%rd15395, %rd15392, %rd15393;
	add.s64 	%rd15396, %rd15395, %rd15394;
	shr.u64 	%rd15397, %rd15396, 32;
	and.b64  	%rd15398, %rd15367, 4294967295;
	mul.wide.u32 	%rd15399, %r1574, %r6308;
	add.s64 	%rd15400, %rd15397, %rd15398;
	add.s64 	%rd15401, %rd15400, %rd15399;
	shr.u64 	%rd15402, %rd15401, 32;
	mul.wide.u32 	%rd15403, %r1573, %r6308;
	add.s64 	%rd15404, %rd15402, %rd15368;
	add.s64 	%rd15405, %rd15404, %rd15403;
	shr.u64 	%rd15406, %rd15405, 32;
	and.b64  	%rd15407, %rd15376, 4294967295;
	mul.wide.u32 	%rd15408, %r1580, %r6309;
	add.s64 	%rd15409, %rd15408, %rd15407;
	shr.u64 	%rd15410, %rd15409, 32;
	and.b64  	%rd15411, %rd15381, 4294967295;
	mul.wide.u32 	%rd15412, %r1579, %r6309;
	add.s64 	%rd15413, %rd15410, %rd15411;
	add.s64 	%rd15414, %rd15413, %rd15412;
	shr.u64 	%rd15415, %rd15414, 32;
	and.b64  	%rd15416, %rd15386, 4294967295;
	mul.wide.u32 	%rd15417, %r1578, %r6309;
	add.s64 	%rd15418, %rd15415, %rd15416;
	add.s64 	%rd15419, %rd15418, %rd15417;
	shr.u64 	%rd15420, %rd15419, 32;
	and.b64  	%rd15421, %rd15391, 4294967295;
	mul.wide.u32 	%rd15422, %r1577, %r6309;
	add.s64 	%rd15423, %rd15420, %rd15421;
	add.s64 	%rd15424, %rd15423, %rd15422;
	shr.u64 	%rd15425, %rd15424, 32;
	and.b64  	%rd15426, %rd15396, 4294967295;
	mul.wide.u32 	%rd15427, %r1576, %r6309;
	add.s64 	%rd15428, %rd15425, %rd15426;
	add.s64 	%rd15429, %rd15428, %rd15427;
	shr.u64 	%rd15430, %rd15429, 32;
	and.b64  	%rd15431, %rd15401, 4294967295;
	mul.wide.u32 	%rd15432, %r1575, %r6309;
	add.s64 	%rd15433, %rd15430, %rd15431;
	add.s64 	%rd15434, %rd15433, %rd15432;
	shr.u64 	%rd15435, %rd15434, 32;
	and.b64  	%rd15436, %rd15405, 4294967295;
	mul.wide.u32 	%rd15437, %r1574, %r6309;
	add.s64 	%rd15438, %rd15435, %rd15436;
	add.s64 	%rd15439, %rd15438, %rd15437;
	shr.u64 	%rd15440, %rd15439, 32;
	mul.wide.u32 	%rd15441, %r1573, %r6309;
	add.s64 	%rd15442, %rd15440, %rd15406;
	add.s64 	%rd15443, %rd15442, %rd15441;
	shr.u64 	%rd15444, %rd15443, 32;
	and.b64  	%rd15445, %rd15414, 4294967295;
	mul.wide.u32 	%rd15446, %r1580, %r6310;
	add.s64 	%rd15447, %rd15446, %rd15445;
	shr.u64 	%rd15448, %rd15447, 32;
	and.b64  	%rd15449, %rd15419, 4294967295;
	mul.wide.u32 	%rd15450, %r1579, %r6310;
	add.s64 	%rd15451, %rd15448, %rd15449;
	add.s64 	%rd15452, %rd15451, %rd15450;
	shr.u64 	%rd15453, %rd15452, 32;
	and.b64  	%rd15454, %rd15424, 4294967295;
	mul.wide.u32 	%rd15455, %r1578, %r6310;
	add.s64 	%rd15456, %rd15453, %rd15454;
	add.s64 	%rd15457, %rd15456, %rd15455;
	shr.u64 	%rd15458, %rd15457, 32;
	and.b64  	%rd15459, %rd15429, 4294967295;
	mul.wide.u32 	%rd15460, %r1577, %r6310;
	add.s64 	%rd15461, %rd15458, %rd15459;
	add.s64 	%rd15462, %rd15461, %rd15460;
	shr.u64 	%rd15463, %rd15462, 32;
	and.b64  	%rd15464, %rd15434, 4294967295;
	mul.wide.u32 	%rd15465, %r1576, %r6310;
	add.s64 	%rd15466, %rd15463, %rd15464;
	add.s64 	%rd15467, %rd15466, %rd15465;
	shr.u64 	%rd15468, %rd15467, 32;
	and.b64  	%rd15469, %rd15439, 4294967295;
	mul.wide.u32 	%rd15470, %r1575, %r6310;
	add.s64 	%rd15471, %rd15468, %rd15469;
	add.s64 	%rd15472, %rd15471, %rd15470;
	shr.u64 	%rd15473, %rd15472, 32;
	and.b64  	%rd15474, %rd15443, 4294967295;
	mul.wide.u32 	%rd15475, %r1574, %r6310;
	add.s64 	%rd15476, %rd15473, %rd15474;
	add.s64 	%rd15477, %rd15476, %rd15475;
	shr.u64 	%rd15478, %rd15477, 32;
	mul.wide.u32 	%rd15479, %r1573, %r6310;
	add.s64 	%rd15480, %rd15478, %rd15444;
	add.s64 	%rd15481, %rd15480, %rd15479;
	shr.u64 	%rd15482, %rd15481, 32;
	and.b64  	%rd15483, %rd15452, 4294967295;
	mul.wide.u32 	%rd15484, %r1580, %r6311;
	add.s64 	%rd15485, %rd15484, %rd15483;
	shr.u64 	%rd15486, %rd15485, 32;
	and.b64  	%rd15487, %rd15457, 4294967295;
	mul.wide.u32 	%rd15488, %r1579, %r6311;
	add.s64 	%rd15489, %rd15486, %rd15487;
	add.s64 	%rd15490, %rd15489, %rd15488;
	shr.u64 	%rd15491, %rd15490, 32;
	and.b64  	%rd15492, %rd15462, 4294967295;
	mul.wide.u32 	%rd15493, %r1578, %r6311;
	add.s64 	%rd15494, %rd15491, %rd15492;
	add.s64 	%rd15495, %rd15494, %rd15493;
	shr.u64 	%rd15496, %rd15495, 32;
	and.b64  	%rd15497, %rd15467, 4294967295;
	mul.wide.u32 	%rd15498, %r1577, %r6311;
	add.s64 	%rd15499, %rd15496, %rd15497;
	add.s64 	%rd15500, %rd15499, %rd15498;
	shr.u64 	%rd15501, %rd15500, 32;
	and.b64  	%rd15502, %rd15472, 4294967295;
	mul.wide.u32 	%rd15503, %r1576, %r6311;
	add.s64 	%rd15504, %rd15501, %rd15502;
	add.s64 	%rd15505, %rd15504, %rd15503;
	shr.u64 	%rd15506, %rd15505, 32;
	and.b64  	%rd15507, %rd15477, 4294967295;
	mul.wide.u32 	%rd15508, %r1575, %r6311;
	add.s64 	%rd15509, %rd15506, %rd15507;
	add.s64 	%rd15510, %rd15509, %rd15508;
	shr.u64 	%rd15511, %rd15510, 32;
	and.b64  	%rd15512, %rd15481, 4294967295;
	mul.wide.u32 	%rd15513, %r1574, %r6311;
	add.s64 	%rd15514, %rd15511, %rd15512;
	add.s64 	%rd15515, %rd15514, %rd15513;
	shr.u64 	%rd15516, %rd15515, 32;
	mul.wide.u32 	%rd15517, %r1573, %r6311;
	add.s64 	%rd15518, %rd15516, %rd15482;
	add.s64 	%rd15519, %rd15518, %rd15517;
	shr.u64 	%rd15520, %rd15519, 32;
	and.b64  	%rd15521, %rd15490, 4294967295;
	mul.wide.u32 	%rd15522, %r1580, %r6312;
	add.s64 	%rd15523, %rd15522, %rd15521;
	shr.u64 	%rd15524, %rd15523, 32;
	and.b64  	%rd15525, %rd15495, 4294967295;
	mul.wide.u32 	%rd15526, %r1579, %r6312;
	add.s64 	%rd15527, %rd15524, %rd15525;
	add.s64 	%rd15528, %rd15527, %rd15526;
	shr.u64 	%rd15529, %rd15528, 32;
	and.b64  	%rd15530, %rd15500, 4294967295;
	mul.wide.u32 	%rd15531, %r1578, %r6312;
	add.s64 	%rd15532, %rd15529, %rd15530;
	add.s64 	%rd15533, %rd15532, %rd15531;
	shr.u64 	%rd15534, %rd15533, 32;
	and.b64  	%rd15535, %rd15505, 4294967295;
	mul.wide.u32 	%rd15536, %r1577, %r6312;
	add.s64 	%rd15537, %rd15534, %rd15535;
	add.s64 	%rd15538, %rd15537, %rd15536;
	shr.u64 	%rd15539, %rd15538, 32;
	and.b64  	%rd15540, %rd15510, 4294967295;
	mul.wide.u32 	%rd15541, %r1576, %r6312;
	add.s64 	%rd15542, %rd15539, %rd15540;
	add.s64 	%rd15543, %rd15542, %rd15541;
	shr.u64 	%rd15544, %rd15543, 32;
	and.b64  	%rd15545, %rd15515, 4294967295;
	mul.wide.u32 	%rd15546, %r1575, %r6312;
	add.s64 	%rd15547, %rd15544, %rd15545;
	add.s64 	%rd15548, %rd15547, %rd15546;
	shr.u64 	%rd15549, %rd15548, 32;
	and.b64  	%rd15550, %rd15519, 4294967295;
	mul.wide.u32 	%rd15551, %r1574, %r6312;
	add.s64 	%rd15552, %rd15549, %rd15550;
	add.s64 	%rd15553, %rd15552, %rd15551;
	shr.u64 	%rd15554, %rd15553, 32;
	mul.wide.u32 	%rd15555, %r1573, %r6312;
	add.s64 	%rd15556, %rd15554, %rd15520;
	add.s64 	%rd15557, %rd15556, %rd15555;
	shr.u64 	%rd15558, %rd15557, 32;
	and.b64  	%rd15559, %rd15528, 4294967295;
	mul.wide.u32 	%rd15560, %r1580, %r6313;
	add.s64 	%rd15561, %rd15560, %rd15559;
	shr.u64 	%rd15562, %rd15561, 32;
	and.b64  	%rd15563, %rd15533, 4294967295;
	mul.wide.u32 	%rd15564, %r1579, %r6313;
	add.s64 	%rd15565, %rd15562, %rd15563;
	add.s64 	%rd15566, %rd15565, %rd15564;
	shr.u64 	%rd15567, %rd15566, 32;
	and.b64  	%rd15568, %rd15538, 4294967295;
	mul.wide.u32 	%rd15569, %r1578, %r6313;
	add.s64 	%rd15570, %rd15567, %rd15568;
	add.s64 	%rd15571, %rd15570, %rd15569;
	shr.u64 	%rd15572, %rd15571, 32;
	and.b64  	%rd15573, %rd15543, 4294967295;
	mul.wide.u32 	%rd15574, %r1577, %r6313;
	add.s64 	%rd15575, %rd15572, %rd15573;
	add.s64 	%rd15576, %rd15575, %rd15574;
	shr.u64 	%rd15577, %rd15576, 32;
	and.b64  	%rd15578, %rd15548, 4294967295;
	mul.wide.u32 	%rd15579, %r1576, %r6313;
	add.s64 	%rd15580, %rd15577, %rd15578;
	add.s64 	%rd15581, %rd15580, %rd15579;
	shr.u64 	%rd15582, %rd15581, 32;
	and.b64  	%rd15583, %rd15553, 4294967295;
	mul.wide.u32 	%rd15584, %r1575, %r6313;
	add.s64 	%rd15585, %rd15582, %rd15583;
	add.s64 	%rd15586, %rd15585, %rd15584;
	shr.u64 	%rd15587, %rd15586, 32;
	and.b64  	%rd15588, %rd15557, 4294967295;
	mul.wide.u32 	%rd15589, %r1574, %r6313;
	add.s64 	%rd15590, %rd15587, %rd15588;
	add.s64 	%rd15591, %rd15590, %rd15589;
	shr.u64 	%rd15592, %rd15591, 32;
	mul.wide.u32 	%rd15593, %r1573, %r6313;
	add.s64 	%rd15594, %rd15592, %rd15558;
	add.s64 	%rd15595, %rd15594, %rd15593;
	shr.u64 	%rd15596, %rd15595, 32;
	and.b64  	%rd15597, %rd15566, 4294967295;
	mul.wide.u32 	%rd15598, %r1580, %r6314;
	add.s64 	%rd15599, %rd15598, %rd15597;
	shr.u64 	%rd15600, %rd15599, 32;
	and.b64  	%rd15601, %rd15571, 4294967295;
	mul.wide.u32 	%rd15602, %r1579, %r6314;
	add.s64 	%rd15603, %rd15600, %rd15601;
	add.s64 	%rd15604, %rd15603, %rd15602;
	shr.u64 	%rd15605, %rd15604, 32;
	and.b64  	%rd15606, %rd15576, 4294967295;
	mul.wide.u32 	%rd15607, %r1578, %r6314;
	add.s64 	%rd15608, %rd15605, %rd15606;
	add.s64 	%rd15609, %rd15608, %rd15607;
	shr.u64 	%rd15610, %rd15609, 32;
	and.b64  	%rd15611, %rd15581, 4294967295;
	mul.wide.u32 	%rd15612, %r1577, %r6314;
	add.s64 	%rd15613, %rd15610, %rd15611;
	add.s64 	%rd15614, %rd15613, %rd15612;
	shr.u64 	%rd15615, %rd15614, 32;
	and.b64  	%rd15616, %rd15586, 4294967295;
	mul.wide.u32 	%rd15617, %r1576, %r6314;
	add.s64 	%rd15618, %rd15615, %rd15616;
	add.s64 	%rd15619, %rd15618, %rd15617;
	shr.u64 	%rd15620, %rd15619, 32;
	and.b64  	%rd15621, %rd15591, 4294967295;
	mul.wide.u32 	%rd15622, %r1575, %r6314;
	add.s64 	%rd15623, %rd15620, %rd15621;
	add.s64 	%rd15624, %rd15623, %rd15622;
	shr.u64 	%rd15625, %rd15624, 32;
	and.b64  	%rd15626, %rd15595, 4294967295;
	mul.wide.u32 	%rd15627, %r1574, %r6314;
	add.s64 	%rd15628, %rd15625, %rd15626;
	add.s64 	%rd15629, %rd15628, %rd15627;
	shr.u64 	%rd15630, %rd15629, 32;
	mul.wide.u32 	%rd15631, %r1573, %r6314;
	add.s64 	%rd15632, %rd15630, %rd15596;
	add.s64 	%rd15633, %rd15632, %rd15631;
	shr.u64 	%rd15634, %rd15633, 32;
	{ .reg .b32 tmp; mov.b64 {tmp, %r5128}, %rd15633; }
	and.b64  	%rd15635, %rd15604, 4294967295;
	mul.lo.s64 	%rd15636, %rd15635, 977;
	cvt.u32.u64 	%r5129, %rd15636;
	shr.u64 	%rd15637, %rd15636, 32;
	and.b64  	%rd15638, %rd15609, 4294967295;
	mad.lo.s64 	%rd15639, %rd15638, 977, %rd15637;
	shr.u64 	%rd15640, %rd15639, 32;
	and.b64  	%rd15641, %rd15614, 4294967295;
	mad.lo.s64 	%rd15642, %rd15641, 977, %rd15640;
	shr.u64 	%rd15643, %rd15642, 32;
	and.b64  	%rd15644, %rd15619, 4294967295;
	mad.lo.s64 	%rd15645, %rd15644, 977, %rd15643;
	shr.u64 	%rd15646, %rd15645, 32;
	and.b64  	%rd15647, %rd15624, 4294967295;
	mad.lo.s64 	%rd15648, %rd15647, 977, %rd15646;
	shr.u64 	%rd15649, %rd15648, 32;
	and.b64  	%rd15650, %rd15629, 4294967295;
	mad.lo.s64 	%rd15651, %rd15650, 977, %rd15649;
	shr.u64 	%rd15652, %rd15651, 32;
	and.b64  	%rd15653, %rd15633, 4294967295;
	mad.lo.s64 	%rd15654, %rd15653, 977, %rd15652;
	shr.u64 	%rd15655, %rd15654, 32;
	mad.lo.s64 	%rd15656, %rd15634, 977, %rd15655;
	{ .reg .b32 tmp; mov.b64 {tmp, %r5130}, %rd15656; }
	add.s32 	%r6331, %r5127, %r5129;
	setp.lt.u32 	%p2603, %r6331, %r5127;
	selp.u64 	%rd15657, 1, 0, %p2603;
	and.b64  	%rd15658, %rd15371, 4294967295;
	and.b64  	%rd15659, %rd15639, 4294967295;
	add.s64 	%rd15660, %rd15658, %rd15657;
	add.s64 	%rd15661, %rd15660, %rd15659;
	shr.u64 	%rd15662, %rd15661, 32;
	and.b64  	%rd15663, %rd15409, 4294967295;
	and.b64  	%rd15664, %rd15642, 4294967295;
	add.s64 	%rd15665, %rd15662, %rd15663;
	add.s64 	%rd15666, %rd15665, %rd15664;
	shr.u64 	%rd15667, %rd15666, 32;
	and.b64  	%rd15668, %rd15447, 4294967295;
	and.b64  	%rd15669, %rd15645, 4294967295;
	add.s64 	%rd15670, %rd15667, %rd15668;
	add.s64 	%rd15671, %rd15670, %rd15669;
	shr.u64 	%rd15672, %rd15671, 32;
	and.b64  	%rd15673, %rd15485, 4294967295;
	and.b64  	%rd15674, %rd15648, 4294967295;
	add.s64 	%rd15675, %rd15672, %rd15673;
	add.s64 	%rd15676, %rd15675, %rd15674;
	shr.u64 	%rd15677, %rd15676, 32;
	and.b64  	%rd15678, %rd15523, 4294967295;
	and.b64  	%rd15679, %rd15651, 4294967295;
	add.s64 	%rd15680, %rd15677, %rd15678;
	add.s64 	%rd15681, %rd15680, %rd15679;
	shr.u64 	%rd15682, %rd15681, 32;
	and.b64  	%rd15683, %rd15561, 4294967295;
	and.b64  	%rd15684, %rd15654, 4294967295;
	add.s64 	%rd15685, %rd15682, %rd15683;
	add.s64 	%rd15686, %rd15685, %rd15684;
	shr.u64 	%rd15687, %rd15686, 32;
	and.b64  	%rd15688, %rd15599, 4294967295;
	and.b64  	%rd15689, %rd15656, 4294967295;
	add.s64 	%rd15690, %rd15687, %rd15688;
	add.s64 	%rd15691, %rd15690, %rd15689;
	{ .reg .b32 tmp; mov.b64 {tmp, %r5131}, %rd15691; }
	add.s32 	%r5132, %r5131, %r5130;
	and.b64  	%rd15692, %rd15661, 4294967295;
	add.s64 	%rd18498, %rd15692, %rd15635;
	shr.u64 	%rd15693, %rd18498, 32;
	and.b64  	%rd15694, %rd15666, 4294967295;
	add.s64 	%rd15695, %rd15693, %rd15694;
	add.s64 	%rd18499, %rd15695, %rd15638;
	shr.u64 	%rd15696, %rd18499, 32;
	and.b64  	%rd15697, %rd15671, 4294967295;
	add.s64 	%rd15698, %rd15696, %rd15697;
	add.s64 	%rd18500, %rd15698, %rd15641;
	shr.u64 	%rd15699, %rd18500, 32;
	and.b64  	%rd15700, %rd15676, 4294967295;
	add.s64 	%rd15701, %rd15699, %rd15700;
	add.s64 	%rd18501, %rd15701, %rd15644;
	shr.u64 	%rd15702, %rd18501, 32;
	and.b64  	%rd15703, %rd15681, 4294967295;
	add.s64 	%rd15704, %rd15702, %rd15703;
	add.s64 	%rd18502, %rd15704, %rd15647;
	shr.u64 	%rd15705, %rd18502, 32;
	and.b64  	%rd15706, %rd15686, 4294967295;
	add.s64 	%rd15707, %rd15705, %rd15706;
	add.s64 	%rd18503, %rd15707, %rd15650;
	shr.u64 	%rd15708, %rd18503, 32;
	and.b64  	%rd15709, %rd15691, 4294967295;
	add.s64 	%rd15710, %rd15708, %rd15709;
	add.s64 	%rd18504, %rd15710, %rd15653;
	{ .reg .b32 tmp; mov.b64 {tmp, %r5133}, %rd18504; }
	add.s32 	%r5134, %r5132, %r5133;
	add.s32 	%r1998, %r5134, %r5128;
	setp.eq.s32 	%p2604, %r1998, 0;
	mov.pred 	%p3006, 0;
	@%p2604 bra 	$L__BB0_1521;
	cvt.u64.u32 	%rd15711, %r1998;
	mul.wide.u32 	%rd15712, %r1998, 977;
	cvt.u32.u64 	%r5135, %rd15712;
	shr.u64 	%rd15713, %rd15712, 32;
	add.s64 	%rd15714, %rd15713, %rd15711;
	shr.u64 	%rd15715, %rd15714, 32;
	add.s32 	%r1999, %r6331, %r5135;
	setp.lt.u32 	%p2605, %r1999, %r6331;
	selp.u64 	%rd15716, 1, 0, %p2605;
	and.b64  	%rd15717, %rd18498, 4294967295;
	and.b64  	%rd15718, %rd15714, 4294967295;
	add.s64 	%rd15719, %rd15717, %rd15716;
	add.s64 	%rd18498, %rd15719, %rd15718;
	shr.u64 	%rd15720, %rd18498, 32;
	and.b64  	%rd15721, %rd18499, 4294967295;
	add.s64 	%rd15722, %rd15720, %rd15721;
	add.s64 	%rd18499, %rd15722, %rd15715;
	shr.u64 	%rd15723, %rd18499, 32;
	and.b64  	%rd15724, %rd18500, 4294967295;
	add.s64 	%rd18500, %rd15723, %rd15724;
	shr.u64 	%rd15725, %rd18500, 32;
	and.b64  	%rd15726, %rd18501, 4294967295;
	add.s64 	%rd18501, %rd15725, %rd15726;
	shr.u64 	%rd15727, %rd18501, 32;
	and.b64  	%rd15728, %rd18502, 4294967295;
	add.s64 	%rd18502, %rd15727, %rd15728;
	shr.u64 	%rd15729, %rd18502, 32;
	and.b64  	%rd15730, %rd18503, 4294967295;
	add.s64 	%rd18503, %rd15729, %rd15730;
	shr.u64 	%rd15731, %rd18503, 32;
	and.b64  	%rd15732, %rd18504, 4294967295;
	add.s64 	%rd18504, %rd15731, %rd15732;
	setp.gt.u64 	%p3006, %rd18504, 4294967295;
	mov.u32 	%r6331, %r1999;
$L__BB0_1521:
	cvt.u32.u64 	%r6324, %rd18504;
	cvt.u32.u64 	%r6325, %rd18503;
	cvt.u32.u64 	%r6326, %rd18502;
	cvt.u32.u64 	%r6327, %rd18501;
	cvt.u32.u64 	%r6328, %rd18500;
	cvt.u32.u64 	%r6329, %rd18499;
	cvt.u32.u64 	%r6330, %rd18498;
	setp.lt.u32 	%p2606, %r4994, %r6324;
	or.pred  	%p2607, %p3006, %p2606;
	@%p2607 bra 	$L__BB0_1535;
	setp.gt.u32 	%p2608, %r4994, %r6324;
	@%p2608 bra 	$L__BB0_1536;
	cvt.u32.u64 	%r5136, %rd1156;
	setp.lt.u32 	%p2609, %r5136, %r6325;
	@%p2609 bra 	$L__BB0_1535;
	setp.gt.u32 	%p2610, %r5136, %r6325;
	@%p2610 bra 	$L__BB0_1536;
	cvt.u32.u64 	%r5138, %rd1157;
	setp.lt.u32 	%p2611, %r5138, %r6326;
	@%p2611 bra 	$L__BB0_1535;
	setp.gt.u32 	%p2612, %r5138, %r6326;
	@%p2612 bra 	$L__BB0_1536;
	cvt.u32.u64 	%r5140, %rd1183;
	setp.lt.u32 	%p2613, %r5140, %r6327;
	@%p2613 bra 	$L__BB0_1535;
	setp.gt.u32 	%p2614, %r5140, %r6327;
	@%p2614 bra 	$L__BB0_1536;
	cvt.u32.u64 	%r5142, %rd1182;
	setp.lt.u32 	%p2615, %r5142, %r6328;
	@%p2615 bra 	$L__BB0_1535;
	setp.gt.u32 	%p2616, %r5142, %r6328;
	@%p2616 bra 	$L__BB0_1536;
	cvt.u32.u64 	%r5144, %rd1155;
	setp.lt.u32 	%p2617, %r5144, %r6329;
	@%p2617 bra 	$L__BB0_1535;
	setp.gt.u32 	%p2618, %r5144, %r6329;
	@%p2618 bra 	$L__BB0_1536;
	cvt.u32.u64 	%r5146, %rd1184;
	setp.lt.u32 	%p2619, %r5146, %r6330;
	@%p2619 bra 	$L__BB0_1535;
	setp.gt.u32 	%p2620, %r5146, %r6330;
	setp.lt.u32 	%p2621, %r6331, %r1900;
	or.pred  	%p2622, %p2620, %p2621;
	@%p2622 bra 	$L__BB0_1536;
$L__BB0_1535:
	cvt.u32.u64 	%r5148, %rd1182;
	cvt.u32.u64 	%r5149, %rd1155;
	cvt.u32.u64 	%r5150, %rd1184;
	cvt.u32.u64 	%r5151, %rd1156;
	cvt.u32.u64 	%r5152, %rd1157;
	cvt.u32.u64 	%r5153, %rd1183;
	setp.lt.u32 	%p2623, %r6331, %r1900;
	selp.s64 	%rd15734, -1, 0, %p2623;
	sub.s32 	%r6331, %r6331, %r1900;
	and.b64  	%rd15735, %rd18498, 4294967295;
	add.s64 	%rd15736, %rd15735, %rd15734;
	setp.lt.u64 	%p2624, %rd15736, %rd1184;
	selp.s64 	%rd15737, -1, 0, %p2624;
	cvt.u32.u64 	%r5154, %rd15736;
	sub.s32 	%r6330, %r5154, %r5150;
	and.b64  	%rd15738, %rd18499, 4294967295;
	add.s64 	%rd15739, %rd15738, %rd15737;
	setp.lt.u64 	%p2625, %rd15739, %rd1155;
	selp.s64 	%rd15740, -1, 0, %p2625;
	cvt.u32.u64 	%r5155, %rd15739;
	sub.s32 	%r6329, %r5155, %r5149;
	and.b64  	%rd15741, %rd18500, 4294967295;
	add.s64 	%rd15742, %rd15741, %rd15740;
	setp.lt.u64 	%p2626, %rd15742, %rd1182;
	selp.s64 	%rd15743, -1, 0, %p2626;
	cvt.u32.u64 	%r5156, %rd15742;
	sub.s32 	%r6328, %r5156, %r5148;
	and.b64  	%rd15744, %rd18501, 4294967295;
	add.s64 	%rd15745, %rd15744, %rd15743;
	setp.lt.u64 	%p2627, %rd15745, %rd1183;
	selp.s64 	%rd15746, -1, 0, %p2627;
	cvt.u32.u64 	%r5157, %rd15745;
	sub.s32 	%r6327, %r5157, %r5153;
	and.b64  	%rd15747, %rd18502, 4294967295;
	add.s64 	%rd15748, %rd15747, %rd15746;
	setp.lt.u64 	%p2628, %rd15748, %rd1157;
	selp.s64 	%rd15749, -1, 0, %p2628;
	cvt.u32.u64 	%r5158, %rd15748;
	sub.s32 	%r6326, %r5158, %r5152;
	and.b64  	%rd15750, %rd18503, 4294967295;
	add.s64 	%rd15751, %rd15750, %rd15749;
	setp.lt.u64 	%p2629, %rd15751, %rd1156;
	selp.s32 	%r5159, -1, 0, %p2629;
	cvt.u32.u64 	%r5160, %rd15751;
	sub.s32 	%r6325, %r5160, %r5151;
	add.s32 	%r5161, %r6324, %r5159;
	sub.s32 	%r6324, %r5161, %r4994;
$L__BB0_1536:
	setp.gt.u32 	%p2630, %r6324, %r4994;
	@%p2630 bra 	$L__BB0_1549;
	bra.uni 	$L__BB0_1550;
$L__BB0_1537:
	cvt.u32.u64 	%r5162, %rd1156;
	setp.gt.u32 	%p2632, %r6325, %r5162;
	@%p2632 bra 	$L__BB0_1549;
	setp.lt.u32 	%p2633, %r6325, %r5162;
	@%p2633 bra 	$L__BB0_1551;
	cvt.u32.u64 	%r5164, %rd1157;
	setp.gt.u32 	%p2634, %r6326, %r5164;
	@%p2634 bra 	$L__BB0_1549;
	setp.lt.u32 	%p2635, %r6326, %r5164;
	@%p2635 bra 	$L__BB0_1551;
	cvt.u32.u64 	%r5166, %rd1183;
	setp.gt.u32 	%p2636, %r6327, %r5166;
	@%p2636 bra 	$L__BB0_1549;
	setp.lt.u32 	%p2637, %r6327, %r5166;
	@%p2637 bra 	$L__BB0_1551;
	cvt.u32.u64 	%r5168, %rd1182;
	setp.gt.u32 	%p2638, %r6328, %r5168;
	@%p2638 bra 	$L__BB0_1549;
	setp.lt.u32 	%p2639, %r6328, %r5168;
	@%p2639 bra 	$L__BB0_1551;
	cvt.u32.u64 	%r5170, %rd1155;
	setp.gt.u32 	%p2640, %r6329, %r5170;
	@%p2640 bra 	$L__BB0_1549;
	setp.lt.u32 	%p2641, %r6329, %r5170;
	@%p2641 bra 	$L__BB0_1551;
	cvt.u32.u64 	%r5172, %rd1184;
	setp.gt.u32 	%p2642, %r6330, %r5172;
	@%p2642 bra 	$L__BB0_1549;
	setp.lt.u32 	%p2643, %r6330, %r5172;
	setp.lt.u32 	%p2644, %r6331, %r1900;
	or.pred  	%p2645, %p2643, %p2644;
	@%p2645 bra 	$L__BB0_1551;
$L__BB0_1549:
	cvt.u32.u64 	%r5174, %rd1182;
	cvt.u32.u64 	%r5175, %rd1155;
	cvt.u32.u64 	%r5176, %rd1184;
	cvt.u32.u64 	%r5177, %rd1156;
	cvt.u32.u64 	%r5178, %rd1157;
	cvt.u32.u64 	%r5179, %rd1183;
	setp.lt.u32 	%p2646, %r6331, %r1900;
	selp.s64 	%rd15752, -1, 0, %p2646;
	sub.s32 	%r6331, %r6331, %r1900;
	cvt.u64.u32 	%rd15753, %r6330;
	add.s64 	%rd15754, %rd15752, %rd15753;
	setp.lt.u64 	%p2647, %rd15754, %rd1184;
	selp.s64 	%rd15755, -1, 0, %p2647;
	cvt.u32.u64 	%r5180, %rd15754;
	sub.s32 	%r6330, %r5180, %r5176;
	cvt.u64.u32 	%rd15756, %r6329;
	add.s64 	%rd15757, %rd15755, %rd15756;
	setp.lt.u64 	%p2648, %rd15757, %rd1155;
	selp.s64 	%rd15758, -1, 0, %p2648;
	cvt.u32.u64 	%r5181, %rd15757;
	sub.s32 	%r6329, %r5181, %r5175;
	cvt.u64.u32 	%rd15759, %r6328;
	add.s64 	%rd15760, %rd15758, %rd15759;
	setp.lt.u64 	%p2649, %rd15760, %rd1182;
	selp.s64 	%rd15761, -1, 0, %p2649;
	cvt.u32.u64 	%r5182, %rd15760;
	sub.s32 	%r6328, %r5182, %r5174;
	cvt.u64.u32 	%rd15762, %r6327;
	add.s64 	%rd15763, %rd15761, %rd15762;
	setp.lt.u64 	%p2650, %rd15763, %rd1183;
	selp.s64 	%rd15764, -1, 0, %p2650;
	cvt.u32.u64 	%r5183, %rd15763;
	sub.s32 	%r6327, %r5183, %r5179;
	cvt.u64.u32 	%rd15765, %r6326;
	add.s64 	%rd15766, %rd15764, %rd15765;
	setp.lt.u64 	%p2651, %rd15766, %rd1157;
	selp.s64 	%rd15767, -1, 0, %p2651;
	cvt.u32.u64 	%r5184, %rd15766;
	sub.s32 	%r6326, %r5184, %r5178;
	cvt.u64.u32 	%rd15768, %r6325;
	add.s64 	%rd15769, %rd15767, %rd15768;
	setp.lt.u64 	%p2652, %rd15769, %rd1156;
	selp.s32 	%r5185, -1, 0, %p2652;
	cvt.u32.u64 	%r5186, %rd15769;
	sub.s32 	%r6325, %r5186, %r5177;
	add.s32 	%r5187, %r6324, %r5185;
	sub.s32 	%r6324, %r5187, %r4994;
	mov.b16 	%rs50, 0;
	bra.uni 	$L__BB0_1551;
$L__BB0_1550:
	setp.lt.u32 	%p2631, %r6324, %r4994;
	mov.b16 	%rs50, 0;
	@%p2631 bra 	$L__BB0_1551;
	bra.uni 	$L__BB0_1537;
$L__BB0_1551:
	add.s32 	%r5577, %r58, -1;
	setp.gt.s32 	%p2653, %r58, 0;
	@%p2653 bra 	$L__BB0_37;
	and.b16  	%rs38, %rs50, 255;
	setp.eq.s16 	%p3007, %rs38, 0;
	cvt.u64.u32 	%rd18520, %r6347;
	cvt.u64.u32 	%rd18519, %r6346;
	cvt.u64.u32 	%rd18518, %r6345;
	cvt.u64.u32 	%rd18517, %r6344;
	cvt.u64.u32 	%rd18516, %r6343;
	cvt.u64.u32 	%rd18515, %r6342;
	cvt.u64.u32 	%rd18514, %r6341;
	cvt.u64.u32 	%rd18513, %r6340;
	cvt.u64.u32 	%rd18512, %r6339;
	cvt.u64.u32 	%rd18511, %r6338;
	cvt.u64.u32 	%rd18510, %r6337;
	cvt.u64.u32 	%rd18509, %r6336;
	cvt.u64.u32 	%rd18508, %r6335;
	cvt.u64.u32 	%rd18507, %r6334;
	cvt.u64.u32 	%rd18506, %r6333;
	cvt.u64.u32 	%rd18505, %r6332;
$L__BB0_1553:
	mov.b32 	%r6467, 0;
	mov.b16 	%rs51, 1;
	not.pred 	%p2654, %p3007;
	mov.u32 	%r6468, %r6467;
	mov.u32 	%r6469, %r6467;
	mov.u32 	%r6470, %r6467;
	mov.u32 	%r6471, %r6467;
	mov.u32 	%r6472, %r6467;
	mov.u32 	%r6473, %r6467;
	mov.u32 	%r6474, %r6467;
	mov.u32 	%r6475, %r6467;
	mov.u32 	%r6476, %r6467;
	mov.u32 	%r6477, %r6467;
	mov.u32 	%r6478, %r6467;
	mov.u32 	%r6479, %r6467;
	mov.u32 	%r6480, %r6467;
	mov.u32 	%r6481, %r6467;
	mov.u32 	%r6482, %r6467;
	@%p2654 bra 	$L__BB0_1749;
	ld.const.u32 	%r2065, [const_p];
	setp.lt.u32 	%p2655, %r2065, 2;
	selp.s32 	%r5191, -1, 0, %p2655;
	add.s32 	%r5192, %r2065, -2;
	st.local.u32 	[%rd1], %r5192;
	ld.const.u32 	%r5193, [const_p+4];
	add.s32 	%r5194, %r5193, %r5191;
	st.local.u32 	[%rd1+4], %r5194;
	ld.const.u32 	%r5195, [const_p+8];
	st.local.u32 	[%rd1+8], %r5195;
	ld.const.u32 	%r5196, [const_p+12];
	st.local.u32 	[%rd1+12], %r5196;
	ld.const.u32 	%r5197, [const_p+16];
	st.local.u32 	[%rd1+16], %r5197;
	ld.const.u32 	%r5198, [const_p+20];
	st.local.u32 	[%rd1+20], %r5198;
	ld.const.u32 	%r5199, [const_p+24];
	st.local.u32 	[%rd1+24], %r5199;
	ld.const.u32 	%r2066, [const_p+28];
	st.local.u32 	[%rd1+28], %r2066;
	cvt.u64.u32 	%rd1277, %r5193;
	cvt.u64.u32 	%rd1278, %r5195;
	cvt.u64.u32 	%rd1279, %r5196;
	cvt.u64.u32 	%rd1280, %r5197;
	cvt.u64.u32 	%rd1281, %r5198;
	cvt.u64.u32 	%rd1282, %r5199;
	mov.b32 	%r6383, 0;
	mov.b32 	%r6382, 1;
	mov.u32 	%r6384, %r6383;
	mov.u32 	%r6385, %r6383;
	mov.u32 	%r6386, %r6383;
	mov.u32 	%r6387, %r6383;
	mov.u32 	%r6388, %r6383;
	mov.u32 	%r6389, %r6383;
	mov.u32 	%r6372, %r6383;
$L__BB0_1555:
	shr.u32 	%r5200, %r6372, 5;
	and.b32  	%r5201, %r6372, 31;
	mul.wide.u32 	%rd15770, %r5200, 4;
	add.s64 	%rd15771, %rd1, %rd15770;
	ld.local.u32 	%r5202, [%rd15771];
	shr.u32 	%r5203, %r5202, %r5201;
	and.b32  	%r5204, %r5203, 1;
	setp.eq.b32 	%p2656, %r5204, 1;
	not.pred 	%p2657, %p2656;
	@%p2657 bra 	$L__BB0_1588;
	mul.wide.u32 	%rd15772, %r6331, %r6382;
	cvt.u32.u64 	%r5205, %rd15772;
	shr.u64 	%rd15773, %rd15772, 32;
	mul.wide.u32 	%rd15774, %r6330, %r6382;
	add.s64 	%rd15775, %rd15773, %rd15774;
	shr.u64 	%rd15776, %rd15775, 32;
	mul.wide.u32 	%rd15777, %r6329, %r6382;
	add.s64 	%rd15778, %rd15776, %rd15777;
	shr.u64 	%rd15779, %rd15778, 32;
	mul.wide.u32 	%rd15780, %r6328, %r6382;
	add.s64 	%rd15781, %rd15779, %rd15780;
	shr.u64 	%rd15782, %rd15781, 32;
	mul.wide.u32 	%rd15783, %r6327, %r6382;
	add.s64 	%rd15784, %rd15782, %rd15783;
	shr.u64 	%rd15785, %rd15784, 32;
	mul.wide.u32 	%rd15786, %r6326, %r6382;
	add.s64 	%rd15787, %rd15785, %rd15786;
	shr.u64 	%rd15788, %rd15787, 32;
	mul.wide.u32 	%rd15789, %r6325, %r6382;
	add.s64 	%rd15790, %rd15788, %rd15789;
	shr.u64 	%rd15791, %rd15790, 32;
	mul.wide.u32 	%rd15792, %r6324, %r6382;
	add.s64 	%rd15793, %rd15791, %rd15792;
	shr.u64 	%rd15794, %rd15793, 32;
	and.b64  	%rd15795, %rd15775, 4294967295;
	mul.wide.u32 	%rd15796, %r6331, %r6383;
	add.s64 	%rd15797, %rd15796, %rd15795;
	shr.u64 	%rd15798, %rd15797, 32;
	and.b64  	%rd15799, %rd15778, 4294967295;
	mul.wide.u32 	%rd15800, %r6330, %r6383;
	add.s64 	%rd15801, %rd15798, %rd15799;
	add.s64 	%rd15802, %rd15801, %rd15800;
	shr.u64 	%rd15803, %rd15802, 32;
	and.b64  	%rd15804, %rd15781, 4294967295;
	mul.wide.u32 	%rd15805, %r6329, %r6383;
	add.s64 	%rd15806, %rd15803, %rd15804;
	add.s64 	%rd15807, %rd15806, %rd15805;
	shr.u64 	%rd15808, %rd15807, 32;
	and.b64  	%rd15809, %rd15784, 4294967295;
	mul.wide.u32 	%rd15810, %r6328, %r6383;
	add.s64 	%rd15811, %rd15808, %rd15809;
	add.s64 	%rd15812, %rd15811, %rd15810;
	shr.u64 	%rd15813, %rd15812, 32;
	and.b64  	%rd15814, %rd15787, 4294967295;
	mul.wide.u32 	%rd15815, %r6327, %r6383;
	add.s64 	%rd15816, %rd15813, %rd15814;
	add.s64 	%rd15817, %rd15816, %rd15815;
	shr.u64 	%rd15818, %rd15817, 32;
	and.b64  	%rd15819, %rd15790, 4294967295;
	mul.wide.u32 	%rd15820, %r6326, %r6383;
	add.s64 	%rd15821, %rd15818, %rd15819;
	add.s64 	%rd15822, %rd15821, %rd15820;
	shr.u64 	%rd15823, %rd15822, 32;
	and.b64  	%rd15824, %rd15793, 4294967295;
	mul.wide.u32 	%rd15825, %r6325, %r6383;
	add.s64 	%rd15826, %rd15823, %rd15824;
	add.s64 	%rd15827, %rd15826, %rd15825;
	shr.u64 	%rd15828, %rd15827, 32;
	mul.wide.u32 	%rd15829, %r6324, %r6383;
	add.s64 	%rd15830, %rd15828, %rd15794;
	add.s64 	%rd15831, %rd15830, %rd15829;
	shr.u64 	%rd15832, %rd15831, 32;
	and.b64  	%rd15833, %rd15802, 4294967295;
	mul.wide.u32 	%rd15834, %r6331, %r6384;
	add.s64 	%rd15835, %rd15834, %rd15833;
	shr.u64 	%rd15836, %rd15835, 32;
	and.b64  	%rd15837, %rd15807, 4294967295;
	mul.wide.u32 	%rd15838, %r6330, %r6384;
	add.s64 	%rd15839, %rd15836, %rd15837;
	add.s64 	%rd15840, %rd15839, %rd15838;
	shr.u64 	%rd15841, %rd15840, 32;
	and.b64  	%rd15842, %rd15812, 4294967295;
	mul.wide.u32 	%rd15843, %r6329, %r6384;
	add.s64 	%rd15844, %rd15841, %rd15842;
	add.s64 	%rd15845, %rd15844, %rd15843;
	shr.u64 	%rd15846, %rd15845, 32;
	and.b64  	%rd15847, %rd15817, 4294967295;
	mul.wide.u32 	%rd15848, %r6328, %r6384;
	add.s64 	%rd15849, %rd15846, %rd15847;
	add.s64 	%rd15850, %rd15849, %rd15848;
	shr.u64 	%rd15851, %rd15850, 32;
	and.b64  	%rd15852, %rd15822, 4294967295;
	mul.wide.u32 	%rd15853, %r6327, %r6384;
	add.s64 	%rd15854, %rd15851, %rd15852;
	add.s64 	%rd15855, %rd15854, %rd15853;
	shr.u64 	%rd15856, %rd15855, 32;
	and.b64  	%rd15857, %rd15827, 4294967295;
	mul.wide.u32 	%rd15858, %r6326, %r6384;
	add.s64 	%rd15859, %rd15856, %rd15857;
	add.s64 	%rd15860, %rd15859, %rd15858;
	shr.u64 	%rd15861, %rd15860, 32;
	and.b64  	%rd15862, %rd15831, 4294967295;
	mul.wide.u32 	%rd15863, %r6325, %r6384;
	add.s64 	%rd15864, %rd15861, %rd15862;
	add.s64 	%rd15865, %rd15864, %rd15863;
	shr.u64 	%rd15866, %rd15865, 32;
	mul.wide.u32 	%rd15867, %r6324, %r6384;
	add.s64 	%rd15868, %rd15866, %rd15832;
	add.s64 	%rd15869, %rd15868, %rd15867;
	shr.u64 	%rd15870, %rd15869, 32;
	and.b64  	%rd15871, %rd15840, 4294967295;
	mul.wide.u32 	%rd15872, %r6331, %r6385;
	add.s64 	%rd15873, %rd15872, %rd15871;
	shr.u64 	%rd15874, %rd15873, 32;
	and.b64  	%rd15875, %rd15845, 4294967295;
	mul.wide.u32 	%rd15876, %r6330, %r6385;
	add.s64 	%rd15877, %rd15874, %rd15875;
	add.s64 	%rd15878, %rd15877, %rd15876;
	shr.u64 	%rd15879, %rd15878, 32;
	and.b64  	%rd15880, %rd15850, 4294967295;
	mul.wide.u32 	%rd15881, %r6329, %r6385;
	add.s64 	%rd15882, %rd15879, %rd15880;
	add.s64 	%rd15883, %rd15882, %rd15881;
	shr.u64 	%rd15884, %rd15883, 32;
	and.b64  	%rd15885, %rd15855, 4294967295;
	mul.wide.u32 	%rd15886, %r6328, %r6385;
	add.s64 	%rd15887, %rd15884, %rd15885;
	add.s64 	%rd15888, %rd15887, %rd15886;
	shr.u64 	%rd15889, %rd15888, 32;
	and.b64  	%rd15890, %rd15860, 4294967295;
	mul.wide.u32 	%rd15891, %r6327, %r6385;
	add.s64 	%rd15892, %rd15889, %rd15890;
	add.s64 	%rd15893, %rd15892, %rd15891;
	shr.u64 	%rd15894, %rd15893, 32;
	and.b64  	%rd15895, %rd15865, 4294967295;
	mul.wide.u32 	%rd15896, %r6326, %r6385;
	add.s64 	%rd15897, %rd15894, %rd15895;
	add.s64 	%rd15898, %rd15897, %rd15896;
	shr.u64 	%rd15899, %rd15898, 32;
	and.b64  	%rd15900, %rd15869, 4294967295;
	mul.wide.u32 	%rd15901, %r6325, %r6385;
	add.s64 	%rd15902, %rd15899, %rd15900;
	add.s64 	%rd15903, %rd15902, %rd15901;
	shr.u64 	%rd15904, %rd15903, 32;
	mul.wide.u32 	%rd15905, %r6324, %r6385;
	add.s64 	%rd15906, %rd15904, %rd15870;
	add.s64 	%rd15907, %rd15906, %rd15905;
	shr.u64 	%rd15908, %rd15907, 32;
	and.b64  	%rd15909, %rd15878, 4294967295;
	mul.wide.u32 	%rd15910, %r6331, %r6386;
	add.s64 	%rd15911, %rd15910, %rd15909;
	shr.u64 	%rd15912, %rd15911, 32;
	and.b64  	%rd15913, %rd15883, 4294967295;
	mul.wide.u32 	%rd15914, %r6330, %r6386;
	add.s64 	%rd15915, %rd15912, %rd15913;
	add.s64 	%rd15916, %rd15915, %rd15914;
	shr.u64 	%rd15917, %rd15916, 32;
	and.b64  	%rd15918, %rd15888, 4294967295;
	mul.wide.u32 	%rd15919, %r6329, %r6386;
	add.s64 	%rd15920, %rd15917, %rd15918;
	add.s64 	%rd15921, %rd15920, %rd15919;
	shr.u64 	%rd15922, %rd15921, 32;
	and.b64  	%rd15923, %rd15893, 4294967295;
	mul.wide.u32 	%rd15924, %r6328, %r6386;
	add.s64 	%rd15925, %rd15922, %rd15923;
	add.s64 	%rd15926, %rd15925, %rd15924;
	shr.u64 	%rd15927, %rd15926, 32;
	and.b64  	%rd15928, %rd15898, 4294967295;
	mul.wide.u32 	%rd15929, %r6327, %r6386;
	add.s64 	%rd15930, %rd15927, %rd15928;
	add.s64 	%rd15931, %rd15930, %rd15929;
	shr.u64 	%rd15932, %rd15931, 32;
	and.b64  	%rd15933, %rd15903, 4294967295;
	mul.wide.u32 	%rd15934, %r6326, %r6386;
	add.s64 	%rd15935, %rd15932, %rd15933;
	add.s64 	%rd15936, %rd15935, %rd15934;
	shr.u64 	%rd15937, %rd15936, 32;
	and.b64  	%rd15938, %rd15907, 4294967295;
	mul.wide.u32 	%rd15939, %r6325, %r6386;
	add.s64 	%rd15940, %rd15937, %rd15938;
	add.s64 	%rd15941, %rd15940, %rd15939;
	shr.u64 	%rd15942, %rd15941, 32;
	mul.wide.u32 	%rd15943, %r6324, %r6386;
	add.s64 	%rd15944, %rd15942, %rd15908;
	add.s64 	%rd15945, %rd15944, %rd15943;
	shr.u64 	%rd15946, %rd15945, 32;
	and.b64  	%rd15947, %rd15916, 4294967295;
	mul.wide.u32 	%rd15948, %r6331, %r6387;
	add.s64 	%rd15949, %rd15948, %rd15947;
	shr.u64 	%rd15950, %rd15949, 32;
	and.b64  	%rd15951, %rd15921, 4294967295;
	mul.wide.u32 	%rd15952, %r6330, %r6387;
	add.s64 	%rd15953, %rd15950, %rd15951;
	add.s64 	%rd15954, %rd15953, %rd15952;
	shr.u64 	%rd15955, %rd15954, 32;
	and.b64  	%rd15956, %rd15926, 4294967295;
	mul.wide.u32 	%rd15957, %r6329, %r6387;
	add.s64 	%rd15958, %rd15955, %rd15956;
	add.s64 	%rd15959, %rd15958, %rd15957;
	shr.u64 	%rd15960, %rd15959, 32;
	and.b64  	%rd15961, %rd15931, 4294967295;
	mul.wide.u32 	%rd15962, %r6328, %r6387;
	add.s64 	%rd15963, %rd15960, %rd15961;
	add.s64 	%rd15964, %rd15963, %rd15962;
	shr.u64 	%rd15965, %rd15964, 32;
	and.b64  	%rd15966, %rd15936, 4294967295;
	mul.wide.u32 	%rd15967, %r6327, %r6387;
	add.s64 	%rd15968, %rd15965, %rd15966;
	add.s64 	%rd15969, %rd15968, %rd15967;
	shr.u64 	%rd15970, %rd15969, 32;
	and.b64  	%rd15971, %rd15941, 4294967295;
	mul.wide.u32 	%rd15972, %r6326, %r6387;
	add.s64 	%rd15973, %rd15970, %rd15971;
	add.s64 	%rd15974, %rd15973, %rd15972;
	shr.u64 	%rd15975, %rd15974, 32;
	and.b64  	%rd15976, %rd15945, 4294967295;
	mul.wide.u32 	%rd15977, %r6325, %r6387;
	add.s64 	%rd15978, %rd15975, %rd15976;
	add.s64 	%rd15979, %rd15978, %rd15977;
	shr.u64 	%rd15980, %rd15979, 32;
	mul.wide.u32 	%rd15981, %r6324, %r6387;
	add.s64 	%rd15982, %rd15980, %rd15946;
	add.s64 	%rd15983, %rd15982, %rd15981;
	shr.u64 	%rd15984, %rd15983, 32;
	and.b64  	%rd15985, %rd15954, 4294967295;
	mul.wide.u32 	%rd15986, %r6331, %r6388;
	add.s64 	%rd15987, %rd15986, %rd15985;
	shr.u64 	%rd15988, %rd15987, 32;
	and.b64  	%rd15989, %rd15959, 4294967295;
	mul.wide.u32 	%rd15990, %r6330, %r6388;
	add.s64 	%rd15991, %rd15988, %rd15989;
	add.s64 	%rd15992, %rd15991, %rd15990;
	shr.u64 	%rd15993, %rd15992, 32;
	and.b64  	%rd15994, %rd15964, 4294967295;
	mul.wide.u32 	%rd15995, %r6329, %r6388;
	add.s64 	%rd15996, %rd15993, %rd15994;
	add.s64 	%rd15997, %rd15996, %rd15995;
	shr.u64 	%rd15998, %rd15997, 32;
	and.b64  	%rd15999, %rd15969, 4294967295;
	mul.wide.u32 	%rd16000, %r6328, %r6388;
	add.s64 	%rd16001, %rd15998, %rd15999;
	add.s64 	%rd16002, %rd16001, %rd16000;
	shr.u64 	%rd16003, %rd16002, 32;
	and.b64  	%rd16004, %rd15974, 4294967295;
	mul.wide.u32 	%rd16005, %r6327, %r6388;
	add.s64 	%rd16006, %rd16003, %rd16004;
	add.s64 	%rd16007, %rd16006, %rd16005;
	shr.u64 	%rd16008, %rd16007, 32;
	and.b64  	%rd16009, %rd15979, 4294967295;
	mul.wide.u32 	%rd16010, %r6326, %r6388;
	add.s64 	%rd16011, %rd16008, %rd16009;
	add.s64 	%rd16012, %rd16011, %rd16010;
	shr.u64 	%rd16013, %rd16012, 32;
	and.b64  	%rd16014, %rd15983, 4294967295;
	mul.wide.u32 	%rd16015, %r6325, %r6388;
	add.s64 	%rd16016, %rd16013, %rd16014;
	add.s64 	%rd16017, %rd16016, %rd16015;
	shr.u64 	%rd16018, %rd16017, 32;
	mul.wide.u32 	%rd16019, %r6324, %r6388;
	add.s64 	%rd16020, %rd16018, %rd15984;
	add.s64 	%rd16021, %rd16020, %rd16019;
	shr.u64 	%rd16022, %rd16021, 32;
	and.b64  	%rd16023, %rd15992, 4294967295;
	mul.wide.u32 	%rd16024, %r6331, %r6389;
	add.s64 	%rd16025, %rd16024, %rd16023;
	shr.u64 	%rd16026, %rd16025, 32;
	and.b64  	%rd16027, %rd15997, 4294967295;
	mul.wide.u32 	%rd16028, %r6330, %r6389;
	add.s64 	%rd16029, %rd16026, %rd16027;
	add.s64 	%rd16030, %rd16029, %rd16028;
	shr.u64 	%rd16031, %rd16030, 32;
	and.b64  	%rd16032, %rd16002, 4294967295;
	mul.wide.u32 	%rd16033, %r6329, %r6389;
	add.s64 	%rd16034, %rd16031, %rd16032;
	add.s64 	%rd16035, %rd16034, %rd16033;
	shr.u64 	%rd16036, %rd16035, 32;
	and.b64  	%rd16037, %rd16007, 4294967295;
	mul.wide.u32 	%rd16038, %r6328, %r6389;
	add.s64 	%rd16039, %rd16036, %rd16037;
	add.s64 	%rd16040, %rd16039, %rd16038;
	shr.u64 	%rd16041, %rd16040, 32;
	and.b64  	%rd16042, %rd16012, 4294967295;
	mul.wide.u32 	%rd16043, %r6327, %r6389;
	add.s64 	%rd16044, %rd16041, %rd16042;
	add.s64 	%rd16045, %rd16044, %rd16043;
	shr.u64 	%rd16046, %rd16045, 32;
	and.b64  	%rd16047, %rd16017, 4294967295;
	mul.wide.u32 	%rd16048, %r6326, %r6389;
	add.s64 	%rd16049, %rd16046, %rd16047;
	add.s64 	%rd16050, %rd16049, %rd16048;
	shr.u64 	%rd16051, %rd16050, 32;
	and.b64  	%rd16052, %rd16021, 4294967295;
	mul.wide.u32 	%rd16053, %r6325, %r6389;
	add.s64 	%rd16054, %rd16051, %rd16052;
	add.s64 	%rd16055, %rd16054, %rd16053;
	shr.u64 	%rd16056, %rd16055, 32;
	mul.wide.u32 	%rd16057, %r6324, %r6389;
	add.s64 	%rd16058, %rd16056, %rd16022;
	add.s64 	%rd16059, %rd16058, %rd16057;
	shr.u64 	%rd16060, %rd16059, 32;
	{ .reg .b32 tmp; mov.b64 {tmp, %r5206}, %rd16059; }
	and.b64  	%rd16061, %rd16030, 4294967295;
	mul.lo.s64 	%rd16062, %rd16061, 977;
	cvt.u32.u64 	%r5207, %rd16062;
	shr.u64 	%rd16063, %rd16062, 32;
	and.b64  	%rd16064, %rd16035, 4294967295;
	mad.lo.s64 	%rd16065, %rd16064, 977, %rd16063;
	shr.u64 	%rd16066, %rd16065, 32;
	and.b64  	%rd16067, %rd16040, 4294967295;
	mad.lo.s64 	%rd16068, %rd16067, 977, %rd16066;
	shr.u64 	%rd16069, %rd16068, 32;
	and.b64  	%rd16070, %rd16045, 4294967295;
	mad.lo.s64 	%rd16071, %rd16070, 977, %rd16069;
	shr.u64 	%rd16072, %rd16071, 32;
	and.b64  	%rd16073, %rd16050, 4294967295;
	mad.lo.s64 	%rd16074, %rd16073, 977, %rd16072;
	shr.u64 	%rd16075, %rd16074, 32;
	and.b64  	%rd16076, %rd16055, 4294967295;
	mad.lo.s64 	%rd16077, %rd16076, 977, %rd16075;
	shr.u64 	%rd16078, %rd16077, 32;
	and.b64  	%rd16079, %rd16059, 4294967295;
	mad.lo.s64 	%rd16080, %rd16079, 977, %rd16078;
	shr.u64 	%rd16081, %rd16080, 32;
	mad.lo.s64 	%rd16082, %rd16060, 977, %rd16081;
	{ .reg .b32 tmp; mov.b64 {tmp, %r5208}, %rd16082; }
	add.s32 	%r6382, %r5205, %r5207;
	setp.lt.u32 	%p2659, %r6382, %r5205;
	selp.u64 	%rd16083, 1, 0, %p2659;
	and.b64  	%rd16084, %rd15797, 4294967295;
	and.b64  	%rd16085, %rd16065, 4294967295;
	add.s64 	%rd16086, %rd16084, %rd16083;
	add.s64 	%rd16087, %rd16086, %rd16085;
	shr.u64 	%rd16088, %rd16087, 32;
	and.b64  	%rd16089, %rd15835, 4294967295;
	and.b64  	%rd16090, %rd16068, 4294967295;
	add.s64 	%rd16091, %rd16088, %rd16089;
	add.s64 	%rd16092, %rd16091, %rd16090;
	shr.u64 	%rd16093, %rd16092, 32;
	and.b64  	%rd16094, %rd15873, 4294967295;
	and.b64  	%rd16095, %rd16071, 4294967295;
	add.s64 	%rd16096, %rd16093, %rd16094;
	add.s64 	%rd16097, %rd16096, %rd16095;
	shr.u64 	%rd16098, %rd16097, 32;
	and.b64  	%rd16099, %rd15911, 4294967295;
	and.b64  	%rd16100, %rd16074, 4294967295;
	add.s64 	%rd16101, %rd16098, %rd16099;
	add.s64 	%rd16102, %rd16101, %rd16100;
	shr.u64 	%rd16103, %rd16102, 32;
	and.b64  	%rd16104, %rd15949, 4294967295;
	and.b64  	%rd16105, %rd16077, 4294967295;
	add.s64 	%rd16106, %rd16103, %rd16104;
	add.s64 	%rd16107, %rd16106, %rd16105;
	shr.u64 	%rd16108, %rd16107, 32;
	and.b64  	%rd16109, %rd15987, 4294967295;
	and.b64  	%rd16110, %rd16080, 4294967295;
	add.s64 	%rd16111, %rd16108, %rd16109;
	add.s64 	%rd16112, %rd16111, %rd16110;
	shr.u64 	%rd16113, %rd16112, 32;
	and.b64  	%rd16114, %rd16025, 4294967295;
	and.b64  	%rd16115, %rd16082, 4294967295;
	add.s64 	%rd16116, %rd16113, %rd16114;
	add.s64 	%rd16117, %rd16116, %rd16115;
	{ .reg .b32 tmp; mov.b64 {tmp, %r5209}, %rd16117; }
	add.s32 	%r5210, %r5209, %r5208;
	and.b64  	%rd16118, %rd16087, 4294967295;
	add.s64 	%rd18521, %rd16118, %rd16061;
	shr.u64 	%rd16119, %rd18521, 32;
	and.b64  	%rd16120, %rd16092, 4294967295;
	add.s64 	%rd16121, %rd16119, %rd16120;
	add.s64 	%rd18522, %rd16121, %rd16064;
	shr.u64 	%rd16122, %rd18522, 32;
	and.b64  	%rd16123, %rd16097, 4294967295;
	add.s64 	%rd16124, %rd16122, %rd16123;
	add.s64 	%rd18523, %rd16124, %rd16067;
	shr.u64 	%rd16125, %rd18523, 32;
	and.b64  	%rd16126, %rd16102, 4294967295;
	add.s64 	%rd16127, %rd16125, %rd16126;
	add.s64 	%rd18524, %rd16127, %rd16070;
	shr.u64 	%rd16128, %rd18524, 32;
	and.b64  	%rd16129, %rd16107, 4294967295;
	add.s64 	%rd16130, %rd16128, %rd16129;
	add.s64 	%rd18525, %rd16130, %rd16073;
	shr.u64 	%rd16131, %rd18525, 32;
	and.b64  	%rd16132, %rd16112, 4294967295;
	add.s64 	%rd16133, %rd16131, %rd16132;
	add.s64 	%rd18526, %rd16133, %rd16076;
	shr.u64 	%rd16134, %rd18526, 32;
	and.b64  	%rd16135, %rd16117, 4294967295;
	add.s64 	%rd16136, %rd16134, %rd16135;
	add.s64 	%rd18527, %rd16136, %rd16079;
	{ .reg .b32 tmp; mov.b64 {tmp, %r5211}, %rd18527; }
	add.s32 	%r5212, %r5210, %r5211;
	add.s32 	%r2085, %r5212, %r5206;
	setp.eq.s32 	%p2660, %r2085, 0;
	mov.pred 	%p3008, 0;
	@%p2660 bra 	$L__BB0_1558;
	cvt.u64.u32 	%rd16137, %r2085;
	mul.wide.u32 	%rd16138, %r2085, 977;
	cvt.u32.u64 	%r5213, %rd16138;
	shr.u64 	%rd16139, %rd16138, 32;
	add.s64 	%rd16140, %rd16139, %rd16137;
	shr.u64 	%rd16141, %rd16140, 32;
	add.s32 	%r2086, %r6382, %r5213;
	setp.lt.u32 	%p2661, %r2086, %r6382;
	selp.u64 	%rd16142, 1, 0, %p2661;
	and.b64  	%rd16143, %rd18521, 4294967295;
	and.b64  	%rd16144, %rd16140, 4294967295;
	add.s64 	%rd16145, %rd16143, %rd16142;
	add.s64 	%rd18521, %rd16145, %rd16144;
	shr.u64 	%rd16146, %rd18521, 32;
	and.b64  	%rd16147, %rd18522, 4294967295;
	add.s64 	%rd16148, %rd16146, %rd16147;
	add.s64 	%rd18522, %rd16148, %rd16141;
	shr.u64 	%rd16149, %rd18522, 32;
	and.b64  	%rd16150, %rd18523, 4294967295;
	add.s64 	%rd18523, %rd16149, %rd16150;
	shr.u64 	%rd16151, %rd18523, 32;
	and.b64  	%rd16152, %rd18524, 4294967295;
	add.s64 	%rd18524, %rd16151, %rd16152;
	shr.u64 	%rd16153, %rd18524, 32;
	and.b64  	%rd16154, %rd18525, 4294967295;
	add.s64 	%rd18525, %rd16153, %rd16154;
	shr.u64 	%rd16155, %rd18525, 32;
	and.b64  	%rd16156, %rd18526, 4294967295;
	add.s64 	%rd18526, %rd16155, %rd16156;
	shr.u64 	%rd16157, %rd18526, 32;
	and.b64  	%rd16158, %rd18527, 4294967295;
	add.s64 	%rd18527, %rd16157, %rd16158;
	setp.gt.u64 	%p3008, %rd18527, 4294967295;
	mov.u32 	%r6382, %r2086;
$L__BB0_1558:
	cvt.u32.u64 	%r6389, %rd18527;
	cvt.u32.u64 	%r6388, %rd18526;
	cvt.u32.u64 	%r6387, %rd18525;
	cvt.u32.u64 	%r6386, %rd18524;
	cvt.u32.u64 	%r6385, %rd18523;
	cvt.u32.u64 	%r6384, %rd18522;
	cvt.u32.u64 	%r6383, %rd18521;
	setp.lt.u32 	%p2662, %r2066, %r6389;
	or.pred  	%p2663, %p3008, %p2662;
	@%p2663 bra 	$L__BB0_1572;
	setp.gt.u32 	%p2664, %r2066, %r6389;
	@%p2664 bra 	$L__BB0_1573;
	cvt.u32.u64 	%r5214, %rd1282;
	setp.lt.u32 	%p2665, %r5214, %r6388;
	@%p2665 bra 	$L__BB0_1572;
	setp.gt.u32 	%p2666, %r5214, %r6388;
	@%p2666 bra 	$L__BB0_1573;
	cvt.u32.u64 	%r5216, %rd1281;
	setp.lt.u32 	%p2667, %r5216, %r6387;
	@%p2667 bra 	$L__BB0_1572;
	setp.gt.u32 	%p2668, %r5216, %r6387;
	@%p2668 bra 	$L__BB0_1573;
	cvt.u32.u64 	%r5218, %rd1280;
	setp.lt.u32 	%p2669, %r5218, %r6386;
	@%p2669 bra 	$L__BB0_1572;
	setp.gt.u32 	%p2670, %r5218, %r6386;
	@%p2670 bra 	$L__BB0_1573;
	cvt.u32.u64 	%r5220, %rd1279;
	setp.lt.u32 	%p2671, %r5220, %r6385;
	@%p2671 bra 	$L__BB0_1572;
	setp.gt.u32 	%p2672, %r5220, %r6385;
	@%p2672 bra 	$L__BB0_1573;
	cvt.u32.u64 	%r5222, %rd1278;
	setp.lt.u32 	%p2673, %r5222, %r6384;
	@%p2673 bra 	$L__BB0_1572;
	setp.gt.u32 	%p2674, %r5222, %r6384;
	@%p2674 bra 	$L__BB0_1573;
	cvt.u32.u64 	%r5224, %rd1277;
	setp.lt.u32 	%p2675, %r5224, %r6383;
	@%p2675 bra 	$L__BB0_1572;
	setp.gt.u32 	%p2676, %r5224, %r6383;
	setp.lt.u32 	%p2677, %r6382, %r2065;
	or.pred  	%p2678, %p2676, %p2677;
	@%p2678 bra 	$L__BB0_1573;
$L__BB0_1572:
	cvt.u32.u64 	%r5226, %rd1282;
	cvt.u32.u64 	%r5227, %rd1281;
	cvt.u32.u64 	%r5228, %rd1280;
	cvt.u32.u64 	%r5229, %rd1279;
	cvt.u32.u64 	%r5230, %rd1278;
	cvt.u32.u64 	%r5231, %rd1277;
	setp.lt.u32 	%p2679, %r6382, %r2065;
	selp.s64 	%rd16160, -1, 0, %p2679;
	sub.s32 	%r6382, %r6382, %r2065;
	and.b64  	%rd16161, %rd18521, 4294967295;
	add.s64 	%rd16162, %rd16161, %rd16160;
	setp.lt.u64 	%p2680, %rd16162, %rd1277;
	selp.s64 	%rd16163, -1, 0, %p2680;
	cvt.u32.u64 	%r5232, %rd16162;
	sub.s32 	%r6383, %r5232, %r5231;
	and.b64  	%rd16164, %rd18522, 4294967295;
	add.s64 	%rd16165, %rd16164, %rd16163;
	setp.lt.u64 	%p2681, %rd16165, %rd1278;
	selp.s64 	%rd16166, -1, 0, %p2681;
	cvt.u32.u64 	%r5233, %rd16165;
	sub.s32 	%r6384, %r5233, %r5230;
	and.b64  	%rd16167, %rd18523, 4294967295;
	add.s64 	%rd16168, %rd16167, %rd16166;
	setp.lt.u64 	%p2682, %rd16168, %rd1279;
	selp.s64 	%rd16169, -1, 0, %p2682;
	cvt.u32.u64 	%r5234, %rd16168;
	sub.s32 	%r6385, %r5234, %r5229;
	and.b64  	%rd16170, %rd18524, 4294967295;
	add.s64 	%rd16171, %rd16170, %rd16169;
	setp.lt.u64 	%p2683, %rd16171, %rd1280;
	selp.s64 	%rd16172, -1, 0, %p2683;
	cvt.u32.u64 	%r5235, %rd16171;
	sub.s32 	%r6386, %r5235, %r5228;
	and.b64  	%rd16173, %rd18525, 4294967295;
	add.s64 	%rd16174, %rd16173, %rd16172;
	setp.lt.u64 	%p2684, %rd16174, %rd1281;
	selp.s64 	%rd16175, -1, 0, %p2684;
	cvt.u32.u64 	%r5236, %rd16174;
	sub.s32 	%r6387, %r5236, %r5227;
	and.b64  	%rd16176, %rd18526, 4294967295;
	add.s64 	%rd16177, %rd16176, %rd16175;
	setp.lt.u64 	%p2685, %rd16177, %rd1282;
	selp.s32 	%r5237, -1, 0, %p2685;
	cvt.u32.u64 	%r5238, %rd16177;
	sub.s32 	%r6388, %r5238, %r5226;
	add.s32 	%r5239, %r6389, %r5237;
	sub.s32 	%r6389, %r5239, %r2066;
$L__BB0_1573:
	setp.gt.u32 	%p2686, %r6389, %r2066;
	@%p2686 bra 	$L__BB0_1586;
	bra.uni 	$L__BB0_1587;
$L__BB0_1574:
	cvt.u32.u64 	%r5240, %rd1282;
	setp.gt.u32 	%p2688, %r6388, %r5240;
	@%p2688 bra 	$L__BB0_1586;
	setp.lt.u32 	%p2689, %r6388, %r5240;
	@%p2689 bra 	$L__BB0_1588;
	cvt.u32.u64 	%r5242, %rd1281;
	setp.gt.u32 	%p2690, %r6387, %r5242;
	@%p2690 bra 	$L__BB0_1586;
	setp.lt.u32 	%p2691, %r6387, %r5242;
	@%p2691 bra 	$L__BB0_1588;
	cvt.u32.u64 	%r5244, %rd1280;
	setp.gt.u32 	%p2692, %r6386, %r5244;
	@%p2692 bra 	$L__BB0_1586;
	setp.lt.u32 	%p2693, %r6386, %r5244;
	@%p2693 bra 	$L__BB0_1588;
	cvt.u32.u64 	%r5246, %rd1279;
	setp.gt.u32 	%p2694, %r6385, %r5246;
	@%p2694 bra 	$L__BB0_1586;
	setp.lt.u32 	%p2695, %r6385, %r5246;
	@%p2695 bra 	$L__BB0_1588;
	cvt.u32.u64 	%r5248, %rd1278;
	setp.gt.u32 	%p2696, %r6384, %r5248;
	@%p2696 bra 	$L__BB0_1586;
	setp.lt.u32 	%p2697, %r6384, %r5248;
	@%p2697 bra 	$L__BB0_1588;
	cvt.u32.u64 	%r5250, %rd1277;
	setp.gt.u32 	%p2698, %r6383, %r5250;
	@%p2698 bra 	$L__BB0_1586;
	setp.lt.u32 	%p2699, %r6383, %r5250;
	setp.lt.u32 	%p2700, %r6382, %r2065;
	or.pred  	%p2701, %p2699, %p2700;
	@%p2701 bra 	$L__BB0_1588;
$L__BB0_1586:
	cvt.u32.u64 	%r5252, %rd1282;
	cvt.u32.u64 	%r5253, %rd1281;
	cvt.u32.u64 	%r5254, %rd1280;
	cvt.u32.u64 	%r5255, %rd1279;
	cvt.u32.u64 	%r5256, %rd1278;
	cvt.u32.u64 	%r5257, %rd1277;
	setp.lt.u32 	%p2702, %r6382, %r2065;
	selp.s64 	%rd16178, -1, 0, %p2702;
	sub.s32 	%r6382, %r6382, %r2065;
	cvt.u64.u32 	%rd16179, %r6383;
	add.s64 	%rd16180, %rd16178, %rd16179;
	setp.lt.u64 	%p2703, %rd16180, %rd1277;
	selp.s64 	%rd16181, -1, 0, %p2703;
	cvt.u32.u64 	%r5258, %rd16180;
	sub.s32 	%r6383, %r5258, %r5257;
	cvt.u64.u32 	%rd16182, %r6384;
	add.s64 	%rd16183, %rd16181, %rd16182;
	setp.lt.u64 	%p2704, %rd16183, %rd1278;
	selp.s64 	%rd16184, -1, 0, %p2704;
	cvt.u32.u64 	%r5259, %rd16183;
	sub.s32 	%r6384, %r5259, %r5256;
	cvt.u64.u32 	%rd16185, %r6385;
	add.s64 	%rd16186, %rd16184, %rd16185;
	setp.lt.u64 	%p2705, %rd16186, %rd1279;
	selp.s64 	%rd16187, -1, 0, %p2705;
	cvt.u32.u64 	%r5260, %rd16186;
	sub.s32 	%r6385, %r5260, %r5255;
	cvt.u64.u32 	%rd16188, %r6386;
	add.s64 	%rd16189, %rd16187, %rd16188;
	setp.lt.u64 	%p2706, %rd16189, %rd1280;
	selp.s64 	%rd16190, -1, 0, %p2706;
	cvt.u32.u64 	%r5261, %rd16189;
	sub.s32 	%r6386, %r5261, %r5254;
	cvt.u64.u32 	%rd16191, %r6387;
	add.s64 	%rd16192, %rd16190, %rd16191;
	setp.lt.u64 	%p2707, %rd16192, %rd1281;
	selp.s64 	%rd16193, -1, 0, %p2707;
	cvt.u32.u64 	%r5262, %rd16192;
	sub.s32 	%r6387, %r5262, %r5253;
	cvt.u64.u32 	%rd16194, %r6388;
	add.s64 	%rd16195, %rd16193, %rd16194;
	setp.lt.u64 	%p2708, %rd16195, %rd1282;
	selp.s32 	%r5263, -1, 0, %p2708;
	cvt.u32.u64 	%r5264, %rd16195;
	sub.s32 	%r6388, %r5264, %r5252;
	add.s32 	%r5265, %r6389, %r5263;
	sub.s32 	%r6389, %r5265, %r2066;
	bra.uni 	$L__BB0_1588;
$L__BB0_1587:
	setp.lt.u32 	%p2687, %r6389, %r2066;
	@%p2687 bra 	$L__BB0_1588;
	bra.uni 	$L__BB0_1574;
$L__BB0_1588:
	mul.wide.u32 	%rd16196, %r6331, %r6331;
	cvt.u32.u64 	%r5266, %rd16196;
	shr.u64 	%rd16197, %rd16196, 32;
	mul.wide.u32 	%rd16198, %r6330, %r6331;
	add.s64 	%rd16199, %rd16197, %rd16198;
	shr.u64 	%rd16200, %rd16199, 32;
	mul.wide.u32 	%rd16201, %r6329, %r6331;
	add.s64 	%rd16202, %rd16200, %rd16201;
	shr.u64 	%rd16203, %rd16202, 32;
	mul.wide.u32 	%rd16204, %r6328, %r6331;
	add.s64 	%rd16205, %rd16203, %rd16204;
	shr.u64 	%rd16206, %rd16205, 32;
	mul.wide.u32 	%rd16207, %r6327, %r6331;
	add.s64 	%rd16208, %rd16206, %rd16207;
	shr.u64 	%rd16209, %rd16208, 32;
	mul.wide.u32 	%rd16210, %r6326, %r6331;
	add.s64 	%rd16211, %rd16209, %rd16210;
	shr.u64 	%rd16212, %rd16211, 32;
	mul.wide.u32 	%rd16213, %r6325, %r6331;
	add.s64 	%rd16214, %rd16212, %rd16213;
	shr.u64 	%rd16215, %rd16214, 32;
	mul.wide.u32 	%rd16216, %r6324, %r6331;
	add.s64 	%rd16217, %rd16215, %rd16216;
	shr.u64 	%rd16218, %rd16217, 32;
	and.b64  	%rd16219, %rd16199, 4294967295;
	add.s64 	%rd16220, %rd16198, %rd16219;
	shr.u64 	%rd16221, %rd16220, 32;
	and.b64  	%rd16222, %rd16202, 4294967295;
	mul.wide.u32 	%rd16223, %r6330, %r6330;
	add.s64 	%rd16224, %rd16221, %rd16222;
	add.s64 	%rd16225, %rd16224, %rd16223;
	shr.u64 	%rd16226, %rd16225, 32;
	and.b64  	%rd16227, %rd16205, 4294967295;
	mul.wide.u32 	%rd16228, %r6329, %r6330;
	add.s64 	%rd16229, %rd16226, %rd16227;
	add.s64 	%rd16230, %rd16229, %rd16228;
	shr.u64 	%rd16231, %rd16230, 32;
	and.b64  	%rd16232, %rd16208, 4294967295;
	mul.wide.u32 	%rd16233, %r6328, %r6330;
	add.s64 	%rd16234, %rd16231, %rd16232;
	add.s64 	%rd16235, %rd16234, %rd16233;
	shr.u64 	%rd16236, %rd16235, 32;
	and.b64  	%rd16237, %rd16211, 4294967295;
	mul.wide.u32 	%rd16238, %r6327, %r6330;
	add.s64 	%rd16239, %rd16236, %rd16237;
	add.s64 	%rd16240, %rd16239, %rd16238;
	shr.u64 	%rd16241, %rd16240, 32;
	and.b64  	%rd16242, %rd16214, 4294967295;
	mul.wide.u32 	%rd16243, %r6326, %r6330;
	add.s64 	%rd16244, %rd16241, %rd16242;
	add.s64 	%rd16245, %rd16244, %rd16243;
	shr.u64 	%rd16246, %rd16245, 32;
	and.b64  	%rd16247, %rd16217, 4294967295;
	mul.wide.u32 	%rd16248, %r6325, %r6330;
	add.s64 	%rd16249, %rd16246, %rd16247;
	add.s64 	%rd16250, %rd16249, %rd16248;
	shr.u64 	%rd16251, %rd16250, 32;
	mul.wide.u32 	%rd16252, %r6324, %r6330;
	add.s64 	%rd16253, %rd16251, %rd16218;
	add.s64 	%rd16254, %rd16253, %rd16252;
	shr.u64 	%rd16255, %rd16254, 32;
	and.b64  	%rd16256, %rd16225, 4294967295;
	add.s64 	%rd16257, %rd16201, %rd16256;
	shr.u64 	%rd16258, %rd16257, 32;
	and.b64  	%rd16259, %rd16230, 4294967295;
	add.s64 	%rd16260, %rd16258, %rd16259;
	add.s64 	%rd16261, %rd16260, %rd16228;
	shr.u64 	%rd16262, %rd16261, 32;
	and.b64  	%rd16263, %rd16235, 4294967295;
	mul.wide.u32 	%rd16264, %r6329, %r6329;
	add.s64 	%rd16265, %rd16262, %rd16263;
	add.s64 	%rd16266, %rd16265, %rd16264;
	shr.u64 	%rd16267, %rd16266, 32;
	and.b64  	%rd16268, %rd16240, 4294967295;
	mul.wide.u32 	%rd16269, %r6328, %r6329;
	add.s64 	%rd16270, %rd16267, %rd16268;
	add.s64 	%rd16271, %rd16270, %rd16269;
	shr.u64 	%rd16272, %rd16271, 32;
	and.b64  	%rd16273, %rd16245, 4294967295;
	mul.wide.u32 	%rd16274, %r6327, %r6329;
	add.s64 	%rd16275, %rd16272, %rd16273;
	add.s64 	%rd16276, %rd16275, %rd16274;
	shr.u64 	%rd16277, %rd16276, 32;
	and.b64  	%rd16278, %rd16250, 4294967295;
	mul.wide.u32 	%rd16279, %r6326, %r6329;
	add.s64 	%rd16280, %rd16277, %rd16278;
	add.s64 	%rd16281, %rd16280, %rd16279;
	shr.u64 	%rd16282, %rd16281, 32;
	and.b64  	%rd16283, %rd16254, 4294967295;
	mul.wide.u32 	%rd16284, %r6325, %r6329;
	add.s64 	%rd16285, %rd16282, %rd16283;
	add.s64 	%rd16286, %rd16285, %rd16284;
	shr.u64 	%rd16287, %rd16286, 32;
	mul.wide.u32 	%rd16288, %r6324, %r6329;
	add.s64 	%rd16289, %rd16287, %rd16255;
	add.s64 	%rd16290, %rd16289, %rd16288;
	shr.u64 	%rd16291, %rd16290, 32;
	and.b64  	%rd16292, %rd16261, 4294967295;
	add.s64 	%rd16293, %rd16204, %rd16292;
	shr.u64 	%rd16294, %rd16293, 32;
	and.b64  	%rd16295, %rd16266, 4294967295;
	add.s64 	%rd16296, %rd16294, %rd16295;
	add.s64 	%rd16297, %rd16296, %rd16233;
	shr.u64 	%rd16298, %rd16297, 32;
	and.b64  	%rd16299, %rd16271, 4294967295;
	add.s64 	%rd16300, %rd16298, %rd16299;
	add.s64 	%rd16301, %rd16300, %rd16269;
	shr.u64 	%rd16302, %rd16301, 32;
	and.b64  	%rd16303, %rd16276, 4294967295;
	mul.wide.u32 	%rd16304, %r6328, %r6328;
	add.s64 	%rd16305, %rd16302, %rd16303;
	add.s64 	%rd16306, %rd16305, %rd16304;
	shr.u64 	%rd16307, %rd16306, 32;
	and.b64  	%rd16308, %rd16281, 4294967295;
	mul.wide.u32 	%rd16309, %r6327, %r6328;
	add.s64 	%rd16310, %rd16307, %rd16308;
	add.s64 	%rd16311, %rd16310, %rd16309;
	shr.u64 	%rd16312, %rd16311, 32;
	and.b64  	%rd16313, %rd16286, 4294967295;
	mul.wide.u32 	%rd16314, %r6326, %r6328;
	add.s64 	%rd16315, %rd16312, %rd16313;
	add.s64 	%rd16316, %rd16315, %rd16314;
	shr.u64 	%rd16317, %rd16316, 32;
	and.b64  	%rd16318, %rd16290, 4294967295;
	mul.wide.u32 	%rd16319, %r6325, %r6328;
	add.s64 	%rd16320, %rd16317, %rd16318;
	add.s64 	%rd16321, %rd16320, %rd16319;
	shr.u64 	%rd16322, %rd16321, 32;
	mul.wide.u32 	%rd16323, %r6324, %r6328;
	add.s64 	%rd16324, %rd16322, %rd16291;
	add.s64 	%rd16325, %rd16324, %rd16323;
	shr.u64 	%rd16326, %rd16325, 32;
	and.b64  	%rd16327, %rd16297, 4294967295;
	add.s64 	%rd16328, %rd16207, %rd16327;
	shr.u64 	%rd16329, %rd16328, 32;
	and.b64  	%rd16330, %rd16301, 4294967295;
	add.s64 	%rd16331, %rd16329, %rd16330;
	add.s64 	%rd16332, %rd16331, %rd16238;
	shr.u64 	%rd16333, %rd16332, 32;
	and.b64  	%rd16334, %rd16306, 4294967295;
	add.s64 	%rd16335, %rd16333, %rd16334;
	add.s64 	%rd16336, %rd16335, %rd16274;
	shr.u64 	%rd16337, %rd16336, 32;
	and.b64  	%rd16338, %rd16311, 4294967295;
	add.s64 	%rd16339, %rd16337, %rd16338;
	add.s64 	%rd16340, %rd16339, %rd16309;
	shr.u64 	%rd16341, %rd16340, 32;
	and.b64  	%rd16342, %rd16316, 4294967295;
	mul.wide.u32 	%rd16343, %r6327, %r6327;
	add.s64 	%rd16344, %rd16341, %rd16342;
	add.s64 	%rd16345, %rd16344, %rd16343;
	shr.u64 	%rd16346, %rd16345, 32;
	and.b64  	%rd16347, %rd16321, 4294967295;
	mul.wide.u32 	%rd16348, %r6326, %r6327;
	add.s64 	%rd16349, %rd16346, %rd16347;
	add.s64 	%rd16350, %rd16349, %rd16348;
	shr.u64 	%rd16351, %rd16350, 32;
	and.b64  	%rd16352, %rd16325, 4294967295;
	mul.wide.u32 	%rd16353, %r6325, %r6327;
	add.s64 	%rd16354, %rd16351, %rd16352;
	add.s64 	%rd16355, %rd16354, %rd16353;
	shr.u64 	%rd16356, %rd16355, 32;
	mul.wide.u32 	%rd16357, %r6324, %r6327;
	add.s64 	%rd16358, %rd16356, %rd16326;
	add.s64 	%rd16359, %rd16358, %rd16357;
	shr.u64 	%rd16360, %rd16359, 32;
	and.b64  	%rd16361, %rd16332, 4294967295;
	add.s64 	%rd16362, %rd16210, %rd16361;
	shr.u64 	%rd16363, %rd16362, 32;
	and.b64  	%rd16364, %rd16336, 4294967295;
	add.s64 	%rd16365, %rd16363, %rd16364;
	add.s64 	%rd16366, %rd16365, %rd16243;
	shr.u64 	%rd16367, %rd16366, 32;
	and.b64  	%rd16368, %rd16340, 4294967295;
	add.s64 	%rd16369, %rd16367, %rd16368;
	add.s64 	%rd16370, %rd16369, %rd16279;
	shr.u64 	%rd16371, %rd16370, 32;
	and.b64  	%rd16372, %rd16345, 4294967295;
	add.s64 	%rd16373, %rd16371, %rd16372;
	add.s64 	%rd16374, %rd16373, %rd16314;
	shr.u64 	%rd16375, %rd16374, 32;
	and.b64  	%rd16376, %rd16350, 4294967295;
	add.s64 	%rd16377, %rd16375, %rd16376;
	add.s64 	%rd16378, %rd16377, %rd16348;
	shr.u64 	%rd16379, %rd16378, 32;
	and.b64  	%rd16380, %rd16355, 4294967295;
	mul.wide.u32 	%rd16381, %r6326, %r6326;
	add.s64 	%rd16382, %rd16379, %rd16380;
	add.s64 	%rd16383, %rd16382, %rd16381;
	shr.u64 	%rd16384, %rd16383, 32;
	and.b64  	%rd16385, %rd16359, 4294967295;
	mul.wide.u32 	%rd16386, %r6325, %r6326;
	add.s64 	%rd16387, %rd16384, %rd16385;
	add.s64 	%rd16388, %rd16387, %rd16386;
	shr.u64 	%rd16389, %rd16388, 32;
	mul.wide.u32 	%rd16390, %r6324, %r6326;
	add.s64 	%rd16391, %rd16389, %rd16360;
	add.s64 	%rd16392, %rd16391, %rd16390;
	shr.u64 	%rd16393, %rd16392, 32;
	and.b64  	%rd16394, %rd16366, 4294967295;
	add.s64 	%rd16395, %rd16213, %rd16394;
	shr.u64 	%rd16396, %rd16395, 32;
	and.b64  	%rd16397, %rd16370, 4294967295;
	add.s64 	%rd16398, %rd16396, %rd16397;
	add.s64 	%rd16399, %rd16398, %rd16248;
	shr.u64 	%rd16400, %rd16399, 32;
	and.b64  	%rd16401, %rd16374, 4294967295;
	add.s64 	%rd16402, %rd16400, %rd16401;
	add.s64 	%rd16403, %rd16402, %rd16284;
	shr.u64 	%rd16404, %rd16403, 32;
	and.b64  	%rd16405, %rd16378, 4294967295;
	add.s64 	%rd16406, %rd16404, %rd16405;
	add.s64 	%rd16407, %rd16406, %rd16319;
	shr.u64 	%rd16408, %rd16407, 32;
	and.b64  	%rd16409, %rd16383, 4294967295;
	add.s64 	%rd16410, %rd16408, %rd16409;
	add.s64 	%rd16411, %rd16410, %rd16353;
	shr.u64 	%rd16412, %rd16411, 32;
	and.b64  	%rd16413, %rd16388, 4294967295;
	add.s64 	%rd16414, %rd16412, %rd16413;
	add.s64 	%rd16415, %rd16414, %rd16386;
	shr.u64 	%rd16416, %rd16415, 32;
	and.b64  	%rd16417, %rd16392, 4294967295;
	mul.wide.u32 	%rd16418, %r6325, %r6325;
	add.s64 	%rd16419, %rd16416, %rd16417;
	add.s64 	%rd16420, %rd16419, %rd16418;
	shr.u64 	%rd16421, %rd16420, 32;
	mul.wide.u32 	%rd16422, %r6324, %r6325;
	add.s64 	%rd16423, %rd16421, %rd16393;
	add.s64 	%rd16424, %rd16423, %rd16422;
	shr.u64 	%rd16425, %rd16424, 32;
	and.b64  	%rd16426, %rd16399, 4294967295;
	add.s64 	%rd16427, %rd16216, %rd16426;
	shr.u64 	%rd16428, %rd16427, 32;
	and.b64  	%rd16429, %rd16403, 4294967295;
	add.s64 	%rd16430, %rd16428, %rd16429;
	add.s64 	%rd16431, %rd16430, %rd16252;
	shr.u64 	%rd16432, %rd16431, 32;
	and.b64  	%rd16433, %rd16407, 4294967295;
	add.s64 	%rd16434, %rd16432, %rd16433;
	add.s64 	%rd16435, %rd16434, %rd16288;
	shr.u64 	%rd16436, %rd16435, 32;
	and.b64  	%rd16437, %rd16411, 4294967295;
	add.s64 	%rd16438, %rd16436, %rd16437;
	add.s64 	%rd16439, %rd16438, %rd16323;
	shr.u64 	%rd16440, %rd16439, 32;
	and.b64  	%rd16441, %rd16415, 4294967295;
	add.s64 	%rd16442, %rd16440, %rd16441;
	add.s64 	%rd16443, %rd16442, %rd16357;
	shr.u64 	%rd16444, %rd16443, 32;
	and.b64  	%rd16445, %rd16420, 4294967295;
	add.s64 	%rd16446, %rd16444, %rd16445;
	add.s64 	%rd16447, %rd16446, %rd16390;
	shr.u64 	%rd16448, %rd16447, 32;
	and.b64  	%rd16449, %rd16424, 4294967295;
	add.s64 	%rd16450, %rd16448, %rd16449;
	add.s64 	%rd16451, %rd16450, %rd16422;
	shr.u64 	%rd16452, %rd16451, 32;
	mul.wide.u32 	%rd16453, %r6324, %r6324;
	add.s64 	%rd16454, %rd16452, %rd16425;
	add.s64 	%rd16455, %rd16454, %rd16453;
	shr.u64 	%rd16456, %rd16455, 32;
	{ .reg .b32 tmp; mov.b64 {tmp, %r5267}, %rd16455; }
	and.b64  	%rd16457, %rd16431, 4294967295;
	mul.lo.s64 	%rd16458, %rd16457, 977;
	cvt.u32.u64 	%r5268, %rd16458;
	shr.u64 	%rd16459, %rd16458, 32;
	and.b64  	%rd16460, %rd16435, 4294967295;
	mad.lo.s64 	%rd16461, %rd16460, 977, %rd16459;
	shr.u64 	%rd16462, %rd16461, 32;
	and.b64  	%rd16463, %rd16439, 4294967295;
	mad.lo.s64 	%rd16464, %rd16463, 977, %rd16462;
	shr.u64 	%rd16465, %rd16464, 32;
	and.b64  	%rd16466, %rd16443, 4294967295;
	mad.lo.s64 	%rd16467, %rd16466, 977, %rd16465;
	shr.u64 	%rd16468, %rd16467, 32;
	and.b64  	%rd16469, %rd16447, 4294967295;
	mad.lo.s64 	%rd16470, %rd16469, 977, %rd16468;
	shr.u64 	%rd16471, %rd16470, 32;
	and.b64  	%rd16472, %rd16451, 4294967295;
	mad.lo.s64 	%rd16473, %rd16472, 977, %rd16471;
	shr.u64 	%rd16474, %rd16473, 32;
	and.b64  	%rd16475, %rd16455, 4294967295;
	mad.lo.s64 	%rd16476, %rd16475, 977, %rd16474;
	shr.u64 	%rd16477, %rd16476, 32;
	mad.lo.s64 	%rd16478, %rd16456, 977, %rd16477;
	{ .reg .b32 tmp; mov.b64 {tmp, %r5269}, %rd16478; }
	add.s32 	%r6331, %r5266, %r5268;
	setp.lt.u32 	%p2710, %r6331, %r5266;
	selp.u64 	%rd16479, 1, 0, %p2710;
	and.b64  	%rd16480, %rd16220, 4294967295;
	and.b64  	%rd16481, %rd16461, 4294967295;
	add.s64 	%rd16482, %rd16480, %rd16479;
	add.s64 	%rd16483, %rd16482, %rd16481;
	shr.u64 	%rd16484, %rd16483, 32;
	and.b64  	%rd16485, %rd16257, 4294967295;
	and.b64  	%rd16486, %rd16464, 4294967295;
	add.s64 	%rd16487, %rd16484, %rd16485;
	add.s64 	%rd16488, %rd16487, %rd16486;
	shr.u64 	%rd16489, %rd16488, 32;
	and.b64  	%rd16490, %rd16293, 4294967295;
	and.b64  	%rd16491, %rd16467, 4294967295;
	add.s64 	%rd16492, %rd16489, %rd16490;
	add.s64 	%rd16493, %rd16492, %rd16491;
	shr.u64 	%rd16494, %rd16493, 32;
	and.b64  	%rd16495, %rd16328, 4294967295;
	and.b64  	%rd16496, %rd16470, 4294967295;
	add.s64 	%rd16497, %rd16494, %rd16495;
	add.s64 	%rd16498, %rd16497, %rd16496;
	shr.u64 	%rd16499, %rd16498, 32;
	and.b64  	%rd16500, %rd16362, 4294967295;
	and.b64  	%rd16501, %rd16473, 4294967295;
	add.s64 	%rd16502, %rd16499, %rd16500;
	add.s64 	%rd16503, %rd16502, %rd16501;
	shr.u64 	%rd16504, %rd16503, 32;
	and.b64  	%rd16505, %rd16395, 4294967295;
	and.b64  	%rd16506, %rd16476, 4294967295;
	add.s64 	%rd16507, %rd16504, %rd16505;
	add.s64 	%rd16508, %rd16507, %rd16506;
	shr.u64 	%rd16509, %rd16508, 32;
	and.b64  	%rd16510, %rd16427, 4294967295;
	and.b64  	%rd16511, %rd16478, 4294967295;
	add.s64 	%rd16512, %rd16509, %rd16510;
	add.s64 	%rd16513, %rd16512, %rd16511;
	{ .reg .b32 tmp; mov.b64 {tmp, %r5270}, %rd16513; }
	add.s32 	%r5271, %r5270, %r5269;
	and.b64  	%rd16514, %rd16483, 4294967295;
	add.s64 	%rd18528, %rd16514, %rd16457;
	shr.u64 	%rd16515, %rd18528, 32;
	and.b64  	%rd16516, %rd16488, 4294967295;
	add.s64 	%rd16517, %rd16515, %rd16516;
	add.s64 	%rd18529, %rd16517, %rd16460;
	shr.u64 	%rd16518, %rd18529, 32;
	and.b64  	%rd16519, %rd16493, 4294967295;
	add.s64 	%rd16520, %rd16518, %rd16519;
	add.s64 	%rd18530, %rd16520, %rd16463;
	shr.u64 	%rd16521, %rd18530, 32;
	and.b64  	%rd16522, %rd16498, 4294967295;
	add.s64 	%rd16523, %rd16521, %rd16522;
	add.s64 	%rd18531, %rd16523, %rd16466;
	shr.u64 	%rd16524, %rd18531, 32;
	and.b64  	%rd16525, %rd16503, 4294967295;
	add.s64 	%rd16526, %rd16524, %rd16525;
	add.s64 	%rd18532, %rd16526, %rd16469;
	shr.u64 	%rd16527, %rd18532, 32;
	and.b64  	%rd16528, %rd16508, 4294967295;
	add.s64 	%rd16529, %rd16527, %rd16528;
	add.s64 	%rd18533, %rd16529, %rd16472;
	shr.u64 	%rd16530, %rd18533, 32;
	and.b64  	%rd16531, %rd16513, 4294967295;
	add.s64 	%rd16532, %rd16530, %rd16531;
	add.s64 	%rd18534, %rd16532, %rd16475;
	{ .reg .b32 tmp; mov.b64 {tmp, %r5272}, %rd18534; }
	add.s32 	%r5273, %r5271, %r5272;
	add.s32 	%r2128, %r5273, %r5267;
	setp.eq.s32 	%p2711, %r2128, 0;
	mov.pred 	%p3009, 0;
	@%p2711 bra 	$L__BB0_1590;
	cvt.u64.u32 	%rd16533, %r2128;
	mul.wide.u32 	%rd16534, %r2128, 977;
	cvt.u32.u64 	%r5274, %rd16534;
	shr.u64 	%rd16535, %rd16534, 32;
	add.s64 	%rd16536, %rd16535, %rd16533;
	shr.u64 	%rd16537, %rd16536, 32;
	add.s32 	%r2129, %r6331, %r5274;
	setp.lt.u32 	%p2712, %r2129, %r6331;
	selp.u64 	%rd16538, 1, 0, %p2712;
	and.b64  	%rd16539, %rd18528, 4294967295;
	and.b64  	%rd16540, %rd16536, 4294967295;
	add.s64 	%rd16541, %rd16539, %rd16538;
	add.s64 	%rd18528, %rd16541, %rd16540;
	shr.u64 	%rd16542, %rd18528, 32;
	and.b64  	%rd16543, %rd18529, 4294967295;
	add.s64 	%rd16544, %rd16542, %rd16543;
	add.s64 	%rd18529, %rd16544, %rd16537;
	shr.u64 	%rd16545, %rd18529, 32;
	and.b64  	%rd16546, %rd18530, 4294967295;
	add.s64 	%rd18530, %rd16545, %rd16546;
	shr.u64 	%rd16547, %rd18530, 32;
	and.b64  	%rd16548, %rd18531, 4294967295;
	add.s64 	%rd18531, %rd16547, %rd16548;
	shr.u64 	%rd16549, %rd18531, 32;
	and.b64  	%rd16550, %rd18532, 4294967295;
	add.s64 	%rd18532, %rd16549, %rd16550;
	shr.u64 	%rd16551, %rd18532, 32;
	and.b64  	%rd16552, %rd18533, 4294967295;
	add.s64 	%rd18533, %rd16551, %rd16552;
	shr.u64 	%rd16553, %rd18533, 32;
	and.b64  	%rd16554, %rd18534, 4294967295;
	add.s64 	%rd18534, %rd16553, %rd16554;
	setp.gt.u64 	%p3009, %rd18534, 4294967295;
	mov.u32 	%r6331, %r2129;
$L__BB0_1590:
	cvt.u32.u64 	%r6324, %rd18534;
	cvt.u32.u64 	%r6325, %rd18533;
	cvt.u32.u64 	%r6326, %rd18532;
	cvt.u32.u64 	%r6327, %rd18531;
	cvt.u32.u64 	%r6328, %rd18530;
	cvt.u32.u64 	%r6329, %rd18529;
	cvt.u32.u64 	%r6330, %rd18528;
	setp.lt.u32 	%p2713, %r2066, %r6324;
	or.pred  	%p2714, %p3009, %p2713;
	@%p2714 bra 	$L__BB0_1604;
	setp.gt.u32 	%p2715, %r2066, %r6324;
	@%p2715 bra 	$L__BB0_1605;
	cvt.u32.u64 	%r5275, %rd1282;
	setp.lt.u32 	%p2716, %r5275, %r6325;
	@%p2716 bra 	$L__BB0_1604;
	setp.gt.u32 	%p2717, %r5275, %r6325;
	@%p2717 bra 	$L__BB0_1605;
	cvt.u32.u64 	%r5277, %rd1281;
	setp.lt.u32 	%p2718, %r5277, %r6326;
	@%p2718 bra 	$L__BB0_1604;
	setp.gt.u32 	%p2719, %r5277, %r6326;
	@%p2719 bra 	$L__BB0_1605;
	cvt.u32.u64 	%r5279, %rd1280;
	setp.lt.u32 	%p2720, %r5279, %r6327;
	@%p2720 bra 	$L__BB0_1604;
	setp.gt.u32 	%p2721, %r5279, %r6327;
	@%p2721 bra 	$L__BB0_1605;
	cvt.u32.u64 	%r5281, %rd1279;
	setp.lt.u32 	%p2722, %r5281, %r6328;
	@%p2722 bra 	$L__BB0_1604;
	setp.gt.u32 	%p2723, %r5281, %r6328;
	@%p2723 bra 	$L__BB0_1605;
	cvt.u32.u64 	%r5283, %rd1278;
	setp.lt.u32 	%p2724, %r5283, %r6329;
	@%p2724 bra 	$L__BB0_1604;
	setp.gt.u32 	%p2725, %r5283, %r6329;
	@%p2725 bra 	$L__BB0_1605;
	cvt.u32.u64 	%r5285, %rd1277;
	setp.lt.u32 	%p2726, %r5285, %r6330;
	@%p2726 bra 	$L__BB0_1604;
	setp.gt.u32 	%p2727, %r5285, %r6330;
	setp.lt.u32 	%p2728, %r6331, %r2065;
	or.pred  	%p2729, %p2727, %p2728;
	@%p2729 bra 	$L__BB0_1605;
$L__BB0_1604:
	cvt.u32.u64 	%r5287, %rd1282;
	cvt.u32.u64 	%r5288, %rd1281;
	cvt.u32.u64 	%r5289, %rd1280;
	cvt.u32.u64 	%r5290, %rd1279;
	cvt.u32.u64 	%r5291, %rd1278;
	cvt.u32.u64 	%r5292, %rd1277;
	setp.lt.u32 	%p2730, %r6331, %r2065;
	selp.s64 	%rd16556, -1, 0, %p2730;
	sub.s32 	%r6331, %r6331, %r2065;
	and.b64  	%rd16557, %rd18528, 4294967295;
	add.s64 	%rd16558, %rd16557, %rd16556;
	setp.lt.u64 	%p2731, %rd16558, %rd1277;
	selp.s64 	%rd16559, -1, 0, %p2731;
	cvt.u32.u64 	%r5293, %rd16558;
	sub.s32 	%r6330, %r5293, %r5292;
	and.b64  	%rd16560, %rd18529, 4294967295;
	add.s64 	%rd16561, %rd16560, %rd16559;
	setp.lt.u64 	%p2732, %rd16561, %rd1278;
	selp.s64 	%rd16562, -1, 0, %p2732;
	cvt.u32.u64 	%r5294, %rd16561;
	sub.s32 	%r6329, %r5294, %r5291;
	and.b64  	%rd16563, %rd18530, 4294967295;
	add.s64 	%rd16564, %rd16563, %rd16562;
	setp.lt.u64 	%p2733, %rd16564, %rd1279;
	selp.s64 	%rd16565, -1, 0, %p2733;
	cvt.u32.u64 	%r5295, %rd16564;
	sub.s32 	%r6328, %r5295, %r5290;
	and.b64  	%rd16566, %rd18531, 4294967295;
	add.s64 	%rd16567, %rd16566, %rd16565;
	setp.lt.u64 	%p2734, %rd16567, %rd1280;
	selp.s64 	%rd16568, -1, 0, %p2734;
	cvt.u32.u64 	%r5296, %rd16567;
	sub.s32 	%r6327, %r5296, %r5289;
	and.b64  	%rd16569, %rd18532, 4294967295;
	add.s64 	%rd16570, %rd16569, %rd16568;
	setp.lt.u64 	%p2735, %rd16570, %rd1281;
	selp.s64 	%rd16571, -1, 0, %p2735;
	cvt.u32.u64 	%r5297, %rd16570;
	sub.s32 	%r6326, %r5297, %r5288;
	and.b64  	%rd16572, %rd18533, 4294967295;
	add.s64 	%rd16573, %rd16572, %rd16571;
	setp.lt.u64 	%p2736, %rd16573, %rd1282;
	selp.s32 	%r5298, -1, 0, %p2736;
	cvt.u32.u64 	%r5299, %rd16573;
	sub.s32 	%r6325, %r5299, %r5287;
	add.s32 	%r5300, %r6324, %r5298;
	sub.s32 	%r6324, %r5300, %r2066;
$L__BB0_1605:
	setp.gt.u32 	%p2737, %r6324, %r2066;
	@%p2737 bra 	$L__BB0_1618;
	bra.uni 	$L__BB0_1619;
$L__BB0_1606:
	cvt.u32.u64 	%r5301, %rd1282;
	setp.gt.u32 	%p2739, %r6325, %r5301;
	@%p2739 bra 	$L__BB0_1618;
	setp.lt.u32 	%p2740, %r6325, %r5301;
	@%p2740 bra 	$L__BB0_1620;
	cvt.u32.u64 	%r5303, %rd1281;
	setp.gt.u32 	%p2741, %r6326, %r5303;
	@%p2741 bra 	$L__BB0_1618;
	setp.lt.u32 	%p2742, %r6326, %r5303;
	@%p2742 bra 	$L__BB0_1620;
	cvt.u32.u64 	%r5305, %rd1280;
	setp.gt.u32 	%p2743, %r6327, %r5305;
	@%p2743 bra 	$L__BB0_1618;
	setp.lt.u32 	%p2744, %r6327, %r5305;
	@%p2744 bra 	$L__BB0_1620;
	cvt.u32.u64 	%r5307, %rd1279;
	setp.gt.u32 	%p2745, %r6328, %r5307;
	@%p2745 bra 	$L__BB0_1618;
	setp.lt.u32 	%p2746, %r6328, %r5307;
	@%p2746 bra 	$L__BB0_1620;
	cvt.u32.u64 	%r5309, %rd1278;
	setp.gt.u32 	%p2747, %r6329, %r5309;
	@%p2747 bra 	$L__BB0_1618;
	setp.lt.u32 	%p2748, %r6329, %r5309;
	@%p2748 bra 	$L__BB0_1620;
	cvt.u32.u64 	%r5311, %rd1277;
	setp.gt.u32 	%p2749, %r6330, %r5311;
	@%p2749 bra 	$L__BB0_1618;
	setp.lt.u32 	%p2750, %r6330, %r5311;
	setp.lt.u32 	%p2751, %r6331, %r2065;
	or.pred  	%p2752, %p2750, %p2751;
	@%p2752 bra 	$L__BB0_1620;
$L__BB0_1618:
	cvt.u32.u64 	%r5313, %rd1282;
	cvt.u32.u64 	%r5314, %rd1281;
	cvt.u32.u64 	%r5315, %rd1280;
	cvt.u32.u64 	%r5316, %rd1279;
	cvt.u32.u64 	%r5317, %rd1278;
	cvt.u32.u64 	%r5318, %rd1277;
	setp.lt.u32 	%p2753, %r6331, %r2065;
	selp.s64 	%rd16574, -1, 0, %p2753;
	sub.s32 	%r6331, %r6331, %r2065;
	cvt.u64.u32 	%rd16575, %r6330;
	add.s64 	%rd16576, %rd16574, %rd16575;
	setp.lt.u64 	%p2754, %rd16576, %rd1277;
	selp.s64 	%rd16577, -1, 0, %p2754;
	cvt.u32.u64 	%r5319, %rd16576;
	sub.s32 	%r6330, %r5319, %r5318;
	cvt.u64.u32 	%rd16578, %r6329;
	add.s64 	%rd16579, %rd16577, %rd16578;
	setp.lt.u64 	%p2755, %rd16579, %rd1278;
	selp.s64 	%rd16580, -1, 0, %p2755;
	cvt.u32.u64 	%r5320, %rd16579;
	sub.s32 	%r6329, %r5320, %r5317;
	cvt.u64.u32 	%rd16581, %r6328;
	add.s64 	%rd16582, %rd16580, %rd16581;
	setp.lt.u64 	%p2756, %rd16582, %rd1279;
	selp.s64 	%rd16583, -1, 0, %p2756;
	cvt.u32.u64 	%r5321, %rd16582;
	sub.s32 	%r6328, %r5321, %r5316;
	cvt.u64.u32 	%rd16584, %r6327;
	add.s64 	%rd16585, %rd16583, %rd16584;
	setp.lt.u64 	%p2757, %rd16585, %rd1280;
	selp.s64 	%rd16586, -1, 0, %p2757;
	cvt.u32.u64 	%r5322, %rd16585;
	sub.s32 	%r6327, %r5322, %r5315;
	cvt.u64.u32 	%rd16587, %r6326;
	add.s64 	%rd16588, %rd16586, %rd16587;
	setp.lt.u64 	%p2758, %rd16588, %rd1281;
	selp.s64 	%rd16589, -1, 0, %p2758;
	cvt.u32.u64 	%r5323, %rd16588;
	sub.s32 	%r6326, %r5323, %r5314;
	cvt.u64.u32 	%rd16590, %r6325;
	add.s64 	%rd16591, %rd16589, %rd16590;
	setp.lt.u64 	%p2759, %rd16591, %rd1282;
	selp.s32 	%r5324, -1, 0, %p2759;
	cvt.u32.u64 	%r5325, %rd16591;
	sub.s32 	%r6325, %r5325, %r5313;
	add.s32 	%r5326, %r6324, %r5324;
	sub.s32 	%r6324, %r5326, %r2066;
	bra.uni 	$L__BB0_1620;
$L__BB0_1619:
	setp.lt.u32 	%p2738, %r6324, %r2066;
	@%p2738 bra 	$L__BB0_1620;
	bra.uni 	$L__BB0_1606;
$L__BB0_1620:
	add.s32 	%r6372, %r6372, 1;
	setp.ne.s32 	%p2760, %r6372, 256;
	@%p2760 bra 	$L__BB0_1555;
	mul.wide.u32 	%rd16592, %r6382, %r6382;
	cvt.u32.u64 	%r5327, %rd16592;
	shr.u64 	%rd16593, %rd16592, 32;
	mul.wide.u32 	%rd16594, %r6383, %r6382;
	add.s64 	%rd16595, %rd16593, %rd16594;
	shr.u64 	%rd16596, %rd16595, 32;
	mul.wide.u32 	%rd16597, %r6384, %r6382;
	add.s64 	%rd16598, %rd16596, %rd16597;
	shr.u64 	%rd16599, %rd16598, 32;
	mul.wide.u32 	%rd16600, %r6385, %r6382;
	add.s64 	%rd16601, %rd16599, %rd16600;
	shr.u64 	%rd16602, %rd16601, 32;
	mul.wide.u32 	%rd16603, %r6386, %r6382;
	add.s64 	%rd16604, %rd16602, %rd16603;
	shr.u64 	%rd16605, %rd16604, 32;
	mul.wide.u32 	%rd16606, %r6387, %r6382;
	add.s64 	%rd16607, %rd16605, %rd16606;
	shr.u64 	%rd16608, %rd16607, 32;
	mul.wide.u32 	%rd16609, %r6388, %r6382;
	add.s64 	%rd16610, %rd16608, %rd16609;
	shr.u64 	%rd16611, %rd16610, 32;
	mul.wide.u32 	%rd16612, %r6389, %r6382;
	add.s64 	%rd16613, %rd16611, %rd16612;
	shr.u64 	%rd16614, %rd16613, 32;
	and.b64  	%rd16615, %rd16595, 4294967295;
	add.s64 	%rd16616, %rd16594, %rd16615;
	shr.u64 	%rd16617, %rd16616, 32;
	and.b64  	%rd16618, %rd16598, 4294967295;
	mul.wide.u32 	%rd16619, %r6383, %r6383;
	add.s64 	%rd16620, %rd16617, %rd16618;
	add.s64 	%rd16621, %rd16620, %rd16619;
	shr.u64 	%rd16622, %rd16621, 32;
	and.b64  	%rd16623, %rd16601, 4294967295;
	mul.wide.u32 	%rd16624, %r6384, %r6383;
	add.s64 	%rd16625, %rd16622, %rd16623;
	add.s64 	%rd16626, %rd16625, %rd16624;
	shr.u64 	%rd16627, %rd16626, 32;
	and.b64  	%rd16628, %rd16604, 4294967295;
	mul.wide.u32 	%rd16629, %r6385, %r6383;
	add.s64 	%rd16630, %rd16627, %rd16628;
	add.s64 	%rd16631, %rd16630, %rd16629;
	shr.u64 	%rd16632, %rd16631, 32;
	and.b64  	%rd16633, %rd16607, 4294967295;
	mul.wide.u32 	%rd16634, %r6386, %r6383;
	add.s64 	%rd16635, %rd16632, %rd16633;
	add.s64 	%rd16636, %rd16635, %rd16634;
	shr.u64 	%rd16637, %rd16636, 32;
	and.b64  	%rd16638, %rd16610, 4294967295;
	mul.wide.u32 	%rd16639, %r6387, %r6383;
	add.s64 	%rd16640, %rd16637, %rd16638;
	add.s64 	%rd16641, %rd16640, %rd16639;
	shr.u64 	%rd16642, %rd16641, 32;
	and.b64  	%rd16643, %rd16613, 4294967295;
	mul.wide.u32 	%rd16644, %r6388, %r6383;
	add.s64 	%rd16645, %rd16642, %rd16643;
	add.s64 	%rd16646, %rd16645, %rd16644;
	shr.u64 	%rd16647, %rd16646, 32;
	mul.wide.u32 	%rd16648, %r6389, %r6383;
	add.s64 	%rd16649, %rd16647, %rd16614;
	add.s64 	%rd16650, %rd16649, %rd16648;
	shr.u64 	%rd16651, %rd16650, 32;
	and.b64  	%rd16652, %rd16621, 4294967295;
	add.s64 	%rd16653, %rd16597, %rd16652;
	shr.u64 	%rd16654, %rd16653, 32;
	and.b64  	%rd16655, %rd16626, 4294967295;
	add.s64 	%rd16656, %rd16654, %rd16655;
	add.s64 	%rd16657, %rd16656, %rd16624;
	shr.u64 	%rd16658, %rd16657, 32;
	and.b64  	%rd16659, %rd16631, 4294967295;
	mul.wide.u32 	%rd16660, %r6384, %r6384;
	add.s64 	%rd16661, %rd16658, %rd16659;
	add.s64 	%rd16662, %rd16661, %rd16660;
	shr.u64 	%rd16663, %rd16662, 32;
	and.b64  	%rd16664, %rd16636, 4294967295;
	mul.wide.u32 	%rd16665, %r6385, %r6384;
	add.s64 	%rd16666, %rd16663, %rd16664;
	add.s64 	%rd16667, %rd16666, %rd16665;
	shr.u64 	%rd16668, %rd16667, 32;
	and.b64  	%rd16669, %rd16641, 4294967295;
	mul.wide.u32 	%rd16670, %r6386, %r6384;
	add.s64 	%rd16671, %rd16668, %rd16669;
	add.s64 	%rd16672, %rd16671, %rd16670;
	shr.u64 	%rd16673, %rd16672, 32;
	and.b64  	%rd16674, %rd16646, 4294967295;
	mul.wide.u32 	%rd16675, %r6387, %r6384;
	add.s64 	%rd16676, %rd16673, %rd16674;
	add.s64 	%rd16677, %rd16676, %rd16675;
	shr.u64 	%rd16678, %rd16677, 32;
	and.b64  	%rd16679, %rd16650, 4294967295;
	mul.wide.u32 	%rd16680, %r6388, %r6384;
	add.s64 	%rd16681, %rd16678, %rd16679;
	add.s64 	%rd16682, %rd16681, %rd16680;
	shr.u64 	%rd16683, %rd16682, 32;
	mul.wide.u32 	%rd16684, %r6389, %r6384;
	add.s64 	%rd16685, %rd16683, %rd16651;
	add.s64 	%rd16686, %rd16685, %rd16684;
	shr.u64 	%rd16687, %rd16686, 32;
	and.b64  	%rd16688, %rd16657, 4294967295;
	add.s64 	%rd16689, %rd16600, %rd16688;
	shr.u64 	%rd16690, %rd16689, 32;
	and.b64  	%rd16691, %rd16662, 4294967295;
	add.s64 	%rd16692, %rd16690, %rd16691;
	add.s64 	%rd16693, %rd16692, %rd16629;
	shr.u64 	%rd16694, %rd16693, 32;
	and.b64  	%rd16695, %rd16667, 4294967295;
	add.s64 	%rd16696, %rd16694, %rd16695;
	add.s64 	%rd16697, %rd16696, %rd16665;
	shr.u64 	%rd16698, %rd16697, 32;
	and.b64  	%rd16699, %rd16672, 4294967295;
	mul.wide.u32 	%rd16700, %r6385, %r6385;
	add.s64 	%rd16701, %rd16698, %rd16699;
	add.s64 	%rd16702, %rd16701, %rd16700;
	shr.u64 	%rd16703, %rd16702, 32;
	and.b64  	%rd16704, %rd16677, 4294967295;
	mul.wide.u32 	%rd16705, %r6386, %r6385;
	add.s64 	%rd16706, %rd16703, %rd16704;
	add.s64 	%rd16707, %rd16706, %rd16705;
	shr.u64 	%rd16708, %rd16707, 32;
	and.b64  	%rd16709, %rd16682, 4294967295;
	mul.wide.u32 	%rd16710, %r6387, %r6385;
	add.s64 	%rd16711, %rd16708, %rd16709;
	add.s64 	%rd16712, %rd16711, %rd16710;
	shr.u64 	%rd16713, %rd16712, 32;
	and.b64  	%rd16714, %rd16686, 4294967295;
	mul.wide.u32 	%rd16715, %r6388, %r6385;
	add.s64 	%rd16716, %rd16713, %rd16714;
	add.s64 	%rd16717, %rd16716, %rd16715;
	shr.u64 	%rd16718, %rd16717, 32;
	mul.wide.u32 	%rd16719, %r6389, %r6385;
	add.s64 	%rd16720, %rd16718, %rd16687;
	add.s64 	%rd16721, %rd16720, %rd16719;
	shr.u64 	%rd16722, %rd16721, 32;
	and.b64  	%rd16723, %rd16693, 4294967295;
	add.s64 	%rd16724, %rd16603, %rd16723;
	shr.u64 	%rd16725, %rd16724, 32;
	and.b64  	%rd16726, %rd16697, 4294967295;
	add.s64 	%rd16727, %rd16725, %rd16726;
	add.s64 	%rd16728, %rd16727, %rd16634;
	shr.u64 	%rd16729, %rd16728, 32;
	and.b64  	%rd16730, %rd16702, 4294967295;
	add.s64 	%rd16731, %rd16729, %rd16730;
	add.s64 	%rd16732, %rd16731, %rd16670;
	shr.u64 	%rd16733, %rd16732, 32;
	and.b64  	%rd16734, %rd16707, 4294967295;
	add.s64 	%rd16735, %rd16733, %rd16734;
	add.s64 	%rd16736, %rd16735, %rd16705;
	shr.u64 	%rd16737, %rd16736, 32;
	and.b64  	%rd16738, %rd16712, 4294967295;
	mul.wide.u32 	%rd16739, %r6386, %r6386;
	add.s64 	%rd16740, %rd16737, %rd16738;
	add.s64 	%rd16741, %rd16740, %rd16739;
	shr.u64 	%rd16742, %rd16741, 32;
	and.b64  	%rd16743, %rd16717, 4294967295;
	mul.wide.u32 	%rd16744, %r6387, %r6386;
	add.s64 	%rd16745, %rd16742, %rd16743;
	add.s64 	%rd16746, %rd16745, %rd16744;
	shr.u64 	%rd16747, %rd16746, 32;
	and.b64  	%rd16748, %rd16721, 4294967295;
	mul.wide.u32 	%rd16749, %r6388, %r6386;
	add.s64 	%rd16750, %rd16747, %rd16748;
	add.s64 	%rd16751, %rd16750, %rd16749;
	shr.u64 	%rd16752, %rd16751, 32;
	mul.wide.u32 	%rd16753, %r6389, %r6386;
	add.s64 	%rd16754, %rd16752, %rd16722;
	add.s64 	%rd16755, %rd16754, %rd16753;
	shr.u64 	%rd16756, %rd16755, 32;
	and.b64  	%rd16757, %rd16728, 4294967295;
	add.s64 	%rd16758, %rd16606, %rd16757;
	shr.u64 	%rd16759, %rd16758, 32;
	and.b64  	%rd16760, %rd16732, 4294967295;
	add.s64 	%rd16761, %rd16759, %rd16760;
	add.s64 	%rd16762, %rd16761, %rd16639;
	shr.u64 	%rd16763, %rd16762, 32;
	and.b64  	%rd16764, %rd16736, 4294967295;
	add.s64 	%rd16765, %rd16763, %rd16764;
	add.s64 	%rd16766, %rd16765, %rd16675;
	shr.u64 	%rd16767, %rd16766, 32;
	and.b64  	%rd16768, %rd16741, 4294967295;
	add.s64 	%rd16769, %rd16767, %rd16768;
	add.s64 	%rd16770, %rd16769, %rd16710;
	shr.u64 	%rd16771, %rd16770, 32;
	and.b64  	%rd16772, %rd16746, 4294967295;
	add.s64 	%rd16773, %rd16771, %rd16772;
	add.s64 	%rd16774, %rd16773, %rd16744;
	shr.u64 	%rd16775, %rd16774, 32;
	and.b64  	%rd16776, %rd16751, 4294967295;
	mul.wide.u32 	%rd16777, %r6387, %r6387;
	add.s64 	%rd16778, %rd16775, %rd16776;
	add.s64 	%rd16779, %rd16778, %rd16777;
	shr.u64 	%rd16780, %rd16779, 32;
	and.b64  	%rd16781, %rd16755, 4294967295;
	mul.wide.u32 	%rd16782, %r6388, %r6387;
	add.s64 	%rd16783, %rd16780, %rd16781;
	add.s64 	%rd16784, %rd16783, %rd16782;
	shr.u64 	%rd16785, %rd16784, 32;
	mul.wide.u32 	%rd16786, %r6389, %r6387;
	add.s64 	%rd16787, %rd16785, %rd16756;
	add.s64 	%rd16788, %rd16787, %rd16786;
	shr.u64 	%rd16789, %rd16788, 32;
	and.b64  	%rd16790, %rd16762, 4294967295;
	add.s64 	%rd16791, %rd16609, %rd16790;
	shr.u64 	%rd16792, %rd16791, 32;
	and.b64  	%rd16793, %rd16766, 4294967295;
	add.s64 	%rd16794, %rd16792, %rd16793;
	add.s64 	%rd16795, %rd16794, %rd16644;
	shr.u64 	%rd16796, %rd16795, 32;
	and.b64  	%rd16797, %rd16770, 4294967295;
	add.s64 	%rd16798, %rd16796, %rd16797;
	add.s64 	%rd16799, %rd16798, %rd16680;
	shr.u64 	%rd16800, %rd16799, 32;
	and.b64  	%rd16801, %rd16774, 4294967295;
	add.s64 	%rd16802, %rd16800, %rd16801;
	add.s64 	%rd16803, %rd16802, %rd16715;
	shr.u64 	%rd16804, %rd16803, 32;
	and.b64  	%rd16805, %rd16779, 4294967295;
	add.s64 	%rd16806, %rd16804, %rd16805;
	add.s64 	%rd16807, %rd16806, %rd16749;
	shr.u64 	%rd16808, %rd16807, 32;
	and.b64  	%rd16809, %rd16784, 4294967295;
	add.s64 	%rd16810, %rd16808, %rd16809;
	add.s64 	%rd16811, %rd16810, %rd16782;
	shr.u64 	%rd16812, %rd16811, 32;
	and.b64  	%rd16813, %rd16788, 4294967295;
	mul.wide.u32 	%rd16814, %r6388, %r6388;
	add.s64 	%rd16815, %rd16812, %rd16813;
	add.s64 	%rd16816, %rd16815, %rd16814;
	shr.u64 	%rd16817, %rd16816, 32;
	mul.wide.u32 	%rd16818, %r6389, %r6388;
	add.s64 	%rd16819, %rd16817, %rd16789;
	add.s64 	%rd16820, %rd16819, %rd16818;
	shr.u64 	%rd16821, %rd16820, 32;
	and.b64  	%rd16822, %rd16795, 4294967295;
	add.s64 	%rd16823, %rd16612, %rd16822;
	shr.u64 	%rd16824, %rd16823, 32;
	and.b64  	%rd16825, %rd16799, 4294967295;
	add.s64 	%rd16826, %rd16824, %rd16825;
	add.s64 	%rd16827, %rd16826, %rd16648;
	shr.u64 	%rd16828, %rd16827, 32;
	and.b64  	%rd16829, %rd16803, 4294967295;
	add.s64 	%rd16830, %rd16828, %rd16829;
	add.s64 	%rd16831, %rd16830, %rd16684;
	shr.u64 	%rd16832, %rd16831, 32;
	and.b64  	%rd16833, %rd16807, 4294967295;
	add.s64 	%rd16834, %rd16832, %rd16833;
	add.s64 	%rd16835, %rd16834, %rd16719;
	shr.u64 	%rd16836, %rd16835, 32;
	and.b64  	%rd16837, %rd16811, 4294967295;
	add.s64 	%rd16838, %rd16836, %rd16837;
	add.s64 	%rd16839, %rd16838, %rd16753;
	shr.u64 	%rd16840, %rd16839, 32;
	and.b64  	%rd16841, %rd16816, 4294967295;
	add.s64 	%rd16842, %rd16840, %rd16841;
	add.s64 	%rd16843, %rd16842, %rd16786;
	shr.u64 	%rd16844, %rd16843, 32;
	and.b64  	%rd16845, %rd16820, 4294967295;
	add.s64 	%rd16846, %rd16844, %rd16845;
	add.s64 	%rd16847, %rd16846, %rd16818;
	shr.u64 	%rd16848, %rd16847, 32;
	mul.wide.u32 	%rd16849, %r6389, %r6389;
	add.s64 	%rd16850, %rd16848, %rd16821;
	add.s64 	%rd16851, %rd16850, %rd16849;
	shr.u64 	%rd16852, %rd16851, 32;
	{ .reg .b32 tmp; mov.b64 {tmp, %r5328}, %rd16851; }
	and.b64  	%rd16853, %rd16827, 4294967295;
	mul.lo.s64 	%rd16854, %rd16853, 977;
	cvt.u32.u64 	%r5329, %rd16854;
	shr.u64 	%rd16855, %rd16854, 32;
	and.b64  	%rd16856, %rd16831, 4294967295;
	mad.lo.s64 	%rd16857, %rd16856, 977, %rd16855;
	shr.u64 	%rd16858, %rd16857, 32;
	and.b64  	%rd16859, %rd16835, 4294967295;
	mad.lo.s64 	%rd16860, %rd16859, 977, %rd16858;
	shr.u64 	%rd16861, %rd16860, 32;
	and.b64  	%rd16862, %rd16839, 4294967295;
	mad.lo.s64 	%rd16863, %rd16862, 977, %rd16861;
	shr.u64 	%rd16864, %rd16863, 32;
	and.b64  	%rd16865, %rd16843, 4294967295;
	mad.lo.s64 	%rd16866, %rd16865, 977, %rd16864;
	shr.u64 	%rd16867, %rd16866, 32;
	and.b64  	%rd16868, %rd16847, 4294967295;
	mad.lo.s64 	%rd16869, %rd16868, 977, %rd16867;
	shr.u64 	%rd16870, %rd16869, 32;
	and.b64  	%rd16871, %rd16851, 4294967295;
	mad.lo.s64 	%rd16872, %rd16871, 977, %rd16870;
	shr.u64 	%rd16873, %rd16872, 32;
	mad.lo.s64 	%rd16874, %rd16852, 977, %rd16873;
	{ .reg .b32 tmp; mov.b64 {tmp, %r5330}, %rd16874; }
	add.s32 	%r6416, %r5327, %r5329;
	setp.lt.u32 	%p2762, %r6416, %r5327;
	selp.u64 	%rd16875, 1, 0, %p2762;
	and.b64  	%rd16876, %rd16616, 4294967295;
	and.b64  	%rd16877, %rd16857, 4294967295;
	add.s64 	%rd16878, %rd16876, %rd16875;
	add.s64 	%rd16879, %rd16878, %rd16877;
	shr.u64 	%rd16880, %rd16879, 32;
	and.b64  	%rd16881, %rd16653, 4294967295;
	and.b64  	%rd16882, %rd16860, 4294967295;
	add.s64 	%rd16883, %rd16880, %rd16881;
	add.s64 	%rd16884, %rd16883, %rd16882;
	shr.u64 	%rd16885, %rd16884, 32;
	and.b64  	%rd16886, %rd16689, 4294967295;
	and.b64  	%rd16887, %rd16863, 4294967295;
	add.s64 	%rd16888, %rd16885, %rd16886;
	add.s64 	%rd16889, %rd16888, %rd16887;
	shr.u64 	%rd16890, %rd16889, 32;
	and.b64  	%rd16891, %rd16724, 4294967295;
	and.b64  	%rd16892, %rd16866, 4294967295;
	add.s64 	%rd16893, %rd16890, %rd16891;
	add.s64 	%rd16894, %rd16893, %rd16892;
	shr.u64 	%rd16895, %rd16894, 32;
	and.b64  	%rd16896, %rd16758, 4294967295;
	and.b64  	%rd16897, %rd16869, 4294967295;
	add.s64 	%rd16898, %rd16895, %rd16896;
	add.s64 	%rd16899, %rd16898, %rd16897;
	shr.u64 	%rd16900, %rd16899, 32;
	and.b64  	%rd16901, %rd16791, 4294967295;
	and.b64  	%rd16902, %rd16872, 4294967295;
	add.s64 	%rd16903, %rd16900, %rd16901;
	add.s64 	%rd16904, %rd16903, %rd16902;
	shr.u64 	%rd16905, %rd16904, 32;
	and.b64  	%rd16906, %rd16823, 4294967295;
	and.b64  	%rd16907, %rd16874, 4294967295;
	add.s64 	%rd16908, %rd16905, %rd16906;
	add.s64 	%rd16909, %rd16908, %rd16907;
	{ .reg .b32 tmp; mov.b64 {tmp, %r5331}, %rd16909; }
	add.s32 	%r5332, %r5331, %r5330;
	and.b64  	%rd16910, %rd16879, 4294967295;
	add.s64 	%rd18535, %rd16910, %rd16853;
	shr.u64 	%rd16911, %rd18535, 32;
	and.b64  	%rd16912, %rd16884, 4294967295;
	add.s64 	%rd16913, %rd16911, %rd16912;
	add.s64 	%rd18536, %rd16913, %rd16856;
	shr.u64 	%rd16914, %rd18536, 32;
	and.b64  	%rd16915, %rd16889, 4294967295;
	add.s64 	%rd16916, %rd16914, %rd16915;
	add.s64 	%rd18537, %rd16916, %rd16859;
	shr.u64 	%rd16917, %rd18537, 32;
	and.b64  	%rd16918, %rd16894, 4294967295;
	add.s64 	%rd16919, %rd16917, %rd16918;
	add.s64 	%rd18538, %rd16919, %rd16862;
	shr.u64 	%rd16920, %rd18538, 32;
	and.b64  	%rd16921, %rd16899, 4294967295;
	add.s64 	%rd16922, %rd16920, %rd16921;
	add.s64 	%rd18539, %rd16922, %rd16865;
	shr.u64 	%rd16923, %rd18539, 32;
	and.b64  	%rd16924, %rd16904, 4294967295;
	add.s64 	%rd16925, %rd16923, %rd16924;
	add.s64 	%rd18540, %rd16925, %rd16868;
	shr.u64 	%rd16926, %rd18540, 32;
	and.b64  	%rd16927, %rd16909, 4294967295;
	add.s64 	%rd16928, %rd16926, %rd16927;
	add.s64 	%rd18541, %rd16928, %rd16871;
	{ .reg .b32 tmp; mov.b64 {tmp, %r5333}, %rd18541; }
	add.s32 	%r5334, %r5332, %r5333;
	add.s32 	%r2172, %r5334, %r5328;
	setp.eq.s32 	%p2763, %r2172, 0;
	mov.pred 	%p3010, 0;
	@%p2763 bra 	$L__BB0_1623;
	cvt.u64.u32 	%rd16929, %r2172;
	mul.wide.u32 	%rd16930, %r2172, 977;
	cvt.u32.u64 	%r5335, %rd16930;
	shr.u64 	%rd16931, %rd16930, 32;
	add.s64 	%rd16932, %rd16931, %rd16929;
	shr.u64 	%rd16933, %rd16932, 32;
	add.s32 	%r2173, %r6416, %r5335;
	setp.lt.u32 	%p2764, %r2173, %r6416;
	selp.u64 	%rd16934, 1, 0, %p2764;
	and.b64  	%rd16935, %rd18535, 4294967295;
	and.b64  	%rd16936, %rd16932, 4294967295;
	add.s64 	%rd16937, %rd16935, %rd16934;
	add.s64 	%rd18535, %rd16937, %rd16936;
	shr.u64 	%rd16938, %rd18535, 32;
	and.b64  	%rd16939, %rd18536, 4294967295;
	add.s64 	%rd16940, %rd16938, %rd16939;
	add.s64 	%rd18536, %rd16940, %rd16933;
	shr.u64 	%rd16941, %rd18536, 32;
	and.b64  	%rd16942, %rd18537, 4294967295;
	add.s64 	%rd18537, %rd16941, %rd16942;
	shr.u64 	%rd16943, %rd18537, 32;
	and.b64  	%rd16944, %rd18538, 4294967295;
	add.s64 	%rd18538, %rd16943, %rd16944;
	shr.u64 	%rd16945, %rd18538, 32;
	and.b64  	%rd16946, %rd18539, 4294967295;
	add.s64 	%rd18539, %rd16945, %rd16946;
	shr.u64 	%rd16947, %rd18539, 32;
	and.b64  	%rd16948, %rd18540, 4294967295;
	add.s64 	%rd18540, %rd16947, %rd16948;
	shr.u64 	%rd16949, %rd18540, 32;
	and.b64  	%rd16950, %rd18541, 4294967295;
	add.s64 	%rd18541, %rd16949, %rd16950;
	setp.gt.u64 	%p3010, %rd18541, 4294967295;
	mov.u32 	%r6416, %r2173;
$L__BB0_1623:
	cvt.u32.u64 	%r6423, %rd18541;
	cvt.u32.u64 	%r6422, %rd18540;
	cvt.u32.u64 	%r6421, %rd18539;
	cvt.u32.u64 	%r6420, %rd18538;
	cvt.u32.u64 	%r6419, %rd18537;
	cvt.u32.u64 	%r6418, %rd18536;
	cvt.u32.u64 	%r6417, %rd18535;
	setp.lt.u32 	%p2765, %r2066, %r6423;
	or.pred  	%p2766, %p3010, %p2765;
	@%p2766 bra 	$L__BB0_1637;
	setp.gt.u32 	%p2767, %r2066, %r6423;
	@%p2767 bra 	$L__BB0_1638;
	cvt.u32.u64 	%r5336, %rd1282;
	setp.lt.u32 	%p2768, %r5336, %r6422;
	@%p2768 bra 	$L__BB0_1637;
	setp.gt.u32 	%p2769, %r5336, %r6422;
	@%p2769 bra 	$L__BB0_1638;
	cvt.u32.u64 	%r5338, %rd1281;
	setp.lt.u32 	%p2770, %r5338, %r6421;
	@%p2770 bra 	$L__BB0_1637;
	setp.gt.u32 	%p2771, %r5338, %r6421;
	@%p2771 bra 	$L__BB0_1638;
	cvt.u32.u64 	%r5340, %rd1280;
	setp.lt.u32 	%p2772, %r5340, %r6420;
	@%p2772 bra 	$L__BB0_1637;
	setp.gt.u32 	%p2773, %r5340, %r6420;
	@%p2773 bra 	$L__BB0_1638;
	cvt.u32.u64 	%r5342, %rd1279;
	setp.lt.u32 	%p2774, %r5342, %r6419;
	@%p2774 bra 	$L__BB0_1637;
	setp.gt.u32 	%p2775, %r5342, %r6419;
	@%p2775 bra 	$L__BB0_1638;
	cvt.u32.u64 	%r5344, %rd1278;
	setp.lt.u32 	%p2776, %r5344, %r6418;
	@%p2776 bra 	$L__BB0_1637;
	setp.gt.u32 	%p2777, %r5344, %r6418;
	@%p2777 bra 	$L__BB0_1638;
	cvt.u32.u64 	%r5346, %rd1277;
	setp.lt.u32 	%p2778, %r5346, %r6417;
	@%p2778 bra 	$L__BB0_1637;
	setp.gt.u32 	%p2779, %r5346, %r6417;
	setp.lt.u32 	%p2780, %r6416, %r2065;
	or.pred  	%p2781, %p2779, %p2780;
	@%p2781 bra 	$L__BB0_1638;
$L__BB0_1637:
	cvt.u32.u64 	%r5348, %rd1282;
	cvt.u32.u64 	%r5349, %rd1281;
	cvt.u32.u64 	%r5350, %rd1280;
	cvt.u32.u64 	%r5351, %rd1279;
	cvt.u32.u64 	%r5352, %rd1278;
	cvt.u32.u64 	%r5353, %rd1277;
	setp.lt.u32 	%p2782, %r6416, %r2065;
	selp.s64 	%rd16952, -1, 0, %p2782;
	sub.s32 	%r6416, %r6416, %r2065;
	and.b64  	%rd16953, %rd18535, 4294967295;
	add.s64 	%rd16954, %rd16953, %rd16952;
	setp.lt.u64 	%p2783, %rd16954, %rd1277;
	selp.s64 	%rd16955, -1, 0, %p2783;
	cvt.u32.u64 	%r5354, %rd16954;
	sub.s32 	%r6417, %r5354, %r5353;
	and.b64  	%rd16956, %rd18536, 4294967295;
	add.s64 	%rd16957, %rd16956, %rd16955;
	setp.lt.u64 	%p2784, %rd16957, %rd1278;
	selp.s64 	%rd16958, -1, 0, %p2784;
	cvt.u32.u64 	%r5355, %rd16957;
	sub.s32 	%r6418, %r5355, %r5352;
	and.b64  	%rd16959, %rd18537, 4294967295;
	add.s64 	%rd16960, %rd16959, %rd16958;
	setp.lt.u64 	%p2785, %rd16960, %rd1279;
	selp.s64 	%rd16961, -1, 0, %p2785;
	cvt.u32.u64 	%r5356, %rd16960;
	sub.s32 	%r6419, %r5356, %r5351;
	and.b64  	%rd16962, %rd18538, 4294967295;
	add.s64 	%rd16963, %rd16962, %rd16961;
	setp.lt.u64 	%p2786, %rd16963, %rd1280;
	selp.s64 	%rd16964, -1, 0, %p2786;
	cvt.u32.u64 	%r5357, %rd16963;
	sub.s32 	%r6420, %r5357, %r5350;
	and.b64  	%rd16965, %rd18539, 4294967295;
	add.s64 	%rd16966, %rd16965, %rd16964;
	setp.lt.u64 	%p2787, %rd16966, %rd1281;
	selp.s64 	%rd16967, -1, 0, %p2787;
	cvt.u32.u64 	%r5358, %rd16966;
	sub.s32 	%r6421, %r5358, %r5349;
	and.b64  	%rd16968, %rd18540, 4294967295;
	add.s64 	%rd16969, %rd16968, %rd16967;
	setp.lt.u64 	%p2788, %rd16969, %rd1282;
	selp.s32 	%r5359, -1, 0, %p2788;
	cvt.u32.u64 	%r5360, %rd16969;
	sub.s32 	%r6422, %r5360, %r5348;
	add.s32 	%r5361, %r6423, %r5359;
	sub.s32 	%r6423, %r5361, %r2066;
$L__BB0_1638:
	setp.gt.u32 	%p2789, %r6423, %r2066;
	@%p2789 bra 	$L__BB0_1651;
	bra.uni 	$L__BB0_1652;
$L__BB0_1639:
	cvt.u32.u64 	%r5362, %rd1282;
	setp.gt.u32 	%p2791, %r6422, %r5362;
	@%p2791 bra 	$L__BB0_1651;
	setp.lt.u32 	%p2792, %r6422, %r5362;
	@%p2792 bra 	$L__BB0_1653;
	cvt.u32.u64 	%r5364, %rd1281;
	setp.gt.u32 	%p2793, %r6421, %r5364;
	@%p2793 bra 	$L__BB0_1651;
	setp.lt.u32 	%p2794, %r6421, %r5364;
	@%p2794 bra 	$L__BB0_1653;
	cvt.u32.u64 	%r5366, %rd1280;
	setp.gt.u32 	%p2795, %r6420, %r5366;
	@%p2795 bra 	$L__BB0_1651;
	setp.lt.u32 	%p2796, %r6420, %r5366;
	@%p2796 bra 	$L__BB0_1653;
	cvt.u32.u64 	%r5368, %rd1279;
	setp.gt.u32 	%p2797, %r6419, %r5368;
	@%p2797 bra 	$L__BB0_1651;
	setp.lt.u32 	%p2798, %r6419, %r5368;
	@%p2798 bra 	$L__BB0_1653;
	cvt.u32.u64 	%r5370, %rd1278;
	setp.gt.u32 	%p2799, %r6418, %r5370;
	@%p2799 bra 	$L__BB0_1651;
	setp.lt.u32 	%p2800, %r6418, %r5370;
	@%p2800 bra 	$L__BB0_1653;
	cvt.u32.u64 	%r5372, %rd1277;
	setp.gt.u32 	%p2801, %r6417, %r5372;
	@%p2801 bra 	$L__BB0_1651;
	setp.lt.u32 	%p2802, %r6417, %r5372;
	setp.lt.u32 	%p2803, %r6416, %r2065;
	or.pred  	%p2804, %p2802, %p2803;
	@%p2804 bra 	$L__BB0_1653;
$L__BB0_1651:
	cvt.u32.u64 	%r5374, %rd1282;
	cvt.u32.u64 	%r5375, %rd1281;
	cvt.u32.u64 	%r5376, %rd1280;
	cvt.u32.u64 	%r5377, %rd1279;
	cvt.u32.u64 	%r5378, %rd1278;
	cvt.u32.u64 	%r5379, %rd1277;
	setp.lt.u32 	%p2805, %r6416, %r2065;
	selp.s64 	%rd16970, -1, 0, %p2805;
	sub.s32 	%r6416, %r6416, %r2065;
	cvt.u64.u32 	%rd16971, %r6417;
	add.s64 	%rd16972, %rd16970, %rd16971;
	setp.lt.u64 	%p2806, %rd16972, %rd1277;
	selp.s64 	%rd16973, -1, 0, %p2806;
	cvt.u32.u64 	%r5380, %rd16972;
	sub.s32 	%r6417, %r5380, %r5379;
	cvt.u64.u32 	%rd16974, %r6418;
	add.s64 	%rd16975, %rd16973, %rd16974;
	setp.lt.u64 	%p2807, %rd16975, %rd1278;
	selp.s64 	%rd16976, -1, 0, %p2807;
	cvt.u32.u64 	%r5381, %rd16975;
	sub.s32 	%r6418, %r5381, %r5378;
	cvt.u64.u32 	%rd16977, %r6419;
	add.s64 	%rd16978, %rd16976, %rd16977;
	setp.lt.u64 	%p2808, %rd16978, %rd1279;
	selp.s64 	%rd16979, -1, 0, %p2808;
	cvt.u32.u64 	%r5382, %rd16978;
	sub.s32 	%r6419, %r5382, %r5377;
	cvt.u64.u32 	%rd16980, %r6420;
	add.s64 	%rd16981, %rd16979, %rd16980;
	setp.lt.u64 	%p2809, %rd16981, %rd1280;
	selp.s64 	%rd16982, -1, 0, %p2809;
	cvt.u32.u64 	%r5383, %rd16981;
	sub.s32 	%r6420, %r5383, %r5376;
	cvt.u64.u32 	%rd16983, %r6421;
	add.s64 	%rd16984, %rd16982, %rd16983;
	setp.lt.u64 	%p2810, %rd16984, %rd1281;
	selp.s64 	%rd16985, -1, 0, %p2810;
	cvt.u32.u64 	%r5384, %rd16984;
	sub.s32 	%r6421, %r5384, %r5375;
	cvt.u64.u32 	%rd16986, %r6422;
	add.s64 	%rd16987, %rd16985, %rd16986;
	setp.lt.u64 	%p2811, %rd16987, %rd1282;
	selp.s32 	%r5385, -1, 0, %p2811;
	cvt.u32.u64 	%r5386, %rd16987;
	sub.s32 	%r6422, %r5386, %r5374;
	add.s32 	%r5387, %r6423, %r5385;
	sub.s32 	%r6423, %r5387, %r2066;
	bra.uni 	$L__BB0_1653;
$L__BB0_1652:
	setp.lt.u32 	%p2790, %r6423, %r2066;
	@%p2790 bra 	$L__BB0_1653;
	bra.uni 	$L__BB0_1639;
$L__BB0_1653:
	cvt.u64.u32 	%rd1346, %r6416;
	mul.wide.u32 	%rd16988, %r6382, %r6416;
	cvt.u32.u64 	%r5388, %rd16988;
	shr.u64 	%rd16989, %rd16988, 32;
	mul.wide.u32 	%rd16990, %r6383, %r6416;
	add.s64 	%rd16991, %rd16989, %rd16990;
	shr.u64 	%rd16992, %rd16991, 32;
	mul.wide.u32 	%rd16993, %r6384, %r6416;
	add.s64 	%rd16994, %rd16992, %rd16993;
	shr.u64 	%rd16995, %rd16994, 32;
	mul.wide.u32 	%rd16996, %r6385, %r6416;
	add.s64 	%rd16997, %rd16995, %rd16996;
	shr.u64 	%rd16998, %rd16997, 32;
	mul.wide.u32 	%rd16999, %r6386, %r6416;
	add.s64 	%rd17000, %rd16998, %rd16999;
	shr.u64 	%rd17001, %rd17000, 32;
	mul.wide.u32 	%rd17002, %r6387, %r6416;
	add.s64 	%rd17003, %rd17001, %rd17002;
	shr.u64 	%rd17004, %rd17003, 32;
	mul.wide.u32 	%rd17005, %r6388, %r6416;
	add.s64 	%rd17006, %rd17004, %rd17005;
	shr.u64 	%rd17007, %rd17006, 32;
	mul.wide.u32 	%rd17008, %r6389, %r6416;
	add.s64 	%rd17009, %rd17007, %rd17008;
	shr.u64 	%rd17010, %rd17009, 32;
	cvt.u64.u32 	%rd1347, %r6417;
	and.b64  	%rd17011, %rd16991, 4294967295;
	mul.wide.u32 	%rd17012, %r6382, %r6417;
	add.s64 	%rd17013, %rd17012, %rd17011;
	shr.u64 	%rd17014, %rd17013, 32;
	and.b64  	%rd17015, %rd16994, 4294967295;
	mul.wide.u32 	%rd17016, %r6383, %r6417;
	add.s64 	%rd17017, %rd17014, %rd17015;
	add.s64 	%rd17018, %rd17017, %rd17016;
	shr.u64 	%rd17019, %rd17018, 32;
	and.b64  	%rd17020, %rd16997, 4294967295;
	mul.wide.u32 	%rd17021, %r6384, %r6417;
	add.s64 	%rd17022, %rd17019, %rd17020;
	add.s64 	%rd17023, %rd17022, %rd17021;
	shr.u64 	%rd17024, %rd17023, 32;
	and.b64  	%rd17025, %rd17000, 4294967295;
	mul.wide.u32 	%rd17026, %r6385, %r6417;
	add.s64 	%rd17027, %rd17024, %rd17025;
	add.s64 	%rd17028, %rd17027, %rd17026;
	shr.u64 	%rd17029, %rd17028, 32;
	and.b64  	%rd17030, %rd17003, 4294967295;
	mul.wide.u32 	%rd17031, %r6386, %r6417;
	add.s64 	%rd17032, %rd17029, %rd17030;
	add.s64 	%rd17033, %rd17032, %rd17031;
	shr.u64 	%rd17034, %rd17033, 32;
	and.b64  	%rd17035, %rd17006, 4294967295;
	mul.wide.u32 	%rd17036, %r6387, %r6417;
	add.s64 	%rd17037, %rd17034, %rd17035;
	add.s64 	%rd17038, %rd17037, %rd17036;
	shr.u64 	%rd17039, %rd17038, 32;
	and.b64  	%rd17040, %rd17009, 4294967295;
	mul.wide.u32 	%rd17041, %r6388, %r6417;
	add.s64 	%rd17042, %rd17039, %rd17040;
	add.s64 	%rd17043, %rd17042, %rd17041;
	shr.u64 	%rd17044, %rd17043, 32;
	mul.wide.u32 	%rd17045, %r6389, %r6417;
	add.s64 	%rd17046, %rd17044, %rd17010;
	add.s64 	%rd17047, %rd17046, %rd17045;
	shr.u64 	%rd17048, %rd17047, 32;
	cvt.u64.u32 	%rd1348, %r6418;
	and.b64  	%rd17049, %rd17018, 4294967295;
	mul.wide.u32 	%rd17050, %r6382, %r6418;
	add.s64 	%rd17051, %rd17050, %rd17049;
	shr.u64 	%rd17052, %rd17051, 32;
	and.b64  	%rd17053, %rd17023, 4294967295;
	mul.wide.u32 	%rd17054, %r6383, %r6418;
	add.s64 	%rd17055, %rd17052, %rd17053;
	add.s64 	%rd17056, %rd17055, %rd17054;
	shr.u64 	%rd17057, %rd17056, 32;
	and.b64  	%rd17058, %rd17028, 4294967295;
	mul.wide.u32 	%rd17059, %r6384, %r6418;
	add.s64 	%rd17060, %rd17057, %rd17058;
	add.s64 	%rd17061, %rd17060, %rd17059;
	shr.u64 	%rd17062, %rd17061, 32;
	and.b64  	%rd17063, %rd17033, 4294967295;
	mul.wide.u32 	%rd17064, %r6385, %r6418;
	add.s64 	%rd17065, %rd17062, %rd17063;
	add.s64 	%rd17066, %rd17065, %rd17064;
	shr.u64 	%rd17067, %rd17066, 32;
	and.b64  	%rd17068, %rd17038, 4294967295;
	mul.wide.u32 	%rd17069, %r6386, %r6418;
	add.s64 	%rd17070, %rd17067, %rd17068;
	add.s64 	%rd17071, %rd17070, %rd17069;
	shr.u64 	%rd17072, %rd17071, 32;
	and.b64  	%rd17073, %rd17043, 4294967295;
	mul.wide.u32 	%rd17074, %r6387, %r6418;
	add.s64 	%rd17075, %rd17072, %rd17073;
	add.s64 	%rd17076, %rd17075, %rd17074;
	shr.u64 	%rd17077, %rd17076, 32;
	and.b64  	%rd17078, %rd17047, 4294967295;
	mul.wide.u32 	%rd17079, %r6388, %r6418;
	add.s64 	%rd17080, %rd17077, %rd17078;
	add.s64 	%rd17081, %rd17080, %rd17079;
	shr.u64 	%rd17082, %rd17081, 32;
	mul.wide.u32 	%rd17083, %r6389, %r6418;
	add.s64 	%rd17084, %rd17082, %rd17048;
	add.s64 	%rd17085, %rd17084, %rd17083;
	shr.u64 	%rd17086, %rd17085, 32;
	cvt.u64.u32 	%rd1349, %r6419;
	and.b64  	%rd17087, %rd17056, 4294967295;
	mul.wide.u32 	%rd17088, %r6382, %r6419;
	add.s64 	%rd17089, %rd17088, %rd17087;
	shr.u64 	%rd17090, %rd17089, 32;
	and.b64  	%rd17091, %rd17061, 4294967295;
	mul.wide.u32 	%rd17092, %r6383, %r6419;
	add.s64 	%rd17093, %rd17090, %rd17091;
	add.s64 	%rd17094, %rd17093, %rd17092;
	shr.u64 	%rd17095, %rd17094, 32;
	and.b64  	%rd17096, %rd17066, 4294967295;
	mul.wide.u32 	%rd17097, %r6384, %r6419;
	add.s64 	%rd17098, %rd17095, %rd17096;
	add.s64 	%rd17099, %rd17098, %rd17097;
	shr.u64 	%rd17100, %rd17099, 32;
	and.b64  	%rd17101, %rd17071, 4294967295;
	mul.wide.u32 	%rd17102, %r6385, %r6419;
	add.s64 	%rd17103, %rd17100, %rd17101;
	add.s64 	%rd17104, %rd17103, %rd17102;
	shr.u64 	%rd17105, %rd17104, 32;
	and.b64  	%rd17106, %rd17076, 4294967295;
	mul.wide.u32 	%rd17107, %r6386, %r6419;
	add.s64 	%rd17108, %rd17105, %rd17106;
	add.s64 	%rd17109, %rd17108, %rd17107;
	shr.u64 	%rd17110, %rd17109, 32;
	and.b64  	%rd17111, %rd17081, 4294967295;
	mul.wide.u32 	%rd17112, %r6387, %r6419;
	add.s64 	%rd17113, %rd17110, %rd17111;
	add.s64 	%rd17114, %rd17113, %rd17112;
	shr.u64 	%rd17115, %rd17114, 32;
	and.b64  	%rd17116, %rd17085, 4294967295;
	mul.wide.u32 	%rd17117, %r6388, %r6419;
	add.s64 	%rd17118, %rd17115, %rd17116;
	add.s64 	%rd17119, %rd17118, %rd17117;
	shr.u64 	%rd17120, %rd17119, 32;
	mul.wide.u32 	%rd17121, %r6389, %r6419;
	add.s64 	%rd17122, %rd17120, %rd17086;
	add.s64 	%rd17123, %rd17122, %rd17121;
	shr.u64 	%rd17124, %rd17123, 32;
	cvt.u64.u32 	%rd1350, %r6420;
	and.b64  	%rd17125, %rd17094, 4294967295;
	mul.wide.u32 	%rd17126, %r6382, %r6420;
	add.s64 	%rd17127, %rd17126, %rd17125;
	shr.u64 	%rd17128, %rd17127, 32;
	and.b64  	%rd17129, %rd17099, 4294967295;
	mul.wide.u32 	%rd17130, %r6383, %r6420;
	add.s64 	%rd17131, %rd17128, %rd17129;
	add.s64 	%rd17132, %rd17131, %rd17130;
	shr.u64 	%rd17133, %rd17132, 32;
	and.b64  	%rd17134, %rd17104, 4294967295;
	mul.wide.u32 	%rd17135, %r6384, %r6420;
	add.s64 	%rd17136, %rd17133, %rd17134;
	add.s64 	%rd17137, %rd17136, %rd17135;
	shr.u64 	%rd17138, %rd17137, 32;
	and.b64  	%rd17139, %rd17109, 4294967295;
	mul.wide.u32 	%rd17140, %r6385, %r6420;
	add.s64 	%rd17141, %rd17138, %rd17139;
	add.s64 	%rd17142, %rd17141, %rd17140;
	shr.u64 	%rd17143, %rd17142, 32;
	and.b64  	%rd17144, %rd17114, 4294967295;
	mul.wide.u32 	%rd17145, %r6386, %r6420;
	add.s64 	%rd17146, %rd17143, %rd17144;
	add.s64 	%rd17147, %rd17146, %rd17145;
	shr.u64 	%rd17148, %rd17147, 32;
	and.b64  	%rd17149, %rd17119, 4294967295;
	mul.wide.u32 	%rd17150, %r6387, %r6420;
	add.s64 	%rd17151, %rd17148, %rd17149;
	add.s64 	%rd17152, %rd17151, %rd17150;
	shr.u64 	%rd17153, %rd17152, 32;
	and.b64  	%rd17154, %rd17123, 4294967295;
	mul.wide.u32 	%rd17155, %r6388, %r6420;
	add.s64 	%rd17156, %rd17153, %rd17154;
	add.s64 	%rd17157, %rd17156, %rd17155;
	shr.u64 	%rd17158, %rd17157, 32;
	mul.wide.u32 	%rd17159, %r6389, %r6420;
	add.s64 	%rd17160, %rd17158, %rd17124;
	add.s64 	%rd17161, %rd17160, %rd17159;
	shr.u64 	%rd17162, %rd17161, 32;
	cvt.u64.u32 	%rd1351, %r6421;
	and.b64  	%rd17163, %rd17132, 4294967295;
	mul.wide.u32 	%rd17164, %r6382, %r6421;
	add.s64 	%rd17165, %rd17164, %rd17163;
	shr.u64 	%rd17166, %rd17165, 32;
	and.b64  	%rd17167, %rd17137, 4294967295;
	mul.wide.u32 	%rd17168, %r6383, %r6421;
	add.s64 	%rd17169, %rd17166, %rd17167;
	add.s64 	%rd17170, %rd17169, %rd17168;
	shr.u64 	%rd17171, %rd17170, 32;
	and.b64  	%rd17172, %rd17142, 4294967295;
	mul.wide.u32 	%rd17173, %r6384, %r6421;
	add.s64 	%rd17174, %rd17171, %rd17172;
	add.s64 	%rd17175, %rd17174, %rd17173;
	shr.u64 	%rd17176, %rd17175, 32;
	and.b64  	%rd17177, %rd17147, 4294967295;
	mul.wide.u32 	%rd17178, %r6385, %r6421;
	add.s64 	%rd17179, %rd17176, %rd17177;
	add.s64 	%rd17180, %rd17179, %rd17178;
	shr.u64 	%rd17181, %rd17180, 32;
	and.b64  	%rd17182, %rd17152, 4294967295;
	mul.wide.u32 	%rd17183, %r6386, %r6421;
	add.s64 	%rd17184, %rd17181, %rd17182;
	add.s64 	%rd17185, %rd17184, %rd17183;
	shr.u64 	%rd17186, %rd17185, 32;
	and.b64  	%rd17187, %rd17157, 4294967295;
	mul.wide.u32 	%rd17188, %r6387, %r6421;
	add.s64 	%rd17189, %rd17186, %rd17187;
	add.s64 	%rd17190, %rd17189, %rd17188;
	shr.u64 	%rd17191, %rd17190, 32;
	and.b64  	%rd17192, %rd17161, 4294967295;
	mul.wide.u32 	%rd17193, %r6388, %r6421;
	add.s64 	%rd17194, %rd17191, %rd17192;
	add.s64 	%rd17195, %rd17194, %rd17193;
	shr.u64 	%rd17196, %rd17195, 32;
	mul.wide.u32 	%rd17197, %r6389, %r6421;
	add.s64 	%rd17198, %rd17196, %rd17162;
	add.s64 	%rd17199, %rd17198, %rd17197;
	shr.u64 	%rd17200, %rd17199, 32;
	cvt.u64.u32 	%rd1352, %r6422;
	and.b64  	%rd17201, %rd17170, 4294967295;
	mul.wide.u32 	%rd17202, %r6382, %r6422;
	add.s64 	%rd17203, %rd17202, %rd17201;
	shr.u64 	%rd17204, %rd17203, 32;
	and.b64  	%rd17205, %rd17175, 4294967295;
	mul.wide.u32 	%rd17206, %r6383, %r6422;
	add.s64 	%rd17207, %rd17204, %rd17205;
	add.s64 	%rd17208, %rd17207, %rd17206;
	shr.u64 	%rd17209, %rd17208, 32;
	and.b64  	%rd17210, %rd17180, 4294967295;
	mul.wide.u32 	%rd17211, %r6384, %r6422;
	add.s64 	%rd17212, %rd17209, %rd17210;
	add.s64 	%rd17213, %rd17212, %rd17211;
	shr.u64 	%rd17214, %rd17213, 32;
	and.b64  	%rd17215, %rd17185, 4294967295;
	mul.wide.u32 	%rd17216, %r6385, %r6422;
	add.s64 	%rd17217, %rd17214, %rd17215;
	add.s64 	%rd17218, %rd17217, %rd17216;
	shr.u64 	%rd17219, %rd17218, 32;
	and.b64  	%rd17220, %rd17190, 4294967295;
	mul.wide.u32 	%rd17221, %r6386, %r6422;
	add.s64 	%rd17222, %rd17219, %rd17220;
	add.s64 	%rd17223, %rd17222, %rd17221;
	shr.u64 	%rd17224, %rd17223, 32;
	and.b64  	%rd17225, %rd17195, 4294967295;
	mul.wide.u32 	%rd17226, %r6387, %r6422;
	add.s64 	%rd17227, %rd17224, %rd17225;
	add.s64 	%rd17228, %rd17227, %rd17226;
	shr.u64 	%rd17229, %rd17228, 32;
	and.b64  	%rd17230, %rd17199, 4294967295;
	mul.wide.u32 	%rd17231, %r6388, %r6422;
	add.s64 	%rd17232, %rd17229, %rd17230;
	add.s64 	%rd17233, %rd17232, %rd17231;
	shr.u64 	%rd17234, %rd17233, 32;
	mul.wide.u32 	%rd17235, %r6389, %r6422;
	add.s64 	%rd17236, %rd17234, %rd17200;
	add.s64 	%rd17237, %rd17236, %rd17235;
	shr.u64 	%rd17238, %rd17237, 32;
	cvt.u64.u32 	%rd1353, %r6423;
	and.b64  	%rd17239, %rd17208, 4294967295;
	mul.wide.u32 	%rd17240, %r6382, %r6423;
	add.s64 	%rd17241, %rd17240, %rd17239;
	shr.u64 	%rd17242, %rd17241, 32;
	and.b64  	%rd17243, %rd17213, 4294967295;
	mul.wide.u32 	%rd17244, %r6383, %r6423;
	add.s64 	%rd17245, %rd17242, %rd17243;
	add.s64 	%rd17246, %rd17245, %rd17244;
	shr.u64 	%rd17247, %rd17246, 32;
	and.b64  	%rd17248, %rd17218, 4294967295;
	mul.wide.u32 	%rd17249, %r6384, %r6423;
	add.s64 	%rd17250, %rd17247, %rd17248;
	add.s64 	%rd17251, %rd17250, %rd17249;
	shr.u64 	%rd17252, %rd17251, 32;
	and.b64  	%rd17253, %rd17223, 4294967295;
	mul.wide.u32 	%rd17254, %r6385, %r6423;
	add.s64 	%rd17255, %rd17252, %rd17253;
	add.s64 	%rd17256, %rd17255, %rd17254;
	shr.u64 	%rd17257, %rd17256, 32;
	and.b64  	%rd17258, %rd17228, 4294967295;
	mul.wide.u32 	%rd17259, %r6386, %r6423;
	add.s64 	%rd17260, %rd17257, %rd17258;
	add.s64 	%rd17261, %rd17260, %rd17259;
	shr.u64 	%rd17262, %rd17261, 32;
	and.b64  	%rd17263, %rd17233, 4294967295;
	mul.wide.u32 	%rd17264, %r6387, %r6423;
	add.s64 	%rd17265, %rd17262, %rd17263;
	add.s64 	%rd17266, %rd17265, %rd17264;
	shr.u64 	%rd17267, %rd17266, 32;
	and.b64  	%rd17268, %rd17237, 4294967295;
	mul.wide.u32 	%rd17269, %r6388, %r6423;
	add.s64 	%rd17270, %rd17267, %rd17268;
	add.s64 	%rd17271, %rd17270, %rd17269;
	shr.u64 	%rd17272, %rd17271, 32;
	mul.wide.u32 	%rd17273, %r6389, %r6423;
	add.s64 	%rd17274, %rd17272, %rd17238;
	add.s64 	%rd17275, %rd17274, %rd17273;
	shr.u64 	%rd17276, %rd17275, 32;
	{ .reg .b32 tmp; mov.b64 {tmp, %r5389}, %rd17275; }
	and.b64  	%rd17277, %rd17246, 4294967295;
	mul.lo.s64 	%rd17278, %rd17277, 977;
	cvt.u32.u64 	%r5390, %rd17278;
	shr.u64 	%rd17279, %rd17278, 32;
	and.b64  	%rd17280, %rd17251, 4294967295;
	mad.lo.s64 	%rd17281, %rd17280, 977, %rd17279;
	shr.u64 	%rd17282, %rd17281, 32;
	and.b64  	%rd17283, %rd17256, 4294967295;
	mad.lo.s64 	%rd17284, %rd17283, 977, %rd17282;
	shr.u64 	%rd17285, %rd17284, 32;
	and.b64  	%rd17286, %rd17261, 4294967295;
	mad.lo.s64 	%rd17287, %rd17286, 977, %rd17285;
	shr.u64 	%rd17288, %rd17287, 32;
	and.b64  	%rd17289, %rd17266, 4294967295;
	mad.lo.s64 	%rd17290, %rd17289, 977, %rd17288;
	shr.u64 	%rd17291, %rd17290, 32;
	and.b64  	%rd17292, %rd17271, 4294967295;
	mad.lo.s64 	%rd17293, %rd17292, 977, %rd17291;
	shr.u64 	%rd17294, %rd17293, 32;
	and.b64  	%rd17295, %rd17275, 4294967295;
	mad.lo.s64 	%rd17296, %rd17295, 977, %rd17294;
	shr.u64 	%rd17297, %rd17296, 32;
	mad.lo.s64 	%rd17298, %rd17276, 977, %rd17297;
	{ .reg .b32 tmp; mov.b64 {tmp, %r5391}, %rd17298; }
	add.s32 	%r6433, %r5388, %r5390;
	setp.lt.u32 	%p2813, %r6433, %r5388;
	selp.u64 	%rd17299, 1, 0, %p2813;
	and.b64  	%rd17300, %rd17013, 4294967295;
	and.b64  	%rd17301, %rd17281, 4294967295;
	add.s64 	%rd17302, %rd17300, %rd17299;
	add.s64 	%rd17303, %rd17302, %rd17301;
	shr.u64 	%rd17304, %rd17303, 32;
	and.b64  	%rd17305, %rd17051, 4294967295;
	and.b64  	%rd17306, %rd17284, 4294967295;
	add.s64 	%rd17307, %rd17304, %rd17305;
	add.s64 	%rd17308, %rd17307, %rd17306;
	shr.u64 	%rd17309, %rd17308, 32;
	and.b64  	%rd17310, %rd17089, 4294967295;
	and.b64  	%rd17311, %rd17287, 4294967295;
	add.s64 	%rd17312, %rd17309, %rd17310;
	add.s64 	%rd17313, %rd17312, %rd17311;
	shr.u64 	%rd17314, %rd17313, 32;
	and.b64  	%rd17315, %rd17127, 4294967295;
	and.b64  	%rd17316, %rd17290, 4294967295;
	add.s64 	%rd17317, %rd17314, %rd17315;
	add.s64 	%rd17318, %rd17317, %rd17316;
	shr.u64 	%rd17319, %rd17318, 32;
	and.b64  	%rd17320, %rd17165, 4294967295;
	and.b64  	%rd17321, %rd17293, 4294967295;
	add.s64 	%rd17322, %rd17319, %rd17320;
	add.s64 	%rd17323, %rd17322, %rd17321;
	shr.u64 	%rd17324, %rd17323, 32;
	and.b64  	%rd17325, %rd17203, 4294967295;
	and.b64  	%rd17326, %rd17296, 4294967295;
	add.s64 	%rd17327, %rd17324, %rd17325;
	add.s64 	%rd17328, %rd17327, %rd17326;
	shr.u64 	%rd17329, %rd17328, 32;
	and.b64  	%rd17330, %rd17241, 4294967295;
	and.b64  	%rd17331, %rd17298, 4294967295;
	add.s64 	%rd17332, %rd17329, %rd17330;
	add.s64 	%rd17333, %rd17332, %rd17331;
	{ .reg .b32 tmp; mov.b64 {tmp, %r5392}, %rd17333; }
	add.s32 	%r5393, %r5392, %r5391;
	and.b64  	%rd17334, %rd17303, 4294967295;
	add.s64 	%rd18542, %rd17334, %rd17277;
	shr.u64 	%rd17335, %rd18542, 32;
	and.b64  	%rd17336, %rd17308, 4294967295;
	add.s64 	%rd17337, %rd17335, %rd17336;
	add.s64 	%rd18543, %rd17337, %rd17280;
	shr.u64 	%rd17338, %rd18543, 32;
	and.b64  	%rd17339, %rd17313, 4294967295;
	add.s64 	%rd17340, %rd17338, %rd17339;
	add.s64 	%rd18544, %rd17340, %rd17283;
	shr.u64 	%rd17341, %rd18544, 32;
	and.b64  	%rd17342, %rd17318, 4294967295;
	add.s64 	%rd17343, %rd17341, %rd17342;
	add.s64 	%rd18545, %rd17343, %rd17286;
	shr.u64 	%rd17344, %rd18545, 32;
	and.b64  	%rd17345, %rd17323, 4294967295;
	add.s64 	%rd17346, %rd17344, %rd17345;
	add.s64 	%rd18546, %rd17346, %rd17289;
	shr.u64 	%rd17347, %rd18546, 32;
	and.b64  	%rd17348, %rd17328, 4294967295;
	add.s64 	%rd17349, %rd17347, %rd17348;
	add.s64 	%rd18547, %rd17349, %rd17292;
	shr.u64 	%rd17350, %rd18547, 32;
	and.b64  	%rd17351, %rd17333, 4294967295;
	add.s64 	%rd17352, %rd17350, %rd17351;
	add.s64 	%rd18548, %rd17352, %rd17295;
	{ .reg .b32 tmp; mov.b64 {tmp, %r5394}, %rd18548; }
	add.s32 	%r5395, %r5393, %r5394;
	add.s32 	%r2215, %r5395, %r5389;
	setp.eq.s32 	%p2814, %r2215, 0;
	mov.pred 	%p3011, 0;
	@%p2814 bra 	$L__BB0_1655;
	cvt.u64.u32 	%rd17353, %r2215;
	mul.wide.u32 	%rd17354, %r2215, 977;
	cvt.u32.u64 	%r5396, %rd17354;
	shr.u64 	%rd17355, %rd17354, 32;
	add.s64 	%rd17356, %rd17355, %rd17353;
	shr.u64 	%rd17357, %rd17356, 32;
	add.s32 	%r2216, %r6433, %r5396;
	setp.lt.u32 	%p2815, %r2216, %r6433;
	selp.u64 	%rd17358, 1, 0, %p2815;
	and.b64  	%rd17359, %rd18542, 4294967295;
	and.b64  	%rd17360, %rd17356, 4294967295;
	add.s64 	%rd17361, %rd17359, %rd17358;
	add.s64 	%rd18542, %rd17361, %rd17360;
	shr.u64 	%rd17362, %rd18542, 32;
	and.b64  	%rd17363, %rd18543, 4294967295;
	add.s64 	%rd17364, %rd17362, %rd17363;
	add.s64 	%rd18543, %rd17364, %rd17357;
	shr.u64 	%rd17365, %rd18543, 32;
	and.b64  	%rd17366, %rd18544, 4294967295;
	add.s64 	%rd18544, %rd17365, %rd17366;
	shr.u64 	%rd17367, %rd18544, 32;
	and.b64  	%rd17368, %rd18545, 4294967295;
	add.s64 	%rd18545, %rd17367, %rd17368;
	shr.u64 	%rd17369, %rd18545, 32;
	and.b64  	%rd17370, %rd18546, 4294967295;
	add.s64 	%rd18546, %rd17369, %rd17370;
	shr.u64 	%rd17371, %rd18546, 32;
	and.b64  	%rd17372, %rd18547, 4294967295;
	add.s64 	%rd18547, %rd17371, %rd17372;
	shr.u64 	%rd17373, %rd18547, 32;
	and.b64  	%rd17374, %rd18548, 4294967295;
	add.s64 	%rd18548, %rd17373, %rd17374;
	setp.gt.u64 	%p3011, %rd18548, 4294967295;
	mov.u32 	%r6433, %r2216;
$L__BB0_1655:
	cvt.u32.u64 	%r6440, %rd18548;
	cvt.u32.u64 	%r6439, %rd18547;
	cvt.u32.u64 	%r6438, %rd18546;
	cvt.u32.u64 	%r6437, %rd18545;
	cvt.u32.u64 	%r6436, %rd18544;
	cvt.u32.u64 	%r6435, %rd18543;
	cvt.u32.u64 	%r6434, %rd18542;
	setp.lt.u32 	%p2816, %r2066, %r6440;
	or.pred  	%p2817, %p3011, %p2816;
	@%p2817 bra 	$L__BB0_1669;
	setp.gt.u32 	%p2818, %r2066, %r6440;
	@%p2818 bra 	$L__BB0_1670;
	cvt.u32.u64 	%r5397, %rd1282;
	setp.lt.u32 	%p2819, %r5397, %r6439;
	@%p2819 bra 	$L__BB0_1669;
	cvt.u32.u64 	%r5398, %rd1282;
	setp.gt.u32 	%p2820, %r5398, %r6439;
	@%p2820 bra 	$L__BB0_1670;
	cvt.u32.u64 	%r5399, %rd1281;
	setp.lt.u32 	%p2821, %r5399, %r6438;
	@%p2821 bra 	$L__BB0_1669;
	cvt.u32.u64 	%r5400, %rd1281;
	setp.gt.u32 	%p2822, %r5400, %r6438;
	@%p2822 bra 	$L__BB0_1670;
	cvt.u32.u64 	%r5401, %rd1280;
	setp.lt.u32 	%p2823, %r5401, %r6437;
	@%p2823 bra 	$L__BB0_1669;
	cvt.u32.u64 	%r5402, %rd1280;
	setp.gt.u32 	%p2824, %r5402, %r6437;
	@%p2824 bra 	$L__BB0_1670;
	cvt.u32.u64 	%r5403, %rd1279;
	setp.lt.u32 	%p2825, %r5403, %r6436;
	@%p2825 bra 	$L__BB0_1669;
	cvt.u32.u64 	%r5404, %rd1279;
	setp.gt.u32 	%p2826, %r5404, %r6436;
	@%p2826 bra 	$L__BB0_1670;
	cvt.u32.u64 	%r5405, %rd1278;
	setp.lt.u32 	%p2827, %r5405, %r6435;
	@%p2827 bra 	$L__BB0_1669;
	cvt.u32.u64 	%r5406, %rd1278;
	setp.gt.u32 	%p2828, %r5406, %r6435;
	@%p2828 bra 	$L__BB0_1670;
	cvt.u32.u64 	%r5407, %rd1277;
	setp.lt.u32 	%p2829, %r5407, %r6434;
	@%p2829 bra 	$L__BB0_1669;
	cvt.u32.u64 	%r5408, %rd1277;
	setp.gt.u32 	%p2830, %r5408, %r6434;
	setp.lt.u32 	%p2831, %r6433, %r2065;
	or.pred  	%p2832, %p2830, %p2831;
	@%p2832 bra 	$L__BB0_1670;
$L__BB0_1669:
	cvt.u32.u64 	%r5409, %rd1282;
	cvt.u32.u64 	%r5410, %rd1281;
	cvt.u32.u64 	%r5411, %rd1280;
	cvt.u32.u64 	%r5412, %rd1279;
	cvt.u32.u64 	%r5413, %rd1278;
	cvt.u32.u64 	%r5414, %rd1277;
	setp.lt.u32 	%p2833, %r6433, %r2065;
	selp.s64 	%rd17376, -1, 0, %p2833;
	sub.s32 	%r6433, %r6433, %r2065;
	and.b64  	%rd17377, %rd18542, 4294967295;
	add.s64 	%rd17378, %rd17377, %rd17376;
	setp.lt.u64 	%p2834, %rd17378, %rd1277;
	selp.s64 	%rd17379, -1, 0, %p2834;
	cvt.u32.u64 	%r5415, %rd17378;
	sub.s32 	%r6434, %r5415, %r5414;
	and.b64  	%rd17380, %rd18543, 4294967295;
	add.s64 	%rd17381, %rd17380, %rd17379;
	setp.lt.u64 	%p2835, %rd17381, %rd1278;
	selp.s64 	%rd17382, -1, 0, %p2835;
	cvt.u32.u64 	%r5416, %rd17381;
	sub.s32 	%r6435, %r5416, %r5413;
	and.b64  	%rd17383, %rd18544, 4294967295;
	add.s64 	%rd17384, %rd17383, %rd17382;
	setp.lt.u64 	%p2836, %rd17384, %rd1279;
	selp.s64 	%rd17385, -1, 0, %p2836;
	cvt.u32.u64 	%r5417, %rd17384;
	sub.s32 	%r6436, %r5417, %r5412;
	and.b64  	%rd17386, %rd18545, 4294967295;
	add.s64 	%rd17387, %rd17386, %rd17385;
	setp.lt.u64 	%p2837, %rd17387, %rd1280;
	selp.s64 	%rd17388, -1, 0, %p2837;
	cvt.u32.u64 	%r5418, %rd17387;
	sub.s32 	%r6437, %r5418, %r5411;
	and.b64  	%rd17389, %rd18546, 4294967295;
	add.s64 	%rd17390, %rd17389, %rd17388;
	setp.lt.u64 	%p2838, %rd17390, %rd1281;
	selp.s64 	%rd17391, -1, 0, %p2838;
	cvt.u32.u64 	%r5419, %rd17390;
	sub.s32 	%r6438, %r5419, %r5410;
	and.b64  	%rd17392, %rd18547, 4294967295;
	add.s64 	%rd17393, %rd17392, %rd17391;
	setp.lt.u64 	%p2839, %rd17393, %rd1282;
	selp.s32 	%r5420, -1, 0, %p2839;
	cvt.u32.u64 	%r5421, %rd17393;
	sub.s32 	%r6439, %r5421, %r5409;
	add.s32 	%r5422, %r6440, %r5420;
	sub.s32 	%r6440, %r5422, %r2066;
$L__BB0_1670:
	setp.gt.u32 	%p2840, %r6440, %r2066;
	@%p2840 bra 	$L__BB0_1683;
	bra.uni 	$L__BB0_1684;
$L__BB0_1671:
	cvt.u32.u64 	%r5423, %rd1282;
	setp.gt.u32 	%p2842, %r6439, %r5423;
	@%p2842 bra 	$L__BB0_1683;
	setp.lt.u32 	%p2843, %r6439, %r5423;
	@%p2843 bra 	$L__BB0_1685;
	cvt.u32.u64 	%r5425, %rd1281;
	setp.gt.u32 	%p2844, %r6438, %r5425;
	@%p2844 bra 	$L__BB0_1683;
	setp.lt.u32 	%p2845, %r6438, %r5425;
	@%p2845 bra 	$L__BB0_1685;
	cvt.u32.u64 	%r5427, %rd1280;
	setp.gt.u32 	%p2846, %r6437, %r5427;
	@%p2846 bra 	$L__BB0_1683;
	setp.lt.u32 	%p2847, %r6437, %r5427;
	@%p2847 bra 	$L__BB0_1685;
	cvt.u32.u64 	%r5429, %rd1279;
	setp.gt.u32 	%p2848, %r6436, %r5429;
	@%p2848 bra 	$L__BB0_1683;
	setp.lt.u32 	%p2849, %r6436, %r5429;
	@%p2849 bra 	$L__BB0_1685;
	cvt.u32.u64 	%r5431, %rd1278;
	setp.gt.u32 	%p2850, %r6435, %r5431;
	@%p2850 bra 	$L__BB0_1683;
	setp.lt.u32 	%p2851, %r6435, %r5431;
	@%p2851 bra 	$L__BB0_1685;
	cvt.u32.u64 	%r5433, %rd1277;
	setp.gt.u32 	%p2852, %r6434, %r5433;
	@%p2852 bra 	$L__BB0_1683;
	setp.lt.u32 	%p2853, %r6434, %r5433;
	setp.lt.u32 	%p2854, %r6433, %r2065;
	or.pred  	%p2855, %p2853, %p2854;
	@%p2855 bra 	$L__BB0_1685;
$L__BB0_1683:
	cvt.u32.u64 	%r5435, %rd1282;
	cvt.u32.u64 	%r5436, %rd1281;
	cvt.u32.u64 	%r5437, %rd1280;
	cvt.u32.u64 	%r5438, %rd1279;
	cvt.u32.u64 	%r5439, %rd1278;
	cvt.u32.u64 	%r5440, %rd1277;
	setp.lt.u32 	%p2856, %r6433, %r2065;
	selp.s64 	%rd17394, -1, 0, %p2856;
	sub.s32 	%r6433, %r6433, %r2065;
	cvt.u64.u32 	%rd17395, %r6434;
	add.s64 	%rd17396, %rd17394, %rd17395;
	setp.lt.u64 	%p2857, %rd17396, %rd1277;
	selp.s64 	%rd17397, -1, 0, %p2857;
	cvt.u32.u64 	%r5441, %rd17396;
	sub.s32 	%r6434, %r5441, %r5440;
	cvt.u64.u32 	%rd17398, %r6435;
	add.s64 	%rd17399, %rd17397, %rd17398;
	setp.lt.u64 	%p2858, %rd17399, %rd1278;
	selp.s64 	%rd17400, -1, 0, %p2858;
	cvt.u32.u64 	%r5442, %rd17399;
	sub.s32 	%r6435, %r5442, %r5439;
	cvt.u64.u32 	%rd17401, %r6436;
	add.s64 	%rd17402, %rd17400, %rd17401;
	setp.lt.u64 	%p2859, %rd17402, %rd1279;
	selp.s64 	%rd17403, -1, 0, %p2859;
	cvt.u32.u64 	%r5443, %rd17402;
	sub.s32 	%r6436, %r5443, %r5438;
	cvt.u64.u32 	%rd17404, %r6437;
	add.s64 	%rd17405, %rd17403, %rd17404;
	setp.lt.u64 	%p2860, %rd17405, %rd1280;
	selp.s64 	%rd17406, -1, 0, %p2860;
	cvt.u32.u64 	%r5444, %rd17405;
	sub.s32 	%r6437, %r5444, %r5437;
	cvt.u64.u32 	%rd17407, %r6438;
	add.s64 	%rd17408, %rd17406, %rd17407;
	setp.lt.u64 	%p2861, %rd17408, %rd1281;
	selp.s64 	%rd17409, -1, 0, %p2861;
	cvt.u32.u64 	%r5445, %rd17408;
	sub.s32 	%r6438, %r5445, %r5436;
	cvt.u64.u32 	%rd17410, %r6439;
	add.s64 	%rd17411, %rd17409, %rd17410;
	setp.lt.u64 	%p2862, %rd17411, %rd1282;
	selp.s32 	%r5446, -1, 0, %p2862;
	cvt.u32.u64 	%r5447, %rd17411;
	sub.s32 	%r6439, %r5447, %r5435;
	add.s32 	%r5448, %r6440, %r5446;
	sub.s32 	%r6440, %r5448, %r2066;
	bra.uni 	$L__BB0_1685;
$L__BB0_1684:
	setp.lt.u32 	%p2841, %r6440, %r2066;
	@%p2841 bra 	$L__BB0_1685;
	bra.uni 	$L__BB0_1671;
$L__BB0_1685:
	mul.lo.s64 	%rd17412, %rd18520, %rd1346;
	cvt.u32.u64 	%r5449, %rd17412;
	shr.u64 	%rd17413, %rd17412, 32;
	mad.lo.s64 	%rd17414, %rd18520, %rd1347, %rd17413;
	shr.u64 	%rd17415, %rd17414, 32;
	mad.lo.s64 	%rd17416, %rd18520, %rd1348, %rd17415;
	shr.u64 	%rd17417, %rd17416, 32;
	mad.lo.s64 	%rd17418, %rd18520, %rd1349, %rd17417;
	shr.u64 	%rd17419, %rd17418, 32;
	mad.lo.s64 	%rd17420, %rd18520, %rd1350, %rd17419;
	shr.u64 	%rd17421, %rd17420, 32;
	mad.lo.s64 	%rd17422, %rd18520, %rd1351, %rd17421;
	shr.u64 	%rd17423, %rd17422, 32;
	mad.lo.s64 	%rd17424, %rd18520, %rd1352, %rd17423;
	shr.u64 	%rd17425, %rd17424, 32;
	mad.lo.s64 	%rd17426, %rd18520, %rd1353, %rd17425;
	shr.u64 	%rd17427, %rd17426, 32;
	and.b64  	%rd17428, %rd17414, 4294967295;
	mad.lo.s64 	%rd17429, %rd18519, %rd1346, %rd17428;
	shr.u64 	%rd17430, %rd17429, 32;
	and.b64  	%rd17431, %rd17416, 4294967295;
	add.s64 	%rd17432, %rd17430, %rd17431;
	mad.lo.s64 	%rd17433, %rd18519, %rd1347, %rd17432;
	shr.u64 	%rd17434, %rd17433, 32;
	and.b64  	%rd17435, %rd17418, 4294967295;
	add.s64 	%rd17436, %rd17434, %rd17435;
	mad.lo.s64 	%rd17437, %rd18519, %rd1348, %rd17436;
	shr.u64 	%rd17438, %rd17437, 32;
	and.b64  	%rd17439, %rd17420, 4294967295;
	add.s64 	%rd17440, %rd17438, %rd17439;
	mad.lo.s64 	%rd17441, %rd18519, %rd1349, %rd17440;
	shr.u64 	%rd17442, %rd17441, 32;
	and.b64  	%rd17443, %rd17422, 4294967295;
	add.s64 	%rd17444, %rd17442, %rd17443;
	mad.lo.s64 	%rd17445, %rd18519, %rd1350, %rd17444;
	shr.u64 	%rd17446, %rd17445, 32;
	and.b64  	%rd17447, %rd17424, 4294967295;
	add.s64 	%rd17448, %rd17446, %rd17447;
	mad.lo.s64 	%rd17449, %rd18519, %rd1351, %rd17448;
	shr.u64 	%rd17450, %rd17449, 32;
	and.b64  	%rd17451, %rd17426, 4294967295;
	add.s64 	%rd17452, %rd17450, %rd17451;
	mad.lo.s64 	%rd17453, %rd18519, %rd1352, %rd17452;
	shr.u64 	%rd17454, %rd17453, 32;
	add.s64 	%rd17455, %rd17454, %rd17427;
	mad.lo.s64 	%rd17456, %rd18519, %rd1353, %rd17455;
	shr.u64 	%rd17457, %rd17456, 32;
	and.b64  	%rd17458, %rd17433, 4294967295;
	mad.lo.s64 	%rd17459, %rd18518, %rd1346, %rd17458;
	shr.u64 	%rd17460, %rd17459, 32;
	and.b64  	%rd17461, %rd17437, 4294967295;
	add.s64 	%rd17462, %rd17460, %rd17461;
	mad.lo.s64 	%rd17463, %rd18518, %rd1347, %rd17462;
	shr.u64 	%rd17464, %rd17463, 32;
	and.b64  	%rd17465, %rd17441, 4294967295;
	add.s64 	%rd17466, %rd17464, %rd17465;
	mad.lo.s64 	%rd17467, %rd18518, %rd1348, %rd17466;
	shr.u64 	%rd17468, %rd17467, 32;
	and.b64  	%rd17469, %rd17445, 4294967295;
	add.s64 	%rd17470, %rd17468, %rd17469;
	mad.lo.s64 	%rd17471, %rd18518, %rd1349, %rd17470;
	shr.u64 	%rd17472, %rd17471, 32;
	and.b64  	%rd17473, %rd17449, 4294967295;
	add.s64 	%rd17474, %rd17472, %rd17473;
	mad.lo.s64 	%rd17475, %rd18518, %rd1350, %rd17474;
	shr.u64 	%rd17476, %rd17475, 32;
	and.b64  	%rd17477, %rd17453, 4294967295;
	add.s64 	%rd17478, %rd17476, %rd17477;
	mad.lo.s64 	%rd17479, %rd18518, %rd1351, %rd17478;
	shr.u64 	%rd17480, %rd17479, 32;
	and.b64  	%rd17481, %rd17456, 4294967295;
	add.s64 	%rd17482, %rd17480, %rd17481;
	mad.lo.s64 	%rd17483, %rd18518, %rd1352, %rd17482;
	shr.u64 	%rd17484, %rd17483, 32;
	add.s64 	%rd17485, %rd17484, %rd17457;
	mad.lo.s64 	%rd17486, %rd18518, %rd1353, %rd17485;
	shr.u64 	%rd17487, %rd17486, 32;
	and.b64  	%rd17488, %rd17463, 4294967295;
	mad.lo.s64 	%rd17489, %rd18517, %rd1346, %rd17488;
	shr.u64 	%rd17490, %rd17489, 32;
	and.b64  	%rd17491, %rd17467, 4294967295;
	add.s64 	%rd17492, %rd17490, %rd17491;
	mad.lo.s64 	%rd17493, %rd18517, %rd1347, %rd17492;
	shr.u64 	%rd17494, %rd17493, 32;
	and.b64  	%rd17495, %rd17471, 4294967295;
	add.s64 	%rd17496, %rd17494, %rd17495;
	mad.lo.s64 	%rd17497, %rd18517, %rd1348, %rd17496;
	shr.u64 	%rd17498, %rd17497, 32;
	and.b64  	%rd17499, %rd17475, 4294967295;
	add.s64 	%rd17500, %rd17498, %rd17499;
	mad.lo.s64 	%rd17501, %rd18517, %rd1349, %rd17500;
	shr.u64 	%rd17502, %rd17501, 32;
	and.b64  	%rd17503, %rd17479, 4294967295;
	add.s64 	%rd17504, %rd17502, %rd17503;
	mad.lo.s64 	%rd17505, %rd18517, %rd1350, %rd17504;
	shr.u64 	%rd17506, %rd17505, 32;
	and.b64  	%rd17507, %rd17483, 4294967295;
	add.s64 	%rd17508, %rd17506, %rd17507;
	mad.lo.s64 	%rd17509, %rd18517, %rd1351, %rd17508;
	shr.u64 	%rd17510, %rd17509, 32;
	and.b64  	%rd17511, %rd17486, 4294967295;
	add.s64 	%rd17512, %rd17510, %rd17511;
	mad.lo.s64 	%rd17513, %rd18517, %rd1352, %rd17512;
	shr.u64 	%rd17514, %rd17513, 32;
	add.s64 	%rd17515, %rd17514, %rd17487;
	mad.lo.s64 	%rd17516, %rd18517, %rd1353, %rd17515;
	shr.u64 	%rd17517, %rd17516, 32;
	and.b64  	%rd17518, %rd17493, 4294967295;
	mad.lo.s64 	%rd17519, %rd18516, %rd1346, %rd17518;
	shr.u64 	%rd17520, %rd17519, 32;
	and.b64  	%rd17521, %rd17497, 4294967295;
	add.s64 	%rd17522, %rd17520, %rd17521;
	mad.lo.s64 	%rd17523, %rd18516, %rd1347, %rd17522;
	shr.u64 	%rd17524, %rd17523, 32;
	and.b64  	%rd17525, %rd17501, 4294967295;
	add.s64 	%rd17526, %rd17524, %rd17525;
	mad.lo.s64 	%rd17527, %rd18516, %rd1348, %rd17526;
	shr.u64 	%rd17528, %rd17527, 32;
	and.b64  	%rd17529, %rd17505, 4294967295;
	add.s64 	%rd17530, %rd17528, %rd17529;
	mad.lo.s64 	%rd17531, %rd18516, %rd1349, %rd17530;
	shr.u64 	%rd17532, %rd17531, 32;
	and.b64  	%rd17533, %rd17509, 4294967295;
	add.s64 	%rd17534, %rd17532, %rd17533;
	mad.lo.s64 	%rd17535, %rd18516, %rd1350, %rd17534;
	shr.u64 	%rd17536, %rd17535, 32;
	and.b64  	%rd17537, %rd17513, 4294967295;
	add.s64 	%rd17538, %rd17536, %rd17537;
	mad.lo.s64 	%rd17539, %rd18516, %rd1351, %rd17538;
	shr.u64 	%rd17540, %rd17539, 32;
	and.b64  	%rd17541, %rd17516, 4294967295;
	add.s64 	%rd17542, %rd17540, %rd17541;
	mad.lo.s64 	%rd17543, %rd18516, %rd1352, %rd17542;
	shr.u64 	%rd17544, %rd17543, 32;
	add.s64 	%rd17545, %rd17544, %rd17517;
	mad.lo.s64 	%rd17546, %rd18516, %rd1353, %rd17545;
	shr.u64 	%rd17547, %rd17546, 32;
	and.b64  	%rd17548, %rd17523, 4294967295;
	mad.lo.s64 	%rd17549, %rd18515, %rd1346, %rd17548;
	shr.u64 	%rd17550, %rd17549, 32;
	and.b64  	%rd17551, %rd17527, 4294967295;
	add.s64 	%rd17552, %rd17550, %rd17551;
	mad.lo.s64 	%rd17553, %rd18515, %rd1347, %rd17552;
	shr.u64 	%rd17554, %rd17553, 32;
	and.b64  	%rd17555, %rd17531, 4294967295;
	add.s64 	%rd17556, %rd17554, %rd17555;
	mad.lo.s64 	%rd17557, %rd18515, %rd1348, %rd17556;
	shr.u64 	%rd17558, %rd17557, 32;
	and.b64  	%rd17559, %rd17535, 4294967295;
	add.s64 	%rd17560, %rd17558, %rd17559;
	mad.lo.s64 	%rd17561, %rd18515, %rd1349, %rd17560;
	shr.u64 	%rd17562, %rd17561, 32;
	and.b64  	%rd17563, %rd17539, 4294967295;
	add.s64 	%rd17564, %rd17562, %rd17563;
	mad.lo.s64 	%rd17565, %rd18515, %rd1350, %rd17564;
	shr.u64 	%rd17566, %rd17565, 32;
	and.b64  	%rd17567, %rd17543, 4294967295;
	add.s64 	%rd17568, %rd17566, %rd17567;
	mad.lo.s64 	%rd17569, %rd18515, %rd1351, %rd17568;
	shr.u64 	%rd17570, %rd17569, 32;
	and.b64  	%rd17571, %rd17546, 4294967295;
	add.s64 	%rd17572, %rd17570, %rd17571;
	mad.lo.s64 	%rd17573, %rd18515, %rd1352, %rd17572;
	shr.u64 	%rd17574, %rd17573, 32;
	add.s64 	%rd17575, %rd17574, %rd17547;
	mad.lo.s64 	%rd17576, %rd18515, %rd1353, %rd17575;
	shr.u64 	%rd17577, %rd17576, 32;
	and.b64  	%rd17578, %rd17553, 4294967295;
	mad.lo.s64 	%rd17579, %rd18514, %rd1346, %rd17578;
	shr.u64 	%rd17580, %rd17579, 32;
	and.b64  	%rd17581, %rd17557, 4294967295;
	add.s64 	%rd17582, %rd17580, %rd17581;
	mad.lo.s64 	%rd17583, %rd18514, %rd1347, %rd17582;
	shr.u64 	%rd17584, %rd17583, 32;
	and.b64  	%rd17585, %rd17561, 4294967295;
	add.s64 	%rd17586, %rd17584, %rd17585;
	mad.lo.s64 	%rd17587, %rd18514, %rd1348, %rd17586;
	shr.u64 	%rd17588, %rd17587, 32;
	and.b64  	%rd17589, %rd17565, 4294967295;
	add.s64 	%rd17590, %rd17588, %rd17589;
	mad.lo.s64 	%rd17591, %rd18514, %rd1349, %rd17590;
	shr.u64 	%rd17592, %rd17591, 32;
	and.b64  	%rd17593, %rd17569, 4294967295;
	add.s64 	%rd17594, %rd17592, %rd17593;
	mad.lo.s64 	%rd17595, %rd18514, %rd1350, %rd17594;
	shr.u64 	%rd17596, %rd17595, 32;
	and.b64  	%rd17597, %rd17573, 4294967295;
	add.s64 	%rd17598, %rd17596, %rd17597;
	mad.lo.s64 	%rd17599, %rd18514, %rd1351, %rd17598;
	shr.u64 	%rd17600, %rd17599, 32;
	and.b64  	%rd17601, %rd17576, 4294967295;
	add.s64 	%rd17602, %rd17600, %rd17601;
	mad.lo.s64 	%rd17603, %rd18514, %rd1352, %rd17602;
	shr.u64 	%rd17604, %rd17603, 32;
	add.s64 	%rd17605, %rd17604, %rd17577;
	mad.lo.s64 	%rd17606, %rd18514, %rd1353, %rd17605;
	shr.u64 	%rd17607, %rd17606, 32;
	and.b64  	%rd17608, %rd17583, 4294967295;
	mad.lo.s64 	%rd17609, %rd18513, %rd1346, %rd17608;
	shr.u64 	%rd17610, %rd17609, 32;
	and.b64  	%rd17611, %rd17587, 4294967295;
	add.s64 	%rd17612, %rd17610, %rd17611;
	mad.lo.s64 	%rd17613, %rd18513, %rd1347, %rd17612;
	shr.u64 	%rd17614, %rd17613, 32;
	and.b64  	%rd17615, %rd17591, 4294967295;
	add.s64 	%rd17616, %rd17614, %rd17615;
	mad.lo.s64 	%rd17617, %rd18513, %rd1348, %rd17616;
	shr.u64 	%rd17618, %rd17617, 32;
	and.b64  	%rd17619, %rd17595, 4294967295;
	add.s64 	%rd17620, %rd17618, %rd17619;
	mad.lo.s64 	%rd17621, %rd18513, %rd1349, %rd17620;
	shr.u64 	%rd17622, %rd17621, 32;
	and.b64  	%rd17623, %rd17599, 4294967295;
	add.s64 	%rd17624, %rd17622, %rd17623;
	mad.lo.s64 	%rd17625, %rd18513, %rd1350, %rd17624;
	shr.u64 	%rd17626, %rd17625, 32;
	and.b64  	%rd17627, %rd17603, 4294967295;
	add.s64 	%rd17628, %rd17626, %rd17627;
	mad.lo.s64 	%rd17629, %rd18513, %rd1351, %rd17628;
	shr.u64 	%rd17630, %rd17629, 32;
	and.b64  	%rd17631, %rd17606, 4294967295;
	add.s64 	%rd17632, %rd17630, %rd17631;
	mad.lo.s64 	%rd17633, %rd18513, %rd1352, %rd17632;
	shr.u64 	%rd17634, %rd17633, 32;
	add.s64 	%rd17635, %rd17634, %rd17607;
	mad.lo.s64 	%rd17636, %rd18513, %rd1353, %rd17635;
	shr.u64 	%rd17637, %rd17636, 32;
	{ .reg .b32 tmp; mov.b64 {tmp, %r5450}, %rd17636; }
	and.b64  	%rd17638, %rd17613, 4294967295;
	mul.lo.s64 	%rd17639, %rd17638, 977;
	cvt.u32.u64 	%r5451, %rd17639;
	shr.u64 	%rd17640, %rd17639, 32;
	and.b64  	%rd17641, %rd17617, 4294967295;
	mad.lo.s64 	%rd17642, %rd17641, 977, %rd17640;
	shr.u64 	%rd17643, %rd17642, 32;
	and.b64  	%rd17644, %rd17621, 4294967295;
	mad.lo.s64 	%rd17645, %rd17644, 977, %rd17643;
	shr.u64 	%rd17646, %rd17645, 32;
	and.b64  	%rd17647, %rd17625, 4294967295;
	mad.lo.s64 	%rd17648, %rd17647, 977, %rd17646;
	shr.u64 	%rd17649, %rd17648, 32;
	and.b64  	%rd17650, %rd17629, 4294967295;
	mad.lo.s64 	%rd17651, %rd17650, 977, %rd17649;
	shr.u64 	%rd17652, %rd17651, 32;
	and.b64  	%rd17653, %rd17633, 4294967295;
	mad.lo.s64 	%rd17654, %rd17653, 977, %rd17652;
	shr.u64 	%rd17655, %rd17654, 32;
	and.b64  	%rd17656, %rd17636, 4294967295;
	mad.lo.s64 	%rd17657, %rd17656, 977, %rd17655;
	shr.u64 	%rd17658, %rd17657, 32;
	mad.lo.s64 	%rd17659, %rd17637, 977, %rd17658;
	{ .reg .b32 tmp; mov.b64 {tmp, %r5452}, %rd17659; }
	add.s32 	%r6482, %r5449, %r5451;
	setp.lt.u32 	%p2864, %r6482, %r5449;
	selp.u64 	%rd17660, 1, 0, %p2864;
	and.b64  	%rd17661, %rd17429, 4294967295;
	and.b64  	%rd17662, %rd17642, 4294967295;
	add.s64 	%rd17663, %rd17661, %rd17660;
	add.s64 	%rd17664, %rd17663, %rd17662;
	shr.u64 	%rd17665, %rd17664, 32;
	and.b64  	%rd17666, %rd17459, 4294967295;
	and.b64  	%rd17667, %rd17645, 4294967295;
	add.s64 	%rd17668, %rd17665, %rd17666;
	add.s64 	%rd17669, %rd17668, %rd17667;
	shr.u64 	%rd17670, %rd17669, 32;
	and.b64  	%rd17671, %rd17489, 4294967295;
	and.b64  	%rd17672, %rd17648, 4294967295;
	add.s64 	%rd17673, %rd17670, %rd17671;
	add.s64 	%rd17674, %rd17673, %rd17672;
	shr.u64 	%rd17675, %rd17674, 32;
	and.b64  	%rd17676, %rd17519, 4294967295;
	and.b64  	%rd17677, %rd17651, 4294967295;
	add.s64 	%rd17678, %rd17675, %rd17676;
	add.s64 	%rd17679, %rd17678, %rd17677;
	shr.u64 	%rd17680, %rd17679, 32;
	and.b64  	%rd17681, %rd17549, 4294967295;
	and.b64  	%rd17682, %rd17654, 4294967295;
	add.s64 	%rd17683, %rd17680, %rd17681;
	add.s64 	%rd17684, %rd17683, %rd17682;
	shr.u64 	%rd17685, %rd17684, 32;
	and.b64  	%rd17686, %rd17579, 4294967295;
	and.b64  	%rd17687, %rd17657, 4294967295;
	add.s64 	%rd17688, %rd17685, %rd17686;
	add.s64 	%rd17689, %rd17688, %rd17687;
	shr.u64 	%rd17690, %rd17689, 32;
	and.b64  	%rd17691, %rd17609, 4294967295;
	and.b64  	%rd17692, %rd17659, 4294967295;
	add.s64 	%rd17693, %rd17690, %rd17691;
	add.s64 	%rd17694, %rd17693, %rd17692;
	{ .reg .b32 tmp; mov.b64 {tmp, %r5453}, %rd17694; }
	add.s32 	%r5454, %r5453, %r5452;
	and.b64  	%rd17695, %rd17664, 4294967295;
	add.s64 	%rd18549, %rd17695, %rd17638;
	shr.u64 	%rd17696, %rd18549, 32;
	and.b64  	%rd17697, %rd17669, 4294967295;
	add.s64 	%rd17698, %rd17696, %rd17697;
	add.s64 	%rd18550, %rd17698, %rd17641;
	shr.u64 	%rd17699, %rd18550, 32;
	and.b64  	%rd17700, %rd17674, 4294967295;
	add.s64 	%rd17701, %rd17699, %rd17700;
	add.s64 	%rd18551, %rd17701, %rd17644;
	shr.u64 	%rd17702, %rd18551, 32;
	and.b64  	%rd17703, %rd17679, 4294967295;
	add.s64 	%rd17704, %rd17702, %rd17703;
	add.s64 	%rd18552, %rd17704, %rd17647;
	shr.u64 	%rd17705, %rd18552, 32;
	and.b64  	%rd17706, %rd17684, 4294967295;
	add.s64 	%rd17707, %rd17705, %rd17706;
	add.s64 	%rd18553, %rd17707, %rd17650;
	shr.u64 	%rd17708, %rd18553, 32;
	and.b64  	%rd17709, %rd17689, 4294967295;
	add.s64 	%rd17710, %rd17708, %rd17709;
	add.s64 	%rd18554, %rd17710, %rd17653;
	shr.u64 	%rd17711, %rd18554, 32;
	and.b64  	%rd17712, %rd17694, 4294967295;
	add.s64 	%rd17713, %rd17711, %rd17712;
	add.s64 	%rd18555, %rd17713, %rd17656;
	{ .reg .b32 tmp; mov.b64 {tmp, %r5455}, %rd18555; }
	add.s32 	%r5456, %r5454, %r5455;
	add.s32 	%r2258, %r5456, %r5450;
	setp.eq.s32 	%p2865, %r2258, 0;
	mov.pred 	%p3012, 0;
	@%p2865 bra 	$L__BB0_1687;
	cvt.u64.u32 	%rd17714, %r2258;
	mul.wide.u32 	%rd17715, %r2258, 977;
	cvt.u32.u64 	%r5457, %rd17715;
	shr.u64 	%rd17716, %rd17715, 32;
	add.s64 	%rd17717, %rd17716, %rd17714;
	shr.u64 	%rd17718, %rd17717, 32;
	add.s32 	%r2259, %r6482, %r5457;
	setp.lt.u32 	%p2866, %r2259, %r6482;
	selp.u64 	%rd17719, 1, 0, %p2866;
	and.b64  	%rd17720, %rd18549, 4294967295;
	and.b64  	%rd17721, %rd17717, 4294967295;
	add.s64 	%rd17722, %rd17720, %rd17719;
	add.s64 	%rd18549, %rd17722, %rd17721;
	shr.u64 	%rd17723, %rd18549, 32;
	and.b64  	%rd17724, %rd18550, 4294967295;
	add.s64 	%rd17725, %rd17723, %rd17724;
	add.s64 	%rd18550, %rd17725, %rd17718;
	shr.u64 	%rd17726, %rd18550, 32;
	and.b64  	%rd17727, %rd18551, 4294967295;
	add.s64 	%rd18551, %rd17726, %rd17727;
	shr.u64 	%rd17728, %rd18551, 32;
	and.b64  	%rd17729, %rd18552, 4294967295;
	add.s64 	%rd18552, %rd17728, %rd17729;
	shr.u64 	%rd17730, %rd18552, 32;
	and.b64  	%rd17731, %rd18553, 4294967295;
	add.s64 	%rd18553, %rd17730, %rd17731;
	shr.u64 	%rd17732, %rd18553, 32;
	and.b64  	%rd17733, %rd18554, 4294967295;
	add.s64 	%rd18554, %rd17732, %rd17733;
	shr.u64 	%rd17734, %rd18554, 32;
	and.b64  	%rd17735, %rd18555, 4294967295;
	add.s64 	%rd18555, %rd17734, %rd17735;
	setp.gt.u64 	%p3012, %rd18555, 4294967295;
	mov.u32 	%r6482, %r2259;
$L__BB0_1687:
	cvt.u32.u64 	%r6475, %rd18555;
	cvt.u32.u64 	%r6476, %rd18554;
	cvt.u32.u64 	%r6477, %rd18553;
	cvt.u32.u64 	%r6478, %rd18552;
	cvt.u32.u64 	%r6479, %rd18551;
	cvt.u32.u64 	%r6480, %rd18550;
	cvt.u32.u64 	%r6481, %rd18549;
	setp.lt.u32 	%p2867, %r2066, %r6475;
	or.pred  	%p2868, %p3012, %p2867;
	@%p2868 bra 	$L__BB0_1701;
	setp.gt.u32 	%p2869, %r2066, %r6475;
	@%p2869 bra 	$L__BB0_1702;
	cvt.u32.u64 	%r5458, %rd1282;
	setp.lt.u32 	%p2870, %r5458, %r6476;
	@%p2870 bra 	$L__BB0_1701;
	setp.gt.u32 	%p2871, %r5458, %r6476;
	@%p2871 bra 	$L__BB0_1702;
	cvt.u32.u64 	%r5460, %rd1281;
	setp.lt.u32 	%p2872, %r5460, %r6477;
	@%p2872 bra 	$L__BB0_1701;
	setp.gt.u32 	%p2873, %r5460, %r6477;
	@%p2873 bra 	$L__BB0_1702;
	cvt.u32.u64 	%r5462, %rd1280;
	setp.lt.u32 	%p2874, %r5462, %r6478;
	@%p2874 bra 	$L__BB0_1701;
	setp.gt.u32 	%p2875, %r5462, %r6478;
	@%p2875 bra 	$L__BB0_1702;
	cvt.u32.u64 	%r5464, %rd1279;
	setp.lt.u32 	%p2876, %r5464, %r6479;
	@%p2876 bra 	$L__BB0_1701;
	setp.gt.u32 	%p2877, %r5464, %r6479;
	@%p2877 bra 	$L__BB0_1702;
	cvt.u32.u64 	%r5466, %rd1278;
	setp.lt.u32 	%p2878, %r5466, %r6480;
	@%p2878 bra 	$L__BB0_1701;
	setp.gt.u32 	%p2879, %r5466, %r6480;
	@%p2879 bra 	$L__BB0_1702;
	cvt.u32.u64 	%r5468, %rd1277;
	setp.lt.u32 	%p2880, %r5468, %r6481;
	@%p2880 bra 	$L__BB0_1701;
	setp.gt.u32 	%p2881, %r5468, %r6481;
	setp.lt.u32 	%p2882, %r6482, %r2065;
	or.pred  	%p2883, %p2881, %p2882;
	@%p2883 bra 	$L__BB0_1702;
$L__BB0_1701:
	cvt.u32.u64 	%r5470, %rd1282;
	cvt.u32.u64 	%r5471, %rd1281;
	cvt.u32.u64 	%r5472, %rd1280;
	cvt.u32.u64 	%r5473, %rd1279;
	cvt.u32.u64 	%r5474, %rd1278;
	cvt.u32.u64 	%r5475, %rd1277;
	setp.lt.u32 	%p2884, %r6482, %r2065;
	selp.s64 	%rd17737, -1, 0, %p2884;
	sub.s32 	%r6482, %r6482, %r2065;
	and.b64  	%rd17738, %rd18549, 4294967295;
	add.s64 	%rd17739, %rd17738, %rd17737;
	setp.lt.u64 	%p2885, %rd17739, %rd1277;
	selp.s64 	%rd17740, -1, 0, %p2885;
	cvt.u32.u64 	%r5476, %rd17739;
	sub.s32 	%r6481, %r5476, %r5475;
	and.b64  	%rd17741, %rd18550, 4294967295;
	add.s64 	%rd17742, %rd17741, %rd17740;
	setp.lt.u64 	%p2886, %rd17742, %rd1278;
	selp.s64 	%rd17743, -1, 0, %p2886;
	cvt.u32.u64 	%r5477, %rd17742;
	sub.s32 	%r6480, %r5477, %r5474;
	and.b64  	%rd17744, %rd18551, 4294967295;
	add.s64 	%rd17745, %rd17744, %rd17743;
	setp.lt.u64 	%p2887, %rd17745, %rd1279;
	selp.s64 	%rd17746, -1, 0, %p2887;
	cvt.u32.u64 	%r5478, %rd17745;
	sub.s32 	%r6479, %r5478, %r5473;
	and.b64  	%rd17747, %rd18552, 4294967295;
	add.s64 	%rd17748, %rd17747, %rd17746;
	setp.lt.u64 	%p2888, %rd17748, %rd1280;
	selp.s64 	%rd17749, -1, 0, %p2888;
	cvt.u32.u64 	%r5479, %rd17748;
	sub.s32 	%r6478, %r5479, %r5472;
	and.b64  	%rd17750, %rd18553, 4294967295;
	add.s64 	%rd17751, %rd17750, %rd17749;
	setp.lt.u64 	%p2889, %rd17751, %rd1281;
	selp.s64 	%rd17752, -1, 0, %p2889;
	cvt.u32.u64 	%r5480, %rd17751;
	sub.s32 	%r6477, %r5480, %r5471;
	and.b64  	%rd17753, %rd18554, 4294967295;
	add.s64 	%rd17754, %rd17753, %rd17752;
	setp.lt.u64 	%p2890, %rd17754, %rd1282;
	selp.s32 	%r5481, -1, 0, %p2890;
	cvt.u32.u64 	%r5482, %rd17754;
	sub.s32 	%r6476, %r5482, %r5470;
	add.s32 	%r5483, %r6475, %r5481;
	sub.s32 	%r6475, %r5483, %r2066;
$L__BB0_1702:
	setp.gt.u32 	%p2891, %r6475, %r2066;
	@%p2891 bra 	$L__BB0_1715;
	bra.uni 	$L__BB0_1716;
$L__BB0_1703:
	cvt.u32.u64 	%r5484, %rd1282;
	setp.gt.u32 	%p2893, %r6476, %r5484;
	@%p2893 bra 	$L__BB0_1715;
	setp.lt.u32 	%p2894, %r6476, %r5484;
	@%p2894 bra 	$L__BB0_1717;
	cvt.u32.u64 	%r5486, %rd1281;
	setp.gt.u32 	%p2895, %r6477, %r5486;
	@%p2895 bra 	$L__BB0_1715;
	setp.lt.u32 	%p2896, %r6477, %r5486;
	@%p2896 bra 	$L__BB0_1717;
	cvt.u32.u64 	%r5488, %rd1280;
	setp.gt.u32 	%p2897, %r6478, %r5488;
	@%p2897 bra 	$L__BB0_1715;
	setp.lt.u32 	%p2898, %r6478, %r5488;
	@%p2898 bra 	$L__BB0_1717;
	cvt.u32.u64 	%r5490, %rd1279;
	setp.gt.u32 	%p2899, %r6479, %r5490;
	@%p2899 bra 	$L__BB0_1715;
	setp.lt.u32 	%p2900, %r6479, %r5490;
	@%p2900 bra 	$L__BB0_1717;
	cvt.u32.u64 	%r5492, %rd1278;
	setp.gt.u32 	%p2901, %r6480, %r5492;
	@%p2901 bra 	$L__BB0_1715;
	setp.lt.u32 	%p2902, %r6480, %r5492;
	@%p2902 bra 	$L__BB0_1717;
	cvt.u32.u64 	%r5494, %rd1277;
	setp.gt.u32 	%p2903, %r6481, %r5494;
	@%p2903 bra 	$L__BB0_1715;
	setp.lt.u32 	%p2904, %r6481, %r5494;
	setp.lt.u32 	%p2905, %r6482, %r2065;
	or.pred  	%p2906, %p2904, %p2905;
	@%p2906 bra 	$L__BB0_1717;
$L__BB0_1715:
	cvt.u32.u64 	%r5496, %rd1282;
	cvt.u32.u64 	%r5497, %rd1281;
	cvt.u32.u64 	%r5498, %rd1280;
	cvt.u32.u64 	%r5499, %rd1279;
	cvt.u32.u64 	%r5500, %rd1278;
	cvt.u32.u64 	%r5501, %rd1277;
	setp.lt.u32 	%p2907, %r6482, %r2065;
	selp.s64 	%rd17755, -1, 0, %p2907;
	sub.s32 	%r6482, %r6482, %r2065;
	cvt.u64.u32 	%rd17756, %r6481;
	add.s64 	%rd17757, %rd17755, %rd17756;
	setp.lt.u64 	%p2908, %rd17757, %rd1277;
	selp.s64 	%rd17758, -1, 0, %p2908;
	cvt.u32.u64 	%r5502, %rd17757;
	sub.s32 	%r6481, %r5502, %r5501;
	cvt.u64.u32 	%rd17759, %r6480;
	add.s64 	%rd17760, %rd17758, %rd17759;
	setp.lt.u64 	%p2909, %rd17760, %rd1278;
	selp.s64 	%rd17761, -1, 0, %p2909;
	cvt.u32.u64 	%r5503, %rd17760;
	sub.s32 	%r6480, %r5503, %r5500;
	cvt.u64.u32 	%rd17762, %r6479;
	add.s64 	%rd17763, %rd17761, %rd17762;
	setp.lt.u64 	%p2910, %rd17763, %rd1279;
	selp.s64 	%rd17764, -1, 0, %p2910;
	cvt.u32.u64 	%r5504, %rd17763;
	sub.s32 	%r6479, %r5504, %r5499;
	cvt.u64.u32 	%rd17765, %r6478;
	add.s64 	%rd17766, %rd17764, %rd17765;
	setp.lt.u64 	%p2911, %rd17766, %rd1280;
	selp.s64 	%rd17767, -1, 0, %p2911;
	cvt.u32.u64 	%r5505, %rd17766;
	sub.s32 	%r6478, %r5505, %r5498;
	cvt.u64.u32 	%rd17768, %r6477;
	add.s64 	%rd17769, %rd17767, %rd17768;
	setp.lt.u64 	%p2912, %rd17769, %rd1281;
	selp.s64 	%rd17770, -1, 0, %p2912;
	cvt.u32.u64 	%r5506, %rd17769;
	sub.s32 	%r6477, %r5506, %r5497;
	cvt.u64.u32 	%rd17771, %r6476;
	add.s64 	%rd17772, %rd17770, %rd17771;
	setp.lt.u64 	%p2913, %rd17772, %rd1282;
	selp.s32 	%r5507, -1, 0, %p2913;
	cvt.u32.u64 	%r5508, %rd17772;
	sub.s32 	%r6476, %r5508, %r5496;
	add.s32 	%r5509, %r6475, %r5507;
	sub.s32 	%r6475, %r5509, %r2066;
	bra.uni 	$L__BB0_1717;
$L__BB0_1716:
	setp.lt.u32 	%p2892, %r6475, %r2066;
	@%p2892 bra 	$L__BB0_1717;
	bra.uni 	$L__BB0_1703;
$L__BB0_1717:
	cvt.u64.u32 	%rd17773, %r6433;
	mul.lo.s64 	%rd17774, %rd18512, %rd17773;
	cvt.u32.u64 	%r5510, %rd17774;
	shr.u64 	%rd17775, %rd17774, 32;
	cvt.u64.u32 	%rd17776, %r6434;
	mad.lo.s64 	%rd17777, %rd18512, %rd17776, %rd17775;
	shr.u64 	%rd17778, %rd17777, 32;
	cvt.u64.u32 	%rd17779, %r6435;
	mad.lo.s64 	%rd17780, %rd18512, %rd17779, %rd17778;
	shr.u64 	%rd17781, %rd17780, 32;
	cvt.u64.u32 	%rd17782, %r6436;
	mad.lo.s64 	%rd17783, %rd18512, %rd17782, %rd17781;
	shr.u64 	%rd17784, %rd17783, 32;
	cvt.u64.u32 	%rd17785, %r6437;
	mad.lo.s64 	%rd17786, %rd18512, %rd17785, %rd17784;
	shr.u64 	%rd17787, %rd17786, 32;
	cvt.u64.u32 	%rd17788, %r6438;
	mad.lo.s64 	%rd17789, %rd18512, %rd17788, %rd17787;
	shr.u64 	%rd17790, %rd17789, 32;
	cvt.u64.u32 	%rd17791, %r6439;
	mad.lo.s64 	%rd17792, %rd18512, %rd17791, %rd17790;
	shr.u64 	%rd17793, %rd17792, 32;
	cvt.u64.u32 	%rd17794, %r6440;
	mad.lo.s64 	%rd17795, %rd18512, %rd17794, %rd17793;
	shr.u64 	%rd17796, %rd17795, 32;
	and.b64  	%rd17797, %rd17777, 4294967295;
	mad.lo.s64 	%rd17798, %rd18511, %rd17773, %rd17797;
	shr.u64 	%rd17799, %rd17798, 32;
	and.b64  	%rd17800, %rd17780, 4294967295;
	add.s64 	%rd17801, %rd17799, %rd17800;
	mad.lo.s64 	%rd17802, %rd18511, %rd17776, %rd17801;
	shr.u64 	%rd17803, %rd17802, 32;
	and.b64  	%rd17804, %rd17783, 4294967295;
	add.s64 	%rd17805, %rd17803, %rd17804;
	mad.lo.s64 	%rd17806, %rd18511, %rd17779, %rd17805;
	shr.u64 	%rd17807, %rd17806, 32;
	and.b64  	%rd17808, %rd17786, 4294967295;
	add.s64 	%rd17809, %rd17807, %rd17808;
	mad.lo.s64 	%rd17810, %rd18511, %rd17782, %rd17809;
	shr.u64 	%rd17811, %rd17810, 32;
	and.b64  	%rd17812, %rd17789, 4294967295;
	add.s64 	%rd17813, %rd17811, %rd17812;
	mad.lo.s64 	%rd17814, %rd18511, %rd17785, %rd17813;
	shr.u64 	%rd17815, %rd17814, 32;
	and.b64  	%rd17816, %rd17792, 4294967295;
	add.s64 	%rd17817, %rd17815, %rd17816;
	mad.lo.s64 	%rd17818, %rd18511, %rd17788, %rd17817;
	shr.u64 	%rd17819, %rd17818, 32;
	and.b64  	%rd17820, %rd17795, 4294967295;
	add.s64 	%rd17821, %rd17819, %rd17820;
	mad.lo.s64 	%rd17822, %rd18511, %rd17791, %rd17821;
	shr.u64 	%rd17823, %rd17822, 32;
	add.s64 	%rd17824, %rd17823, %rd17796;
	mad.lo.s64 	%rd17825, %rd18511, %rd17794, %rd17824;
	shr.u64 	%rd17826, %rd17825, 32;
	and.b64  	%rd17827, %rd17802, 4294967295;
	mad.lo.s64 	%rd17828, %rd18510, %rd17773, %rd17827;
	shr.u64 	%rd17829, %rd17828, 32;
	and.b64  	%rd17830, %rd17806, 4294967295;
	add.s64 	%rd17831, %rd17829, %rd17830;
	mad.lo.s64 	%rd17832, %rd18510, %rd17776, %rd17831;
	shr.u64 	%rd17833, %rd17832, 32;
	and.b64  	%rd17834, %rd17810, 4294967295;
	add.s64 	%rd17835, %rd17833, %rd17834;
	mad.lo.s64 	%rd17836, %rd18510, %rd17779, %rd17835;
	shr.u64 	%rd17837, %rd17836, 32;
	and.b64  	%rd17838, %rd17814, 4294967295;
	add.s64 	%rd17839, %rd17837, %rd17838;
	mad.lo.s64 	%rd17840, %rd18510, %rd17782, %rd17839;
	shr.u64 	%rd17841, %rd17840, 32;
	and.b64  	%rd17842, %rd17818, 4294967295;
	add.s64 	%rd17843, %rd17841, %rd17842;
	mad.lo.s64 	%rd17844, %rd18510, %rd17785, %rd17843;
	shr.u64 	%rd17845, %rd17844, 32;
	and.b64  	%rd17846, %rd17822, 4294967295;
	add.s64 	%rd17847, %rd17845, %rd17846;
	mad.lo.s64 	%rd17848, %rd18510, %rd17788, %rd17847;
	shr.u64 	%rd17849, %rd17848, 32;
	and.b64  	%rd17850, %rd17825, 4294967295;
	add.s64 	%rd17851, %rd17849, %rd17850;
	mad.lo.s64 	%rd17852, %rd18510, %rd17791, %rd17851;
	shr.u64 	%rd17853, %rd17852, 32;
	add.s64 	%rd17854, %rd17853, %rd17826;
	mad.lo.s64 	%rd17855, %rd18510, %rd17794, %rd17854;
	shr.u64 	%rd17856, %rd17855, 32;
	and.b64  	%rd17857, %rd17832, 4294967295;
	mad.lo.s64 	%rd17858, %rd18509, %rd17773, %rd17857;
	shr.u64 	%rd17859, %rd17858, 32;
	and.b64  	%rd17860, %rd17836, 4294967295;
	add.s64 	%rd17861, %rd17859, %rd17860;
	mad.lo.s64 	%rd17862, %rd18509, %rd17776, %rd17861;
	shr.u64 	%rd17863, %rd17862, 32;
	and.b64  	%rd17864, %rd17840, 4294967295;
	add.s64 	%rd17865, %rd17863, %rd17864;
	mad.lo.s64 	%rd17866, %rd18509, %rd17779, %rd17865;
	shr.u64 	%rd17867, %rd17866, 32;
	and.b64  	%rd17868, %rd17844, 4294967295;
	add.s64 	%rd17869, %rd17867, %rd17868;
	mad.lo.s64 	%rd17870, %rd18509, %rd17782, %rd17869;
	shr.u64 	%rd17871, %rd17870, 32;
	and.b64  	%rd17872, %rd17848, 4294967295;
	add.s64 	%rd17873, %rd17871, %rd17872;
	mad.lo.s64 	%rd17874, %rd18509, %rd17785, %rd17873;
	shr.u64 	%rd17875, %rd17874, 32;
	and.b64  	%rd17876, %rd17852, 4294967295;
	add.s64 	%rd17877, %rd17875, %rd17876;
	mad.lo.s64 	%rd17878, %rd18509, %rd17788, %rd17877;
	shr.u64 	%rd17879, %rd17878, 32;
	and.b64  	%rd17880, %rd17855, 4294967295;
	add.s64 	%rd17881, %rd17879, %rd17880;
	mad.lo.s64 	%rd17882, %rd18509, %rd17791, %rd17881;
	shr.u64 	%rd17883, %rd17882, 32;
	add.s64 	%rd17884, %rd17883, %rd17856;
	mad.lo.s64 	%rd17885, %rd18509, %rd17794, %rd17884;
	shr.u64 	%rd17886, %rd17885, 32;
	and.b64  	%rd17887, %rd17862, 4294967295;
	mad.lo.s64 	%rd17888, %rd18508, %rd17773, %rd17887;
	shr.u64 	%rd17889, %rd17888, 32;
	and.b64  	%rd17890, %rd17866, 4294967295;
	add.s64 	%rd17891, %rd17889, %rd17890;
	mad.lo.s64 	%rd17892, %rd18508, %rd17776, %rd17891;
	shr.u64 	%rd17893, %rd17892, 32;
	and.b64  	%rd17894, %rd17870, 4294967295;
	add.s64 	%rd17895, %rd17893, %rd17894;
	mad.lo.s64 	%rd17896, %rd18508, %rd17779, %rd17895;
	shr.u64 	%rd17897, %rd17896, 32;
	and.b64  	%rd17898, %rd17874, 4294967295;
	add.s64 	%rd17899, %rd17897, %rd17898;
	mad.lo.s64 	%rd17900, %rd18508, %rd17782, %rd17899;
	shr.u64 	%rd17901, %rd17900, 32;
	and.b64  	%rd17902, %rd17878, 4294967295;
	add.s64 	%rd17903, %rd17901, %rd17902;
	mad.lo.s64 	%rd17904, %rd18508, %rd17785, %rd17903;
	shr.u64 	%rd17905, %rd17904, 32;
	and.b64  	%rd17906, %rd17882, 4294967295;
	add.s64 	%rd17907, %rd17905, %rd17906;
	mad.lo.s64 	%rd17908, %rd18508, %rd17788, %rd17907;
	shr.u64 	%rd17909, %rd17908, 32;
	and.b64  	%rd17910, %rd17885, 4294967295;
	add.s64 	%rd17911, %rd17909, %rd17910;
	mad.lo.s64 	%rd17912, %rd18508, %rd17791, %rd17911;
	shr.u64 	%rd17913, %rd17912, 32;
	add.s64 	%rd17914, %rd17913, %rd17886;
	mad.lo.s64 	%rd17915, %rd18508, %rd17794, %rd17914;
	shr.u64 	%rd17916, %rd17915, 32;
	and.b64  	%rd17917, %rd17892, 4294967295;
	mad.lo.s64 	%rd17918, %rd18507, %rd17773, %rd17917;
	shr.u64 	%rd17919, %rd17918, 32;
	and.b64  	%rd17920, %rd17896, 4294967295;
	add.s64 	%rd17921, %rd17919, %rd17920;
	mad.lo.s64 	%rd17922, %rd18507, %rd17776, %rd17921;
	shr.u64 	%rd17923, %rd17922, 32;
	and.b64  	%rd17924, %rd17900, 4294967295;
	add.s64 	%rd17925, %rd17923, %rd17924;
	mad.lo.s64 	%rd17926, %rd18507, %rd17779, %rd17925;
	shr.u64 	%rd17927, %rd17926, 32;
	and.b64  	%rd17928, %rd17904, 4294967295;
	add.s64 	%rd17929, %rd17927, %rd17928;
	mad.lo.s64 	%rd17930, %rd18507, %rd17782, %rd17929;
	shr.u64 	%rd17931, %rd17930, 32;
	and.b64  	%rd17932, %rd17908, 4294967295;
	add.s64 	%rd17933, %rd17931, %rd17932;
	mad.lo.s64 	%rd17934, %rd18507, %rd17785, %rd17933;
	shr.u64 	%rd17935, %rd17934, 32;
	and.b64  	%rd17936, %rd17912, 4294967295;
	add.s64 	%rd17937, %rd17935, %rd17936;
	mad.lo.s64 	%rd17938, %rd18507, %rd17788, %rd17937;
	shr.u64 	%rd17939, %rd17938, 32;
	and.b64  	%rd17940, %rd17915, 4294967295;
	add.s64 	%rd17941, %rd17939, %rd17940;
	mad.lo.s64 	%rd17942, %rd18507, %rd17791, %rd17941;
	shr.u64 	%rd17943, %rd17942, 32;
	add.s64 	%rd17944, %rd17943, %rd17916;
	mad.lo.s64 	%rd17945, %rd18507, %rd17794, %rd17944;
	shr.u64 	%rd17946, %rd17945, 32;
	and.b64  	%rd17947, %rd17922, 4294967295;
	mad.lo.s64 	%rd17948, %rd18506, %rd17773, %rd17947;
	shr.u64 	%rd17949, %rd17948, 32;
	and.b64  	%rd17950, %rd17926, 4294967295;
	add.s64 	%rd17951, %rd17949, %rd17950;
	mad.lo.s64 	%rd17952, %rd18506, %rd17776, %rd17951;
	shr.u64 	%rd17953, %rd17952, 32;
	and.b64  	%rd17954, %rd17930, 4294967295;
	add.s64 	%rd17955, %rd17953, %rd17954;
	mad.lo.s64 	%rd17956, %rd18506, %rd17779, %rd17955;
	shr.u64 	%rd17957, %rd17956, 32;
	and.b64  	%rd17958, %rd17934, 4294967295;
	add.s64 	%rd17959, %rd17957, %rd17958;
	mad.lo.s64 	%rd17960, %rd18506, %rd17782, %rd17959;
	shr.u64 	%rd17961, %rd17960, 32;
	and.b64  	%rd17962, %rd17938, 4294967295;
	add.s64 	%rd17963, %rd17961, %rd17962;
	mad.lo.s64 	%rd17964, %rd18506, %rd17785, %rd17963;
	shr.u64 	%rd17965, %rd17964, 32;
	and.b64  	%rd17966, %rd17942, 4294967295;
	add.s64 	%rd17967, %rd17965, %rd17966;
	mad.lo.s64 	%rd17968, %rd18506, %rd17788, %rd17967;
	shr.u64 	%rd17969, %rd17968, 32;
	and.b64  	%rd17970, %rd17945, 4294967295;
	add.s64 	%rd17971, %rd17969, %rd17970;
	mad.lo.s64 	%rd17972, %rd18506, %rd17791, %rd17971;
	shr.u64 	%rd17973, %rd17972, 32;
	add.s64 	%rd17974, %rd17973, %rd17946;
	mad.lo.s64 	%rd17975, %rd18506, %rd17794, %rd17974;
	shr.u64 	%rd17976, %rd17975, 32;
	and.b64  	%rd17977, %rd17952, 4294967295;
	mad.lo.s64 	%rd17978, %rd18505, %rd17773, %rd17977;
	shr.u64 	%rd17979, %rd17978, 32;
	and.b64  	%rd17980, %rd17956, 4294967295;
	add.s64 	%rd17981, %rd17979, %rd17980;
	mad.lo.s64 	%rd17982, %rd18505, %rd17776, %rd17981;
	shr.u64 	%rd17983, %rd17982, 32;
	and.b64  	%rd17984, %rd17960, 4294967295;
	add.s64 	%rd17985, %rd17983, %rd17984;
	mad.lo.s64 	%rd17986, %rd18505, %rd17779, %rd17985;
	shr.u64 	%rd17987, %rd17986, 32;
	and.b64  	%rd17988, %rd17964, 4294967295;
	add.s64 	%rd17989, %rd17987, %rd17988;
	mad.lo.s64 	%rd17990, %rd18505, %rd17782, %rd17989;
	shr.u64 	%rd17991, %rd17990, 32;
	and.b64  	%rd17992, %rd17968, 4294967295;
	add.s64 	%rd17993, %rd17991, %rd17992;
	mad.lo.s64 	%rd17994, %rd18505, %rd17785, %rd17993;
	shr.u64 	%rd17995, %rd17994, 32;
	and.b64  	%rd17996, %rd17972, 4294967295;
	add.s64 	%rd17997, %rd17995, %rd17996;
	mad.lo.s64 	%rd17998, %rd18505, %rd17788, %rd17997;
	shr.u64 	%rd17999, %rd17998, 32;
	and.b64  	%rd18000, %rd17975, 4294967295;
	add.s64 	%rd18001, %rd17999, %rd18000;
	mad.lo.s64 	%rd18002, %rd18505, %rd17791, %rd18001;
	shr.u64 	%rd18003, %rd18002, 32;
	add.s64 	%rd18004, %rd18003, %rd17976;
	mad.lo.s64 	%rd18005, %rd18505, %rd17794, %rd18004;
	shr.u64 	%rd18006, %rd18005, 32;
	{ .reg .b32 tmp; mov.b64 {tmp, %r5511}, %rd18005; }
	and.b64  	%rd18007, %rd17982, 4294967295;
	mul.lo.s64 	%rd18008, %rd18007, 977;
	cvt.u32.u64 	%r5512, %rd18008;
	shr.u64 	%rd18009, %rd18008, 32;
	and.b64  	%rd18010, %rd17986, 4294967295;
	mad.lo.s64 	%rd18011, %rd18010, 977, %rd18009;
	shr.u64 	%rd18012, %rd18011, 32;
	and.b64  	%rd18013, %rd17990, 4294967295;
	mad.lo.s64 	%rd18014, %rd18013, 977, %rd18012;
	shr.u64 	%rd18015, %rd18014, 32;
	and.b64  	%rd18016, %rd17994, 4294967295;
	mad.lo.s64 	%rd18017, %rd18016, 977, %rd18015;
	shr.u64 	%rd18018, %rd18017, 32;
	and.b64  	%rd18019, %rd17998, 4294967295;
	mad.lo.s64 	%rd18020, %rd18019, 977, %rd18018;
	shr.u64 	%rd18021, %rd18020, 32;
	and.b64  	%rd18022, %rd18002, 4294967295;
	mad.lo.s64 	%rd18023, %rd18022, 977, %rd18021;
	shr.u64 	%rd18024, %rd18023, 32;
	and.b64  	%rd18025, %rd18005, 4294967295;
	mad.lo.s64 	%rd18026, %rd18025, 977, %rd18024;
	shr.u64 	%rd18027, %rd18026, 32;
	mad.lo.s64 	%rd18028, %rd18006, 977, %rd18027;
	{ .reg .b32 tmp; mov.b64 {tmp, %r5513}, %rd18028; }
	add.s32 	%r6474, %r5510, %r5512;
	setp.lt.u32 	%p2915, %r6474, %r5510;
	selp.u64 	%rd18029, 1, 0, %p2915;
	and.b64  	%rd18030, %rd17798, 4294967295;
	and.b64  	%rd18031, %rd18011, 4294967295;
	add.s64 	%rd18032, %rd18030, %rd18029;
	add.s64 	%rd18033, %rd18032, %rd18031;
	shr.u64 	%rd18034, %rd18033, 32;
	and.b64  	%rd18035, %rd17828, 4294967295;
	and.b64  	%rd18036, %rd18014, 4294967295;
	add.s64 	%rd18037, %rd18034, %rd18035;
	add.s64 	%rd18038, %rd18037, %rd18036;
	shr.u64 	%rd18039, %rd18038, 32;
	and.b64  	%rd18040, %rd17858, 4294967295;
	and.b64  	%rd18041, %rd18017, 4294967295;
	add.s64 	%rd18042, %rd18039, %rd18040;
	add.s64 	%rd18043, %rd18042, %rd18041;
	shr.u64 	%rd18044, %rd18043, 32;
	and.b64  	%rd18045, %rd17888, 4294967295;
	and.b64  	%rd18046, %rd18020, 4294967295;
	add.s64 	%rd18047, %rd18044, %rd18045;
	add.s64 	%rd18048, %rd18047, %rd18046;
	shr.u64 	%rd18049, %rd18048, 32;
	and.b64  	%rd18050, %rd17918, 4294967295;
	and.b64  	%rd18051, %rd18023, 4294967295;
	add.s64 	%rd18052, %rd18049, %rd18050;
	add.s64 	%rd18053, %rd18052, %rd18051;
	shr.u64 	%rd18054, %rd18053, 32;
	and.b64  	%rd18055, %rd17948, 4294967295;
	and.b64  	%rd18056, %rd18026, 4294967295;
	add.s64 	%rd18057, %rd18054, %rd18055;
	add.s64 	%rd18058, %rd18057, %rd18056;
	shr.u64 	%rd18059, %rd18058, 32;
	and.b64  	%rd18060, %rd17978, 4294967295;
	and.b64  	%rd18061, %rd18028, 4294967295;
	add.s64 	%rd18062, %rd18059, %rd18060;
	add.s64 	%rd18063, %rd18062, %rd18061;
	{ .reg .b32 tmp; mov.b64 {tmp, %r5514}, %rd18063; }
	add.s32 	%r5515, %r5514, %r5513;
	and.b64  	%rd18064, %rd18033, 4294967295;
	add.s64 	%rd18556, %rd18064, %rd18007;
	shr.u64 	%rd18065, %rd18556, 32;
	and.b64  	%rd18066, %rd18038, 4294967295;
	add.s64 	%rd18067, %rd18065, %rd18066;
	add.s64 	%rd18557, %rd18067, %rd18010;
	shr.u64 	%rd18068, %rd18557, 32;
	and.b64  	%rd18069, %rd18043, 4294967295;
	add.s64 	%rd18070, %rd18068, %rd18069;
	add.s64 	%rd18558, %rd18070, %rd18013;
	shr.u64 	%rd18071, %rd18558, 32;
	and.b64  	%rd18072, %rd18048, 4294967295;
	add.s64 	%rd18073, %rd18071, %rd18072;
	add.s64 	%rd18559, %rd18073, %rd18016;
	shr.u64 	%rd18074, %rd18559, 32;
	and.b64  	%rd18075, %rd18053, 4294967295;
	add.s64 	%rd18076, %rd18074, %rd18075;
	add.s64 	%rd18560, %rd18076, %rd18019;
	shr.u64 	%rd18077, %rd18560, 32;
	and.b64  	%rd18078, %rd18058, 4294967295;
	add.s64 	%rd18079, %rd18077, %rd18078;
	add.s64 	%rd18561, %rd18079, %rd18022;
	shr.u64 	%rd18080, %rd18561, 32;
	and.b64  	%rd18081, %rd18063, 4294967295;
	add.s64 	%rd18082, %rd18080, %rd18081;
	add.s64 	%rd18562, %rd18082, %rd18025;
	{ .reg .b32 tmp; mov.b64 {tmp, %r5516}, %rd18562; }
	add.s32 	%r5517, %r5515, %r5516;
	add.s32 	%r2301, %r5517, %r5511;
	setp.eq.s32 	%p2916, %r2301, 0;
	mov.pred 	%p3013, 0;
	@%p2916 bra 	$L__BB0_1719;
	cvt.u64.u32 	%rd18083, %r2301;
	mul.wide.u32 	%rd18084, %r2301, 977;
	cvt.u32.u64 	%r5518, %rd18084;
	shr.u64 	%rd18085, %rd18084, 32;
	add.s64 	%rd18086, %rd18085, %rd18083;
	shr.u64 	%rd18087, %rd18086, 32;
	add.s32 	%r2302, %r6474, %r5518;
	setp.lt.u32 	%p2917, %r2302, %r6474;
	selp.u64 	%rd18088, 1, 0, %p2917;
	and.b64  	%rd18089, %rd18556, 4294967295;
	and.b64  	%rd18090, %rd18086, 4294967295;
	add.s64 	%rd18091, %rd18089, %rd18088;
	add.s64 	%rd18556, %rd18091, %rd18090;
	shr.u64 	%rd18092, %rd18556, 32;
	and.b64  	%rd18093, %rd18557, 4294967295;
	add.s64 	%rd18094, %rd18092, %rd18093;
	add.s64 	%rd18557, %rd18094, %rd18087;
	shr.u64 	%rd18095, %rd18557, 32;
	and.b64  	%rd18096, %rd18558, 4294967295;
	add.s64 	%rd18558, %rd18095, %rd18096;
	shr.u64 	%rd18097, %rd18558, 32;
	and.b64  	%rd18098, %rd18559, 4294967295;
	add.s64 	%rd18559, %rd18097, %rd18098;
	shr.u64 	%rd18099, %rd18559, 32;
	and.b64  	%rd18100, %rd18560, 4294967295;
	add.s64 	%rd18560, %rd18099, %rd18100;
	shr.u64 	%rd18101, %rd18560, 32;
	and.b64  	%rd18102, %rd18561, 4294967295;
	add.s64 	%rd18561, %rd18101, %rd18102;
	shr.u64 	%rd18103, %rd18561, 32;
	and.b64  	%rd18104, %rd18562, 4294967295;
	add.s64 	%rd18562, %rd18103, %rd18104;
	setp.gt.u64 	%p3013, %rd18562, 4294967295;
	mov.u32 	%r6474, %r2302;
$L__BB0_1719:
	cvt.u32.u64 	%r6467, %rd18562;
	cvt.u32.u64 	%r6468, %rd18561;
	cvt.u32.u64 	%r6469, %rd18560;
	cvt.u32.u64 	%r6470, %rd18559;
	cvt.u32.u64 	%r6471, %rd18558;
	cvt.u32.u64 	%r6472, %rd18557;
	cvt.u32.u64 	%r6473, %rd18556;
	setp.lt.u32 	%p2918, %r2066, %r6467;
	or.pred  	%p2919, %p3013, %p2918;
	@%p2919 bra 	$L__BB0_1733;
	setp.gt.u32 	%p2920, %r2066, %r6467;
	@%p2920 bra 	$L__BB0_1734;
	cvt.u32.u64 	%r5519, %rd1282;
	setp.lt.u32 	%p2921, %r5519, %r6468;
	@%p2921 bra 	$L__BB0_1733;
	setp.gt.u32 	%p2922, %r5519, %r6468;
	@%p2922 bra 	$L__BB0_1734;
	cvt.u32.u64 	%r5521, %rd1281;
	setp.lt.u32 	%p2923, %r5521, %r6469;
	@%p2923 bra 	$L__BB0_1733;
	setp.gt.u32 	%p2924, %r5521, %r6469;
	@%p2924 bra 	$L__BB0_1734;
	cvt.u32.u64 	%r5523, %rd1280;
	setp.lt.u32 	%p2925, %r5523, %r6470;
	@%p2925 bra 	$L__BB0_1733;
	setp.gt.u32 	%p2926, %r5523, %r6470;
	@%p2926 bra 	$L__BB0_1734;
	cvt.u32.u64 	%r5525, %rd1279;
	setp.lt.u32 	%p2927, %r5525, %r6471;
	@%p2927 bra 	$L__BB0_1733;
	setp.gt.u32 	%p2928, %r5525, %r6471;
	@%p2928 bra 	$L__BB0_1734;
	cvt.u32.u64 	%r5527, %rd1278;
	setp.lt.u32 	%p2929, %r5527, %r6472;
	@%p2929 bra 	$L__BB0_1733;
	setp.gt.u32 	%p2930, %r5527, %r6472;
	@%p2930 bra 	$L__BB0_1734;
	cvt.u32.u64 	%r5529, %rd1277;
	setp.lt.u32 	%p2931, %r5529, %r6473;
	@%p2931 bra 	$L__BB0_1733;
	setp.gt.u32 	%p2932, %r5529, %r6473;
	setp.lt.u32 	%p2933, %r6474, %r2065;
	or.pred  	%p2934, %p2932, %p2933;
	@%p2934 bra 	$L__BB0_1734;
$L__BB0_1733:
	cvt.u32.u64 	%r5531, %rd1282;
	cvt.u32.u64 	%r5532, %rd1281;
	cvt.u32.u64 	%r5533, %rd1280;
	cvt.u32.u64 	%r5534, %rd1279;
	cvt.u32.u64 	%r5535, %rd1278;
	cvt.u32.u64 	%r5536, %rd1277;
	setp.lt.u32 	%p2935, %r6474, %r2065;
	selp.s64 	%rd18106, -1, 0, %p2935;
	sub.s32 	%r6474, %r6474, %r2065;
	and.b64  	%rd18107, %rd18556, 4294967295;
	add.s64 	%rd18108, %rd18107, %rd18106;
	setp.lt.u64 	%p2936, %rd18108, %rd1277;
	selp.s64 	%rd18109, -1, 0, %p2936;
	cvt.u32.u64 	%r5537, %rd18108;
	sub.s32 	%r6473, %r5537, %r5536;
	and.b64  	%rd18110, %rd18557, 4294967295;
	add.s64 	%rd18111, %rd18110, %rd18109;
	setp.lt.u64 	%p2937, %rd18111, %rd1278;
	selp.s64 	%rd18112, -1, 0, %p2937;
	cvt.u32.u64 	%r5538, %rd18111;
	sub.s32 	%r6472, %r5538, %r5535;
	and.b64  	%rd18113, %rd18558, 4294967295;
	add.s64 	%rd18114, %rd18113, %rd18112;
	setp.lt.u64 	%p2938, %rd18114, %rd1279;
	selp.s64 	%rd18115, -1, 0, %p2938;
	cvt.u32.u64 	%r5539, %rd18114;
	sub.s32 	%r6471, %r5539, %r5534;
	and.b64  	%rd18116, %rd18559, 4294967295;
	add.s64 	%rd18117, %rd18116, %rd18115;
	setp.lt.u64 	%p2939, %rd18117, %rd1280;
	selp.s64 	%rd18118, -1, 0, %p2939;
	cvt.u32.u64 	%r5540, %rd18117;
	sub.s32 	%r6470, %r5540, %r5533;
	and.b64  	%rd18119, %rd18560, 4294967295;
	add.s64 	%rd18120, %rd18119, %rd18118;
	setp.lt.u64 	%p2940, %rd18120, %rd1281;
	selp.s64 	%rd18121, -1, 0, %p2940;
	cvt.u32.u64 	%r5541, %rd18120;
	sub.s32 	%r6469, %r5541, %r5532;
	and.b64  	%rd18122, %rd18561, 4294967295;
	add.s64 	%rd18123, %rd18122, %rd18121;
	setp.lt.u64 	%p2941, %rd18123, %rd1282;
	selp.s32 	%r5542, -1, 0, %p2941;
	cvt.u32.u64 	%r5543, %rd18123;
	sub.s32 	%r6468, %r5543, %r5531;
	add.s32 	%r5544, %r6467, %r5542;
	sub.s32 	%r6467, %r5544, %r2066;
$L__BB0_1734:
	setp.gt.u32 	%p2942, %r6467, %r2066;
	@%p2942 bra 	$L__BB0_1747;
	bra.uni 	$L__BB0_1748;
$L__BB0_1735:
	cvt.u32.u64 	%r5545, %rd1282;
	setp.gt.u32 	%p2944, %r6468, %r5545;
	@%p2944 bra 	$L__BB0_1747;
	setp.lt.u32 	%p2945, %r6468, %r5545;
	@%p2945 bra 	$L__BB0_1749;
	cvt.u32.u64 	%r5547, %rd1281;
	setp.gt.u32 	%p2946, %r6469, %r5547;
	@%p2946 bra 	$L__BB0_1747;
	setp.lt.u32 	%p2947, %r6469, %r5547;
	@%p2947 bra 	$L__BB0_1749;
	cvt.u32.u64 	%r5549, %rd1280;
	setp.gt.u32 	%p2948, %r6470, %r5549;
	@%p2948 bra 	$L__BB0_1747;
	setp.lt.u32 	%p2949, %r6470, %r5549;
	@%p2949 bra 	$L__BB0_1749;
	cvt.u32.u64 	%r5551, %rd1279;
	setp.gt.u32 	%p2950, %r6471, %r5551;
	@%p2950 bra 	$L__BB0_1747;
	setp.lt.u32 	%p2951, %r6471, %r5551;
	@%p2951 bra 	$L__BB0_1749;
	cvt.u32.u64 	%r5553, %rd1278;
	setp.gt.u32 	%p2952, %r6472, %r5553;
	@%p2952 bra 	$L__BB0_1747;
	setp.lt.u32 	%p2953, %r6472, %r5553;
	@%p2953 bra 	$L__BB0_1749;
	cvt.u32.u64 	%r5555, %rd1277;
	setp.gt.u32 	%p2954, %r6473, %r5555;
	@%p2954 bra 	$L__BB0_1747;
	setp.lt.u32 	%p2955, %r6473, %r5555;
	setp.lt.u32 	%p2956, %r6474, %r2065;
	or.pred  	%p2957, %p2955, %p2956;
	@%p2957 bra 	$L__BB0_1749;
$L__BB0_1747:
	cvt.u32.u64 	%r5557, %rd1282;
	cvt.u32.u64 	%r5558, %rd1281;
	cvt.u32.u64 	%r5559, %rd1280;
	cvt.u32.u64 	%r5560, %rd1279;
	cvt.u32.u64 	%r5561, %rd1278;
	cvt.u32.u64 	%r5562, %rd1277;
	setp.lt.u32 	%p2958, %r6474, %r2065;
	selp.s64 	%rd18124, -1, 0, %p2958;
	sub.s32 	%r6474, %r6474, %r2065;
	cvt.u64.u32 	%rd18125, %r6473;
	add.s64 	%rd18126, %rd18124, %rd18125;
	setp.lt.u64 	%p2959, %rd18126, %rd1277;
	selp.s64 	%rd18127, -1, 0, %p2959;
	cvt.u32.u64 	%r5563, %rd18126;
	sub.s32 	%r6473, %r5563, %r5562;
	cvt.u64.u32 	%rd18128, %r6472;
	add.s64 	%rd18129, %rd18127, %rd18128;
	setp.lt.u64 	%p2960, %rd18129, %rd1278;
	selp.s64 	%rd18130, -1, 0, %p2960;
	cvt.u32.u64 	%r5564, %rd18129;
	sub.s32 	%r6472, %r5564, %r5561;
	cvt.u64.u32 	%rd18131, %r6471;
	add.s64 	%rd18132, %rd18130, %rd18131;
	setp.lt.u64 	%p2961, %rd18132, %rd1279;
	selp.s64 	%rd18133, -1, 0, %p2961;
	cvt.u32.u64 	%r5565, %rd18132;
	sub.s32 	%r6471, %r5565, %r5560;
	cvt.u64.u32 	%rd18134, %r6470;
	add.s64 	%rd18135, %rd18133, %rd18134;
	setp.lt.u64 	%p2962, %rd18135, %rd1280;
	selp.s64 	%rd18136, -1, 0, %p2962;
	cvt.u32.u64 	%r5566, %rd18135;
	sub.s32 	%r6470, %r5566, %r5559;
	cvt.u64.u32 	%rd18137, %r6469;
	add.s64 	%rd18138, %rd18136, %rd18137;
	setp.lt.u64 	%p2963, %rd18138, %rd1281;
	selp.s64 	%rd18139, -1, 0, %p2963;
	cvt.u32.u64 	%r5567, %rd18138;
	sub.s32 	%r6469, %r5567, %r5558;
	cvt.u64.u32 	%rd18140, %r6468;
	add.s64 	%rd18141, %rd18139, %rd18140;
	setp.lt.u64 	%p2964, %rd18141, %rd1282;
	selp.s32 	%r5568, -1, 0, %p2964;
	cvt.u32.u64 	%r5569, %rd18141;
	sub.s32 	%r6468, %r5569, %r5557;
	add.s32 	%r5570, %r6467, %r5568;
	sub.s32 	%r6467, %r5570, %r2066;
	mov.b16 	%rs51, 0;
	bra.uni 	$L__BB0_1749;
$L__BB0_1748:
	setp.lt.u32 	%p2943, %r6467, %r2066;
	mov.b16 	%rs51, 0;
	@%p2943 bra 	$L__BB0_1749;
	bra.uni 	$L__BB0_1735;
$L__BB0_1749:
	ld.param.u64 	%rd18145, [_Z34private_to_public_key_batch_kernelPK6BigIntP7ECPointi_param_1];
	mov.u32 	%r5571, %ctaid.x;
	mov.u32 	%r5572, %ntid.x;
	mov.u32 	%r5573, %tid.x;
	mad.lo.s32 	%r5574, %r5571, %r5572, %r5573;
	cvta.to.global.u64 	%rd18142, %rd18145;
	mul.wide.s32 	%rd18143, %r5574, 68;
	add.s64 	%rd18144, %rd18142, %rd18143;
	st.global.u32 	[%rd18144], %r6482;
	st.global.u32 	[%rd18144+4], %r6481;
	st.global.u32 	[%rd18144+8], %r6480;
	st.global.u32 	[%rd18144+12], %r6479;
	st.global.u32 	[%rd18144+16], %r6478;
	st.global.u32 	[%rd18144+20], %r6477;
	st.global.u32 	[%rd18144+24], %r6476;
	st.global.u32 	[%rd18144+28], %r6475;
	st.global.u32 	[%rd18144+32], %r6474;
	st.global.u32 	[%rd18144+36], %r6473;
	st.global.u32 	[%rd18144+40], %r6472;
	st.global.u32 	[%rd18144+44], %r6471;
	st.global.u32 	[%rd18144+48], %r6470;
	st.global.u32 	[%rd18144+52], %r6469;
	st.global.u32 	[%rd18144+56], %r6468;
	st.global.u32 	[%rd18144+60], %r6467;
	st.global.u8 	[%rd18144+64], %rs51;
$L__BB0_1750:
	ret;

}


// ===== COMPILED SASS (sm_100) =====

	.target	sm_100

	.elftype	@"ET_EXEC"


//--------------------- .note.nv.tkinfo           --------------------------
	.section	.note.nv.tkinfo,"",@"SHT_NOTE"
	.sectionflags	@"SHF_NOTE_NV_TKINFO"
	.tkinfo
        /*0018*/ 	.word	0x00000002
        /*0030*/ 	.string	""
        /*0030*/ 	.string	"ptxas"
        /*0030*/ 	.string	"Cuda compilation tools, release 13.0, V13.0.88"
        /*0030*/ 	.string	"Build cuda_13.0.r13.0/compiler.36424714_0"
        /*0030*/ 	.string	"-arch sm_100 -m 64 "



//--------------------- .note.nv.cuinfo           --------------------------
	.section	.note.nv.cuinfo,"",@"SHT_NOTE"
	.sectionflags	@"SHF_NOTE_NV_CUINFO"
        /*0018*/ 	.short	0x0002
        /*001a*/ 	.short	0x0064
        /*001c*/ 	.short	0x0082
	.zero		2


//--------------------- .nv.info                  --------------------------
	.section	.nv.info,"",@"SHT_CUDA_INFO"
	.align	4


	//----- nvinfo : EIATTR_REGCOUNT
	.align		4
        /*0000*/ 	.byte	0x04, 0x2f
        /*0002*/ 	.short	(.L_4 - .L_3)
	.align		4
.L_3:
        /*0004*/ 	.word	index@(_Z34private_to_public_key_batch_kernelPK6BigIntP7ECPointi)
        /*0008*/ 	.word	0x00000074


	//----- nvinfo : EIATTR_FRAME_SIZE
	.align		4
.L_4:
        /*000c*/ 	.byte	0x04, 0x11
        /*000e*/ 	.short	(.L_6 - .L_5)
	.align		4
.L_5:
        /*0010*/ 	.word	index@(_Z34private_to_public_key_batch_kernelPK6BigIntP7ECPointi)
        /*0014*/ 	.word	0x00000040


	//----- nvinfo : EIATTR_MIN_STACK_SIZE
	.align		4
.L_6:
        /*0018*/ 	.byte	0x04, 0x12
        /*001a*/ 	.short	(.L_8 - .L_7)
	.align		4
.L_7:
        /*001c*/ 	.word	index@(_Z34private_to_public_key_batch_kernelPK6BigIntP7ECPointi)
        /*0020*/ 	.word	0x00000040
.L_8:


//--------------------- .nv.compat                --------------------------
	.section	.nv.compat,"",@"SHT_CUDA_COMPAT_INFO"
	.align	4
        /*0000*/ 	.byte	0x02, 0x09, 0x00, 0x00, 0x02, 0x02, 0x01, 0x00, 0x02, 0x05, 0x05, 0x00, 0x03, 0x07, 0x01, 0x01
        /*0010*/ 	.byte	0x02, 0x03, 0x00, 0x00, 0x02, 0x06, 0x01, 0x00, 0x04, 0x0b, 0x08, 0x00, 0x09, 0x00, 0x00, 0x00
        /*0020*/ 	.byte	0x00, 0x00, 0x00, 0x00


//--------------------- .nv.info._Z34private_to_public_key_batch_kernelPK6BigIntP7ECPointi --------------------------
	.section	.nv.info._Z34private_to_public_key_batch_kernelPK6BigIntP7ECPointi,"",@"SHT_CUDA_INFO"
	.sectionflags	@""
	.align	4


	//----- nvinfo : EIATTR_CUDA_API_VERSION
	.align		4
        /*0000*/ 	.byte	0x04, 0x37
        /*0002*/ 	.short	(.L_10 - .L_9)
.L_9:
        /*0004*/ 	.word	0x00000082


	//----- nvinfo : EIATTR_KPARAM_INFO
	.align		4
.L_10:
        /*0008*/ 	.byte	0x04, 0x17
        /*000a*/ 	.short	(.L_12 - .L_11)
.L_11:
        /*000c*/ 	.word	0x00000000
        /*0010*/ 	.short	0x0002
        /*0012*/ 	.short	0x0010
        /*0014*/ 	.byte	0x00, 0xf0, 0x11, 0x00


	//----- nvinfo : EIATTR_KPARAM_INFO
	.align		4
.L_12:
        /*0018*/ 	.byte	0x04, 0x17
        /*001a*/ 	.short	(.L_14 - .L_13)
.L_13:
        /*001c*/ 	.word	0x00000000
        /*0020*/ 	.short	0x0001
        /*0022*/ 	.short	0x0008
        /*0024*/ 	.byte	0x00, 0xf5, 0x21, 0x00


	//----- nvinfo : EIATTR_KPARAM_INFO
	.align		4
.L_14:
        /*0028*/ 	.byte	0x04, 0x17
        /*002a*/ 	.short	(.L_16 - .L_15)
.L_15:
        /*002c*/ 	.word	0x00000000
        /*0030*/ 	.short	0x0000
        /*0032*/ 	.short	0x0000
        /*0034*/ 	.byte	0x00, 0xf5, 0x21, 0x00


	//----- nvinfo : EIATTR_SPARSE_MMA_MASK
	.align		4
.L_16:
        /*0038*/ 	.byte	0x03, 0x50
        /*003a*/ 	.short	0x0000


	//----- nvinfo : EIATTR_MAXREG_COUNT
	.align		4
        /*003c*/ 	.byte	0x03, 0x1b
        /*003e*/ 	.short	0x00ff


	//----- nvinfo : EIATTR_MERCURY_ISA_VERSION
	.align		4
        /*0040*/ 	.byte	0x03, 0x5f
        /*0042*/ 	.short	0x0101


	//----- nvinfo : EIATTR_VRC_CTA_INIT_COUNT
	.align		4
        /*0044*/ 	.byte	0x02, 0x4a
	.zero		1
	.zero		1


	//----- nvinfo : EIATTR_EXIT_INSTR_OFFSETS
	.align		4
        /*0048*/ 	.byte	0x04, 0x1c
        /*004a*/ 	.short	(.L_18 - .L_17)


	//   ....[0]....
.L_17:
        /*004c*/ 	.word	0x00000080


	//   ....[1]....
        /*0050*/ 	.word	0x00051bf0


	//----- nvinfo : EIATTR_CRS_STACK_SIZE
	.align		4
.L_18:
        /*0054*/ 	.byte	0x04, 0x1e
        /*0056*/ 	.short	(.L_20 - .L_19)
.L_19:
        /*0058*/ 	.word	0x00000000


	//----- nvinfo : EIATTR_CBANK_PARAM_SIZE
	.align		4
.L_20:
        /*005c*/ 	.byte	0x03, 0x19
        /*005e*/ 	.short	0x0014


	//----- nvinfo : EIATTR_PARAM_CBANK
	.align		4
        /*0060*/ 	.byte	0x04, 0x0a
        /*0062*/ 	.short	(.L_22 - .L_21)
	.align		4
.L_21:
        /*0064*/ 	.word	index@(.nv.constant0._Z34private_to_public_key_batch_kernelPK6BigIntP7ECPointi)
        /*0068*/ 	.short	0x0380
        /*006a*/ 	.short	0x0014


	//----- nvinfo : EIATTR_SW_WAR
	.align		4
.L_22:
        /*006c*/ 	.byte	0x04, 0x36
        /*006e*/ 	.short	(.L_24 - .L_23)
.L_23:
        /*0070*/ 	.word	0x00000008
.L_24:


//--------------------- .nv.callgraph             --------------------------
	.section	.nv.callgraph,"",@"SHT_CUDA_CALLGRAPH"
	.align	4
	.sectionentsize	8
	.align		4
        /*0000*/ 	.word	0x00000000
	.align		4
        /*0004*/ 	.word	0xffffffff
	.align		4
        /*0008*/ 	.word	0x00000000
	.align		4
        /*000c*/ 	.word	0xfffffffe
	.align		4
        /*0010*/ 	.word	0x00000000
	.align		4
        /*0014*/ 	.word	0xfffffffd
	.align		4
        /*0018*/ 	.word	0x00000000
	.align		4
        /*001c*/ 	.word	0xfffffffc


//--------------------- .nv.constant3             --------------------------
	.section	.nv.constant3,"a",@progbits
	.align	4
.nv.constant3:
	.type		const_p,@object
	.size		const_p,(const_G_jacobian - const_p)
const_p:
	.zero		32
	.type		const_G_jacobian,@object
	.size		const_G_jacobian,(const_n - const_G_jacobian)
const_G_jacobian:
	.zero		100
	.type		const_n,@object
	.size		const_n,(.L_2 - const_n)
const_n:
	.zero		32
.L_2:


//--------------------- .text._Z34private_to_public_key_batch_kernelPK6BigIntP7ECPointi --------------------------
	.section	.text._Z34private_to_public_key_batch_kernelPK6BigIntP7ECPointi,"ax",@progbits
	.align	128
        .global         _Z34private_to_public_key_batch_kernelPK6BigIntP7ECPointi
        .type           _Z34private_to_public_key_batch_kernelPK6BigIntP7ECPointi,@function
        .size           _Z34private_to_public_key_batch_kernelPK6BigIntP7ECPointi,(.L_x_533 - _Z34private_to_public_key_batch_kernelPK6BigIntP7ECPointi)
        .other          _Z34private_to_public_key_batch_kernelPK6BigIntP7ECPointi,@"STO_CUDA_ENTRY STV_DEFAULT"
_Z34private_to_public_key_batch_kernelPK6BigIntP7ECPointi:
.text._Z34private_to_public_key_batch_kernelPK6BigIntP7ECPointi:
[----:B------:R-:W0:Y:S01]  /*0000*/  LDC R1, c[0x0][0x37c] ;  /* 0x0000df00ff017b82 */ /* 0x000e220000000800 */
[----:B------:R-:W1:Y:S07]  /*0010*/  S2R R0, SR_TID.X ;  /* 0x0000000000007919 */ /* 0x000e6e0000002100 */
[----:B------:R-:W1:Y:S01]  /*0020*/  S2UR UR4, SR_CTAID.X ;  /* 0x00000000000479c3 */ /* 0x000e620000002500 */
[----:B------:R-:W2:Y:S01]  /*0030*/  LDCU UR5, c[0x0][0x390] ;  /* 0x00007200ff0577ac */ /* 0x000ea20008000800 */
[----:B0-----:R-:W-:-:S06]  /*0040*/  VIADD R1, R1, 0xffffffc0 ;  /* 0xffffffc001017836 */ /* 0x001fcc0000000000 */
[----:B------:R-:W1:Y:S02]  /*0050*/  LDC R3, c[0x0][0x360] ;  /* 0x0000d800ff037b82 */ /* 0x000e640000000800 */
[----:B-1----:R-:W-:-:S05]  /*0060*/  IMAD R3, R3, UR4, R0 ;  /* 0x0000000403037c24 */ /* 0x002fca000f8e0200 */
[----:B--2---:R-:W-:-:S13]  /*0070*/  ISETP.GE.AND P0, PT, R3, UR5, PT ;  /* 0x0000000503007c0c */ /* 0x004fda000bf06270 */
[----:B------:R-:W-:Y:S05]  /*0080*/  @P0 EXIT ;  /* 0x000000000000094d */ /* 0x000fea0003800000 */
[----:B------:R-:W0:Y:S01]  /*0090*/  LDC.64 R10, c[0x0][0x380] ;  /* 0x0000e000ff0a7b82 */ /* 0x000e220000000a00 */
[----:B------:R-:W1:Y:S01]  /*00a0*/  LDCU.64 UR6, c[0x0][0x358] ;  /* 0x00006b00ff0677ac */ /* 0x000e620008000a00 */
[----:B------:R-:W2:Y:S01]  /*00b0*/  LDCU UR4, c[0x3][0xa0] ;  /* 0x00c01400ff0477ac */ /* 0x000ea20008000800 */
[----:B0-----:R-:W-:-:S05]  /*00c0*/  IMAD.WIDE R10, R3, 0x20, R10 ;  /* 0x00000020030a7825 */ /* 0x001fca00078e020a */
[----:B-1----:R-:W3:Y:S04]  /*00d0*/  LDG.E R2, desc[UR6][R10.64] ;  /* 0x000000060a027981 */ /* 0x002ee8000c1e1900 */
[----:B------:R-:W3:Y:S04]  /*00e0*/  LDG.E R3, desc[UR6][R10.64+0x4] ;  /* 0x000004060a037981 */ /* 0x000ee8000c1e1900 */
[----:B------:R-:W4:Y:S04]  /*00f0*/  LDG.E R4, desc[UR6][R10.64+0x8] ;  /* 0x000008060a047981 */ /* 0x000f28000c1e1900 */
[----:B------:R-:W4:Y:S04]  /*0100*/  LDG.E R5, desc[UR6][R10.64+0xc] ;  /* 0x00000c060a057981 */ /* 0x000f28000c1e1900 */
[----:B------:R-:W5:Y:S04]  /*0110*/  LDG.E R6, desc[UR6][R10.64+0x10] ;  /* 0x000010060a067981 */ /* 0x000f68000c1e1900 */
[----:B------:R-:W5:Y:S04]  /*0120*/  LDG.E R7, desc[UR6][R10.64+0x14] ;  /* 0x000014060a077981 */ /* 0x000f68000c1e1900 */
[----:B------:R-:W2:Y:S04]  /*0130*/  LDG.E R8, desc[UR6][R10.64+0x18] ;  /* 0x000018060a087981 */ /* 0x000ea8000c1e1900 */
[----:B------:R-:W2:Y:S01]  /*0140*/  LDG.E R9, desc[UR6][R10.64+0x1c] ;  /* 0x00001c060a097981 */ /* 0x000ea2000c1e1900 */
[----:B------:R-:W-:Y:S04]  /*0150*/  BSSY.RECONVERGENT B1, `(.L_x_0) ;  /* 0x0000061000017945 */ /* 0x000fe80003800200 */
[----:B------:R-:W-:Y:S01]  /*0160*/  BSSY.RELIABLE B0, `(.L_x_1) ;  /* 0x000002f000007945 */ /* 0x000fe20003800100 */
[----:B------:R-:W-:-:S02]  /*0170*/  IMAD.MOV.U32 R106, RZ, RZ, R1 ;  /* 0x000000ffff6a7224 */ /* 0x000fc400078e0001 */
[----:B------:R-:W-:Y:S01]  /*0180*/  VIADD R0, R1, 0x20 ;  /* 0x0000002001007836 */ /* 0x000fe20000000000 */
[----:B---3--:R0:W-:Y:S04]  /*0190*/  STL.64 [R1+0x20], R2 ;  /* 0x0000200201007387 */ /* 0x0081e80000100a00 */
[----:B----4-:R0:W-:Y:S04]  /*01a0*/  STL.64 [R1+0x28], R4 ;  /* 0x0000280401007387 */ /* 0x0101e80000100a00 */
[----:B-----5:R0:W-:Y:S04]  /*01b0*/  STL.64 [R1+0x30], R6 ;  /* 0x0000300601007387 */ /* 0x0201e80000100a00 */
[----:B--2---:R0:W-:Y:S01]  /*01c0*/  STL.64 [R1+0x38], R8 ;  /* 0x0000380801007387 */ /* 0x0041e20000100a00 */
[----:B------:R-:W-:-:S13]  /*01d0*/  ISETP.GT.U32.AND P0, PT, R9, UR4, PT ;  /* 0x0000000409007c0c */ /* 0x000fda000bf04070 */
[----:B0-----:R-:W-:Y:S05]  /*01e0*/  @P0 BRA `(.L_x_2) ;  /* 0x0000000000980947 */ /* 0x001fea0003800000 */
[----:B------:R-:W-:-:S13]  /*01f0*/  ISETP.GE.U32.AND P0, PT, R9, UR4, PT ;  /* 0x0000000409007c0c */ /* 0x000fda000bf06070 */
[----:B------:R-:W-:Y:S05]  /*0200*/  @!P0 BREAK.RELIABLE B0 ;  /* 0x0000000000008942 */ /* 0x000fea0003800100 */
[----:B------:R-:W-:Y:S05]  /*0210*/  @!P0 BRA `(.L_x_3) ;  /* 0x0000000400508947 */ /* 0x000fea0003800000 */
[----:B------:R-:W0:Y:S02]  /*0220*/  LDC R11, c[0x3][0x9c] ;  /* 0x00c02700ff0b7b82 */ /* 0x000e240000000800 */
[----:B0-----:R-:W-:-:S13]  /*0230*/  ISETP.GT.U32.AND P0, PT, R8, R11, PT ;  /* 0x0000000b0800720c */ /* 0x001fda0003f04070 */
[----:B------:R-:W-:Y:S05]  /*0240*/  @P0 BRA `(.L_x_2) ;  /* 0x0000000000800947 */ /* 0x000fea0003800000 */
[----:B------:R-:W-:-:S13]  /*0250*/  ISETP.GE.U32.AND P0, PT, R8, R11, PT ;  /* 0x0000000b0800720c */ /* 0x000fda0003f06070 */
        /* <DEDUP_REMOVED lines=23> */
[----:B------:R-:W0:Y:S01]  /*03d0*/  LDCU UR8, c[0x3][0x84] ;  /* 0x00c01080ff0877ac */ /* 0x000e220008000800 */
[----:B------:R-:W1:Y:S01]  /*03e0*/  LDCU UR5, c[0x3][0x88] ;  /* 0x00c01100ff0577ac */ /* 0x000e620008000800 */
[----:B0-----:R-:W-:-:S04]  /*03f0*/  ISETP.GE.U32.AND P0, PT, R2, UR8, PT ;  /* 0x0000000802007c0c */ /* 0x001fc8000bf06070 */
[----:B-1----:R-:W-:-:S04]  /*0400*/  ISETP.LT.U32.OR P0, PT, R3, UR5, !P0 ;  /* 0x0000000503007c0c */ /* 0x002fc8000c701470 */
[----:B------:R-:W-:-:S04]  /*0410*/  ISETP.LE.U32.AND P0, PT, R3, UR5, P0 ;  /* 0x0000000503007c0c */ /* 0x000fc80008703070 */
[----:B------:R-:W-:-:S13]  /*0420*/  ISETP.LT.U32.OR P0, PT, R4, R11, P0 ;  /* 0x0000000b0400720c */ /* 0x000fda0000701470 */
[----:B------:R-:W-:Y:S05]  /*0430*/  @P0 BREAK.RELIABLE B0 ;  /* 0x0000000000000942 */ /* 0x000fea0003800100 */
[----:B------:R-:W-:Y:S05]  /*0440*/  @P0 BRA `(.L_x_3) ;  /* 0x0000000000c40947 */ /* 0x000fea0003800000 */
.L_x_2:
[----:B------:R-:W-:Y:S05]  /*0450*/  BSYNC.RELIABLE B0 ;  /* 0x0000000000007941 */ /* 0x000fea0003800100 */
.L_x_1:
[----:B------:R-:W0:Y:S01]  /*0460*/  LDCU UR5, c[0x3][0x84] ;  /* 0x00c01080ff0577ac */ /* 0x000e220008000800 */
[----:B------:R-:W1:Y:S01]  /*0470*/  LDCU.64 UR8, c[0x3][0x88] ;  /* 0x00c01100ff0877ac */ /* 0x000e620008000a00 */
[----:B------:R-:W2:Y:S01]  /*0480*/  LDCU.128 UR12, c[0x3][0x90] ;  /* 0x00c01200ff0c77ac */ /* 0x000ea20008000c00 */
[C---:B0-----:R-:W-:Y:S01]  /*0490*/  ISETP.GE.U32.AND P0, PT, R2.reuse, UR5, PT ;  /* 0x0000000502007c0c */ /* 0x041fe2000bf06070 */
[----:B------:R-:W-:-:S03]  /*04a0*/  VIADD R2, R2, -UR5 ;  /* 0x8000000502027c36 */ /* 0x000fc60008000000 */
[----:B------:R-:W-:-:S04]  /*04b0*/  SEL R10, RZ, 0xffffffff, P0 ;  /* 0xffffffffff0a7807 */ /* 0x000fc80000000000 */
[----:B------:R-:W-:-:S05]  /*04c0*/  IADD3 R12, P0, PT, R3, R10, RZ ;  /* 0x0000000a030c7210 */ /* 0x000fca0007f1e0ff */
[----:B------:R-:W-:Y:S01]  /*04d0*/  IMAD.X R3, RZ, RZ, R10, P0 ;  /* 0x000000ffff037224 */ /* 0x000fe200000e060a */
[----:B-1----:R-:W-:Y:S01]  /*04e0*/  ISETP.GE.U32.AND P0, PT, R12, UR8, PT ;  /* 0x000000080c007c0c */ /* 0x002fe2000bf06070 */
[----:B------:R-:W-:-:S03]  /*04f0*/  VIADD R10, R9, 0xffffffff ;  /* 0xffffffff090a7836 */ /* 0x000fc60000000000 */
[----:B------:R-:W-:-:S04]  /*0500*/  ISETP.GE.U32.AND.EX P0, PT, R3, RZ, PT, P0 ;  /* 0x000000ff0300720c */ /* 0x000fc80003f06100 */
[----:B------:R-:W-:-:S04]  /*0510*/  SEL R3, RZ, 0xffffffff, P0 ;  /* 0xffffffffff037807 */ /* 0x000fc80000000000 */
[----:B------:R-:W-:-:S05]  /*0520*/  IADD3 R11, P0, PT, R4, R3, RZ ;  /* 0x00000003040b7210 */ /* 0x000fca0007f1e0ff */
[----:B------:R-:W-:Y:S01]  /*0530*/  IMAD.X R3, RZ, RZ, R3, P0 ;  /* 0x000000ffff037224 */ /* 0x000fe200000e0603 */
[----:B------:R-:W-:-:S04]  /*0540*/  ISETP.GE.U32.AND P0, PT, R11, UR9, PT ;  /* 0x000000090b007c0c */ /* 0x000fc8000bf06070 */
[----:B------:R-:W-:-:S04]  /*0550*/  ISETP.GE.U32.AND.EX P0, PT, R3, RZ, PT, P0 ;  /* 0x000000ff0300720c */ /* 0x000fc80003f06100 */
[----:B------:R-:W-:-:S04]  /*0560*/  SEL R4, RZ, 0xffffffff, P0 ;  /* 0xffffffffff047807 */ /* 0x000fc80000000000 */
[----:B------:R-:W-:-:S05]  /*0570*/  IADD3 R5, P0, PT, R5, R4, RZ ;  /* 0x0000000405057210 */ /* 0x000fca0007f1e0ff */
[----:B------:R-:W-:Y:S01]  /*0580*/  IMAD.X R3, RZ, RZ, R4, P0 ;  /* 0x000000ffff037224 */ /* 0x000fe200000e0604 */
[C---:B--2---:R-:W-:Y:S01]  /*0590*/  ISETP.GE.U32.AND P0, PT, R5.reuse, UR12, PT ;  /* 0x0000000c05007c0c */ /* 0x044fe2000bf06070 */
[----:B------:R-:W-:-:S03]  /*05a0*/  VIADD R5, R5, -UR12 ;  /* 0x8000000c05057c36 */ /* 0x000fc60008000000 */
[----:B------:R-:W-:-:S04]  /*05b0*/  ISETP.GE.U32.AND.EX P0, PT, R3, RZ, PT, P0 ;  /* 0x000000ff0300720c */ /* 0x000fc80003f06100 */
[----:B------:R-:W-:-:S04]  /*05c0*/  SEL R3, RZ, 0xffffffff, P0 ;  /* 0xffffffffff037807 */ /* 0x000fc80000000000 */
[----:B------:R-:W-:-:S05]  /*05d0*/  IADD3 R6, P0, PT, R6, R3, RZ ;  /* 0x0000000306067210 */ /* 0x000fca0007f1e0ff */
[----:B------:R-:W-:Y:S01]  /*05e0*/  IMAD.X R3, RZ, RZ, R3, P0 ;  /* 0x000000ffff037224 */ /* 0x000fe200000e0603 */
[C---:B------:R-:W-:Y:S01]  /*05f0*/  ISETP.GE.U32.AND P0, PT, R6.reuse, UR13, PT ;  /* 0x0000000d06007c0c */ /* 0x040fe2000bf06070 */
[----:B------:R-:W-:-:S03]  /*0600*/  VIADD R6, R6, -UR13 ;  /* 0x8000000d06067c36 */ /* 0x000fc60008000000 */
[----:B------:R-:W-:-:S04]  /*0610*/  ISETP.GE.U32.AND.EX P0, PT, R3, RZ, PT, P0 ;  /* 0x000000ff0300720c */ /* 0x000fc80003f06100 */
[----:B------:R-:W-:-:S04]  /*0620*/  SEL R4, RZ, 0xffffffff, P0 ;  /* 0xffffffffff047807 */ /* 0x000fc80000000000 */
[----:B------:R-:W-:-:S05]  /*0630*/  IADD3 R7, P0, PT, R7, R4, RZ ;  /* 0x0000000407077210 */ /* 0x000fca0007f1e0ff */
[----:B------:R-:W-:Y:S01]  /*0640*/  IMAD.X R3, RZ, RZ, R4, P0 ;  /* 0x000000ffff037224 */ /* 0x000fe200000e0604 */
[----:B------:R-:W-:Y:S01]  /*0650*/  ISETP.GE.U32.AND P0, PT, R7, UR14, PT ;  /* 0x0000000e07007c0c */ /* 0x000fe2000bf06070 */
[----:B------:R-:W-:Y:S02]  /*0660*/  VIADD R4, R11, -UR9 ;  /* 0x800000090b047c36 */ /* 0x000fe40008000000 */
[----:B------:R-:W-:Y:S01]  /*0670*/  VIADD R7, R7, -UR14 ;  /* 0x8000000e07077c36 */ /* 0x000fe20008000000 */
[----:B------:R-:W-:Y:S02]  /*0680*/  ISETP.GE.U32.AND.EX P0, PT, R3, RZ, PT, P0 ;  /* 0x000000ff0300720c */ /* 0x000fe40003f06100 */
[----:B------:R0:W-:Y:S02]  /*0690*/  STL.64 [R1+0x28], R4 ;  /* 0x0000280401007387 */ /* 0x0001e40000100a00 */
[----:B------:R-:W-:Y:S02]  /*06a0*/  SEL R3, RZ, 0xffffffff, P0 ;  /* 0xffffffffff037807 */ /* 0x000fe40000000000 */
[----:B------:R0:W-:Y:S02]  /*06b0*/  STL.64 [R1+0x30], R6 ;  /* 0x0000300601007387 */ /* 0x0001e40000100a00 */
[----:B------:R-:W-:-:S05]  /*06c0*/  IADD3 R8, P0, PT, R8, R3, RZ ;  /* 0x0000000308087210 */ /* 0x000fca0007f1e0ff */
[----:B------:R-:W-:Y:S01]  /*06d0*/  IMAD.X R3, RZ, RZ, R3, P0 ;  /* 0x000000ffff037224 */ /* 0x000fe200000e0603 */
[C---:B------:R-:W-:Y:S01]  /*06e0*/  ISETP.GE.U32.AND P0, PT, R8.reuse, UR15, PT ;  /* 0x0000000f08007c0c */ /* 0x040fe2000bf06070 */
[----:B------:R-:W-:-:S03]  /*06f0*/  VIADD R8, R8, -UR15 ;  /* 0x8000000f08087c36 */ /* 0x000fc60008000000 */
[----:B------:R-:W-:Y:S01]  /*0700*/  ISETP.GE.U32.AND.EX P0, PT, R3, RZ, PT, P0 ;  /* 0x000000ff0300720c */ /* 0x000fe20003f06100 */
[----:B------:R-:W-:-:S05]  /*0710*/  VIADD R3, R12, -UR8 ;  /* 0x800000080c037c36 */ /* 0x000fca0008000000 */
[----:B------:R0:W-:Y:S07]  /*0720*/  STL.64 [R1+0x20], R2 ;  /* 0x0000200201007387 */ /* 0x0001ee0000100a00 */
[----:B------:R-:W-:-:S04]  /*0730*/  @P0 IMAD.MOV R10, RZ, RZ, R9 ;  /* 0x000000ffff0a0224 */ /* 0x000fc800078e0209 */
[----:B------:R-:W-:-:S05]  /*0740*/  VIADD R9, R10, -UR4 ;  /* 0x800000040a097c36 */ /* 0x000fca0008000000 */
[----:B------:R0:W-:Y:S02]  /*0750*/  STL.64 [R1+0x38], R8 ;  /* 0x0000380801007387 */ /* 0x0001e40000100a00 */
.L_x_3:
[----:B------:R-:W-:Y:S05]  /*0760*/  BSYNC.RECONVERGENT B1 ;  /* 0x0000000000017941 */ /* 0x000fea0003800200 */
.L_x_0:
[----:B------:R-:W-:Y:S05]  /*0770*/  WARPSYNC.ALL ;  /* 0x0000000000007948 */ /* 0x000fea0003800000 */
[----:B------:R-:W-:Y:S01]  /*0780*/  BSSY.RECONVERGENT B1, `(.L_x_4) ;  /* 0x0000086000017945 */ /* 0x000fe20003800200 */
[----:B0-----:R-:W-:-:S07]  /*0790*/  IMAD.MOV.U32 R2, RZ, RZ, 0xff ;  /* 0x000000ffff027424 */ /* 0x001fce00078e00ff */
.L_x_6:
[----:B------:R-:W-:-:S05]  /*07a0*/  SHF.R.U32.HI R3, RZ, 0x5, R2 ;  /* 0x00000005ff037819 */ /* 0x000fca0000011602 */
[----:B------:R-:W-:-:S06]  /*07b0*/  IMAD R3, R3, 0x4, R0 ;  /* 0x0000000403037824 */ /* 0x000fcc00078e0200 */
[----:B------:R-:W2:Y:S01]  /*07c0*/  LDL R3, [R3] ;  /* 0x0000000003037983 */ /* 0x000ea20000100800 */
[----:B------:R-:W-:Y:S01]  /*07d0*/  IMAD.MOV.U32 R40, RZ, RZ, R2 ;  /* 0x000000ffff287224 */ /* 0x000fe200078e0002 */
[----:B--2---:R-:W-:-:S04]  /*07e0*/  SHF.R.W.U32.HI R4, RZ, R2, R3 ;  /* 0x00000002ff047219 */ /* 0x004fc80000011e03 */
[----:B------:R-:W-:-:S04]  /*07f0*/  LOP3.LUT R4, R4, 0x1, RZ, 0xc0, !PT ;  /* 0x0000000104047812 */ /* 0x000fc800078ec0ff */
[----:B------:R-:W-:-:S13]  /*0800*/  ISETP.NE.U32.AND P0, PT, R4, 0x1, PT ;  /* 0x000000010400780c */ /* 0x000fda0003f05070 */
[----:B------:R-:W-:Y:S05]  /*0810*/  @!P0 BRA `(.L_x_5) ;  /* 0x0000000400f08947 */ /* 0x000fea0003800000 */
[----:B------:R-:W-:-:S05]  /*0820*/  VIADD R40, R2, 0xffffffff ;  /* 0xffffffff02287836 */ /* 0x000fca0000000000 */
[----:B------:R-:W-:-:S05]  /*0830*/  SHF.R.U32.HI R3, RZ, 0x5, R40 ;  /* 0x00000005ff037819 */ /* 0x000fca0000011628 */
[----:B------:R-:W-:-:S06]  /*0840*/  IMAD R3, R3, 0x4, R0 ;  /* 0x0000000403037824 */ /* 0x000fcc00078e0200 */
[----:B------:R-:W2:Y:S02]  /*0850*/  LDL R3, [R3] ;  /* 0x0000000003037983 */ /* 0x000ea40000100800 */
        /* <DEDUP_REMOVED lines=45> */
[----:B------:R-:W-:-:S04]  /*0b30*/  SHF.R.U32.HI R3, RZ, 0x5, R40 ;  /* 0x00000005ff037819 */ /* 0x000fc80000011628 */
[----:B------:R-:W-:-:S06]  /*0b40*/  LEA R3, R3, R0, 0x2 ;  /* 0x0000000003037211 */ /* 0x000fcc00078e10ff */
        /* <DEDUP_REMOVED lines=69> */
[----:B------:R-:W-:Y:S01]  /*0fa0*/  ISETP.NE.AND P0, PT, R40, RZ, PT ;  /* 0x000000ff2800720c */ /* 0x000fe20003f05270 */
[----:B------:R-:W-:-:S12]  /*0fb0*/  VIADD R2, R2, 0xfffffff0 ;  /* 0xfffffff002027836 */ /* 0x000fd80000000000 */
[----:B------:R-:W-:Y:S05]  /*0fc0*/  @P0 BRA `(.L_x_6) ;  /* 0xfffffff400f40947 */ /* 0x000fea000383ffff */
[----:B------:R-:W-:-:S07]  /*0fd0*/  IMAD.MOV.U32 R40, RZ, RZ, -0x1 ;  /* 0xffffffffff287424 */ /* 0x000fce00078e00ff */
.L_x_5:
[----:B------:R-:W-:Y:S05]  /*0fe0*/  BSYNC.RECONVERGENT B1 ;  /* 0x0000000000017941 */ /* 0x000fea0003800200 */
.L_x_4:
[----:B------:R-:W-:Y:S01]  /*0ff0*/  ISETP.GE.AND P1, PT, R40, RZ, PT ;  /* 0x000000ff2800720c */ /* 0x000fe20003f26270 */
[----:B------:R-:W0:Y:S01]  /*1000*/  LDCU UR5, c[0x3][0x18] ;  /* 0x00c00300ff0577ac */ /* 0x000e220008000800 */
[----:B------:R-:W-:Y:S01]  /*1010*/  BSSY.RECONVERGENT B2, `(.L_x_7) ;  /* 0x0004504000027945 */ /* 0x000fe20003800200 */
[----:B------:R-:W-:Y:S02]  /*1020*/  PLOP3.LUT P0, PT, PT, PT, PT, 0x8, 0x80 ;  /* 0x000000000080781c */ /* 0x000fe40003f0e170 */
[----:B------:R-:W-:Y:S01]  /*1030*/  CS2R R78, SRZ ;  /* 0x00000000004e7805 */ /* 0x000fe2000001ff00 */
[----:B------:R-:W1:Y:S01]  /*1040*/  LDCU UR32, c[0x3][0x14] ;  /* 0x00c00280ff2077ac */ /* 0x000e620008000800 */
[----:B------:R-:W-:Y:S02]  /*1050*/  CS2R R38, SRZ ;  /* 0x0000000000267805 */ /* 0x000fe4000001ff00 */
[----:B------:R-:W-:Y:S02]  /*1060*/  CS2R R28, SRZ ;  /* 0x00000000001c7805 */ /* 0x000fe4000001ff00 */
[----:B------:R-:W-:Y:S01]  /*1070*/  CS2R R88, SRZ ;  /* 0x0000000000587805 */ /* 0x000fe2000001ff00 */
[----:B------:R-:W2:Y:S01]  /*1080*/  LDCU UR33, c[0x3][0x10] ;  /* 0x00c00200ff2177ac */ /* 0x000ea20008000800 */
[----:B------:R-:W-:-:S02]  /*1090*/  CS2R R26, SRZ ;  /* 0x00000000001a7805 */ /* 0x000fc4000001ff00 */
[----:B------:R-:W-:Y:S02]  /*10a0*/  CS2R R84, SRZ ;  /* 0x0000000000547805 */ /* 0x000fe4000001ff00 */
[----:B------:R-:W-:Y:S01]  /*10b0*/  CS2R R32, SRZ ;  /* 0x0000000000207805 */ /* 0x000fe2000001ff00 */
[----:B------:R-:W3:Y:S01]  /*10c0*/  LDCU UR34, c[0x3][0xc] ;  /* 0x00c00180ff2277ac */ /* 0x000ee20008000800 */
[----:B------:R-:W-:Y:S02]  /*10d0*/  CS2R R52, SRZ ;  /* 0x0000000000347805 */ /* 0x000fe4000001ff00 */
[----:B------:R-:W-:Y:S02]  /*10e0*/  CS2R R50, SRZ ;  /* 0x0000000000327805 */ /* 0x000fe4000001ff00 */
[----:B------:R-:W-:Y:S01]  /*10f0*/  CS2R R48, SRZ ;  /* 0x0000000000307805 */ /* 0x000fe2000001ff00 */
[----:B------:R-:W4:Y:S01]  /*1100*/  LDCU UR35, c[0x3][0x8] ;  /* 0x00c00100ff2377ac */ /* 0x000f220008000800 */
[----:B------:R-:W-:-:S02]  /*1110*/  CS2R R46, SRZ ;  /* 0x00000000002e7805 */ /* 0x000fc4000001ff00 */
[----:B------:R-:W-:Y:S02]  /*1120*/  CS2R R44, SRZ ;  /* 0x00000000002c7805 */ /* 0x000fe4000001ff00 */
[----:B------:R-:W-:Y:S01]  /*1130*/  CS2R R42, SRZ ;  /* 0x00000000002a7805 */ /* 0x000fe2000001ff00 */
[----:B------:R-:W0:Y:S01]  /*1140*/  LDCU.U8 UR36, c[0x3][0x80] ;  /* 0x00c01000ff2477ac */ /* 0x000e220008000000 */
[----:B------:R-:W-:Y:S02]  /*1150*/  CS2R R36, SRZ ;  /* 0x0000000000247805 */ /* 0x000fe4000001ff00 */
[----:B------:R-:W-:Y:S02]  /*1160*/  CS2R R34, SRZ ;  /* 0x0000000000227805 */ /* 0x000fe4000001ff00 */
[----:B------:R-:W-:Y:S01]  /*1170*/  CS2R R30, SRZ ;  /* 0x00000000001e7805 */ /* 0x000fe2000001ff00 */
[----:B------:R-:W0:Y:S01]  /*1180*/  LDCU.64 UR28, c[0x3][0x10] ;  /* 0x00c00200ff1c77ac */ /* 0x000e220008000a00 */
[----:B------:R-:W0:Y:S01]  /*1190*/  LDCU.64 UR30, c[0x3][URZ] ;  /* 0x00c00000ff1e77ac */ /* 0x000e220008000a00 */
[----:B------:R-:W0:Y:S01]  /*11a0*/  LDCU.128 UR8, c[0x3][URZ] ;  /* 0x00c00000ff0877ac */ /* 0x000e220008000c00 */
[----:B------:R-:W0:Y:S01]  /*11b0*/  LDCU.128 UR12, c[0x3][0x20] ;  /* 0x00c00400ff0c77ac */ /* 0x000e220008000c00 */
[----:B------:R-:W0:Y:S01]  /*11c0*/  LDCU.128 UR16, c[0x3][0x30] ;  /* 0x00c00600ff1077ac */ /* 0x000e220008000c00 */
[----:B------:R-:W0:Y:S01]  /*11d0*/  LDCU.128 UR20, c[0x3][0x40] ;  /* 0x00c00800ff1477ac */ /* 0x000e220008000c00 */
[----:B------:R-:W0:Y:S01]  /*11e0*/  LDCU.128 UR24, c[0x3][0x50] ;  /* 0x00c00a00ff1877ac */ /* 0x000e220008000c00 */
[----:B-1234-:R-:W-:Y:S05]  /*11f0*/  @!P1 BRA `(.L_x_8) ;  /* 0x0000044c00949947 */ /* 0x01efea0003800000 */
[----:B------:R-:W1:Y:S01]  /*1200*/  LDC.64 R16, c[0x3][0x60] ;  /* 0x00c01800ff107b82 */ /* 0x000e620000000a00 */
[----:B------:R-:W-:Y:S01]  /*1210*/  IMAD.MOV.U32 R5, RZ, RZ, RZ ;  /* 0x000000ffff057224 */ /* 0x000fe200078e00ff */
[----:B------:R-:W-:Y:S01]  /*1220*/  UMOV UR4, URZ ;  /* 0x000000ff00047c82 */ /* 0x000fe20008000000 */
[----:B------:R-:W-:Y:S01]  /*1230*/  IMAD.MOV.U32 R9, RZ, RZ, RZ ;  /* 0x000000ffff097224 */ /* 0x000fe200078e00ff */
[----:B------:R-:W-:Y:S01]  /*1240*/  BSSY.RECONVERGENT B1, `(.L_x_9) ;  /* 0x00044c3000017945 */ /* 0x000fe20003800200 */
[----:B------:R-:W-:Y:S02]  /*1250*/  IMAD.MOV.U32 R7, RZ, RZ, RZ ;  /* 0x000000ffff077224 */ /* 0x000fe400078e00ff */
[----:B------:R-:W-:Y:S01]  /*1260*/  IMAD.MOV.U32 R13, RZ, RZ, RZ ;  /* 0x000000ffff0d7224 */ /* 0x000fe200078e00ff */
[----:B------:R-:W2:Y:S01]  /*1270*/  LDC.64 R14, c[0x3][0x68] ;  /* 0x00c01a00ff0e7b82 */ /* 0x000ea20000000a00 */
[----:B------:R-:W-:Y:S02]  /*1280*/  IMAD.MOV.U32 R33, RZ, RZ, RZ ;  /* 0x000000ffff217224 */ /* 0x000fe400078e00ff */
[----:B------:R-:W-:-:S02]  /*1290*/  IMAD.MOV.U32 R35, RZ, RZ, RZ ;  /* 0x000000ffff237224 */ /* 0x000fc400078e00ff */
[----:B-1----:R-:W-:-:S04]  /*12a0*/  IMAD.WIDE.U32 R2, R16, R16, RZ ;  /* 0x0000001010027225 */ /* 0x002fc800078e00ff */
[----:B------:R-:W-:Y:S02]  /*12b0*/  IMAD.MOV.U32 R4, RZ, RZ, R3 ;  /* 0x000000ffff047224 */ /* 0x000fe400078e0003 */
[----:B------:R-:W-:Y:S02]  /*12c0*/  IMAD.MOV.U32 R3, RZ, RZ, RZ ;  /* 0x000000ffff037224 */ /* 0x000fe400078e00ff */
[----:B------:R-:W-:-:S04]  /*12d0*/  IMAD.WIDE.U32 R4, R16, R17, R4 ;  /* 0x0000001110047225 */ /* 0x000fc800078e0004 */
[----:B------:R-:W-:Y:S02]  /*12e0*/  IMAD.MOV.U32 R8, RZ, RZ, R5 ;  /* 0x000000ffff087224 */ /* 0x000fe400078e0005 */
[----:B------:R-:W-:Y:S02]  /*12f0*/  IMAD.MOV.U32 R6, RZ, RZ, R4 ;  /* 0x000000ffff067224 */ /* 0x000fe400078e0004 */
[C---:B--2---:R-:W-:Y:S01]  /*1300*/  IMAD.WIDE.U32 R8, R16.reuse, R14, R8 ;  /* 0x0000000e10087225 */ /* 0x044fe200078e0008 */
[----:B------:R-:W1:Y:S03]  /*1310*/  LDC.64 R4, c[0x3][0x70] ;  /* 0x00c01c00ff047b82 */ /* 0x000e660000000a00 */
[----:B------:R-:W-:-:S05]  /*1320*/  IMAD.WIDE.U32 R6, R16, R17, R6 ;  /* 0x0000001110067225 */ /* 0x000fca00078e0006 */
[----:B------:R-:W-:Y:S01]  /*1330*/  IADD3 R10, P0, PT, R8, R7, RZ ;  /* 0x00000007080a7210 */ /* 0x000fe20007f1e0ff */
[----:B------:R-:W-:Y:S02]  /*1340*/  IMAD.MOV.U32 R8, RZ, RZ, R9 ;  /* 0x000000ffff087224 */ /* 0x000fe400078e0009 */
[----:B------:R-:W-:Y:S02]  /*1350*/  IMAD.MOV.U32 R9, RZ, RZ, RZ ;  /* 0x000000ffff097224 */ /* 0x000fe400078e00ff */
[----:B------:R-:W-:Y:S02]  /*1360*/  IMAD.X R11, RZ, RZ, RZ, P0 ;  /* 0x000000ffff0b7224 */ /* 0x000fe400000e06ff */
[----:B------:R-:W-:-:S04]  /*1370*/  IMAD.WIDE.U32 R8, R16, R15, R8 ;  /* 0x0000000f10087225 */ /* 0x000fc800078e0008 */
[----:B------:R-:W-:-:S04]  /*1380*/  IMAD.WIDE.U32 R10, R17, R17, R10 ;  /* 0x00000011110a7225 */ /* 0x000fc800078e000a */
[----:B------:R-:W-:Y:S01]  /*1390*/  IMAD.MOV.U32 R12, RZ, RZ, R9 ;  /* 0x000000ffff0c7224 */ /* 0x000fe200078e0009 */
[----:B------:R-:W-:Y:S01]  /*13a0*/  IADD3 R18, P0, PT, R8, R11, RZ ;  /* 0x0000000b08127210 */ /* 0x000fe20007f1e0ff */
[----:B------:R-:W-:Y:S02]  /*13b0*/  IMAD.MOV.U32 R11, RZ, RZ, RZ ;  /* 0x000000ffff0b7224 */ /* 0x000fe400078e00ff */
[----:B-1----:R-:W-:-:S04]  /*13c0*/  IMAD.WIDE.U32 R12, R16, R4, R12 ;  /* 0x00000004100c7225 */ /* 0x002fc800078e000c */
[----:B------:R-:W-:Y:S02]  /*13d0*/  IMAD.X R19, RZ, RZ, RZ, P0 ;  /* 0x000000ffff137224 */ /* 0x000fe400000e06ff */
[----:B------:R-:W-:-:S04]  /*13e0*/  IMAD.WIDE.U32 R10, R16, R14, R10 ;  /* 0x0000000e100a7225 */ /* 0x000fc800078e000a */
[----:B------:R-:W-:-:S05]  /*13f0*/  IMAD.WIDE.U32 R8, R17, R14, R18 ;  /* 0x0000000e11087225 */ /* 0x000fca00078e0012 */
[----:B------:R-:W-:Y:S01]  /*1400*/  IADD3 R18, P0, PT, R12, R9, RZ ;  /* 0x000000090c127210 */ /* 0x000fe20007f1e0ff */
[----:B------:R-:W-:Y:S01]  /*1410*/  IMAD.MOV.U32 R12, RZ, RZ, R13 ;  /* 0x000000ffff0c7224 */ /* 0x000fe200078e000d */
[----:B------:R-:W-:Y:S01]  /*1420*/  IADD3 R20, P1, PT, R8, R11, RZ ;  /* 0x0000000b08147210 */ /* 0x000fe20007f3e0ff */
[----:B------:R-:W-:Y:S01]  /*1430*/  IMAD.MOV.U32 R13, RZ, RZ, RZ ;  /* 0x000000ffff0d7224 */ /* 0x000fe200078e00ff */
[----:B------:R-:W1:Y:S01]  /*1440*/  LDC.64 R8, c[0x3][0x78] ;  /* 0x00c01e00ff087b82 */ /* 0x000e620000000a00 */
[----:B------:R-:W-:Y:S02]  /*1450*/  IMAD.X R19, RZ, RZ, RZ, P0 ;  /* 0x000000ffff137224 */ /* 0x000fe400000e06ff */
[----:B------:R-:W-:Y:S02]  /*1460*/  IMAD.X R21, RZ, RZ, RZ, P1 ;  /* 0x000000ffff157224 */ /* 0x000fe400008e06ff */
[----:B------:R-:W-:-:S04]  /*1470*/  IMAD.WIDE.U32 R12, R16, R5, R12 ;  /* 0x00000005100c7225 */ /* 0x000fc800078e000c */
[----:B------:R-:W-:-:S04]  /*1480*/  IMAD.WIDE.U32 R18, R17, R15, R18 ;  /* 0x0000000f11127225 */ /* 0x000fc800078e0012 */
[----:B------:R-:W-:Y:S01]  /*1490*/  IMAD.WIDE.U32 R20, R17, R14, R20 ;  /* 0x0000000e11147225 */ /* 0x000fe200078e0014 */
[----:B------:R-:W-:-:S03]  /*14a0*/  IADD3 R22, P0, PT, R12, R19, RZ ;  /* 0x000000130c167210 */ /* 0x000fc60007f1e0ff */
[----:B------:R-:W-:Y:S01]  /*14b0*/  IMAD.MOV.U32 R12, RZ, RZ, R20 ;  /* 0x000000ffff0c7224 */ /* 0x000fe200078e0014 */
[----:B------:R-:W-:Y:S01]  /*14c0*/  IADD3 R24, P1, PT, R18, R21, RZ ;  /* 0x0000001512187210 */ /* 0x000fe20007f3e0ff */
[----:B------:R-:W-:Y:S01]  /*14d0*/  IMAD.MOV.U32 R18, RZ, RZ, R13 ;  /* 0x000000ffff127224 */ /* 0x000fe200078e000d */
[----:B------:R-:W-:Y:S01]  /*14e0*/  IADD3.X R23, PT, PT, RZ, RZ, RZ, P0, !PT ;  /* 0x000000ffff177210 */ /* 0x000fe200007fe4ff */
[----:B------:R-:W-:Y:S02]  /*14f0*/  IMAD.MOV.U32 R13, RZ, RZ, RZ ;  /* 0x000000ffff0d7224 */ /* 0x000fe400078e00ff */
[----:B------:R-:W-:Y:S02]  /*1500*/  IMAD.X R25, RZ, RZ, RZ, P1 ;  /* 0x000000ffff197224 */ /* 0x000fe400008e06ff */
[----:B------:R-:W-:Y:S02]  /*1510*/  IMAD.MOV.U32 R19, RZ, RZ, RZ ;  /* 0x000000ffff137224 */ /* 0x000fe400078e00ff */
[----:B------:R-:W-:-:S04]  /*1520*/  IMAD.WIDE.U32 R20, R17, R4, R22 ;  /* 0x0000000411147225 */ /* 0x000fc800078e0016 */
[----:B------:R-:W-:-:S04]  /*1530*/  IMAD.WIDE.U32 R22, R14, R14, R24 ;  /* 0x0000000e0e167225 */ /* 0x000fc800078e0018 */
[----:B------:R-:W-:Y:S01]  /*1540*/  IMAD.WIDE.U32 R12, R16, R15, R12 ;  /* 0x0000000f100c7225 */ /* 0x000fe200078e000c */
[----:B------:R-:W-:-:S03]  /*1550*/  IADD3 R24, P1, PT, R20, R23, RZ ;  /* 0x0000001714187210 */ /* 0x000fc60007f3e0ff */
[----:B-1----:R-:W-:Y:S01]  /*1560*/  IMAD.WIDE.U32 R18, R16, R8, R18 ;  /* 0x0000000810127225 */ /* 0x002fe200078e0012 */
[----:B------:R-:W-:-:S03]  /*1570*/  IADD3 R28, P2, PT, R22, R13, RZ ;  /* 0x0000000d161c7210 */ /* 0x000fc60007f5e0ff */
[----:B------:R-:W-:Y:S01]  /*1580*/  IMAD.X R25, RZ, RZ, RZ, P1 ;  /* 0x000000ffff197224 */ /* 0x000fe200008e06ff */
[----:B------:R-:W-:Y:S01]  /*1590*/  IADD3 R26, P0, PT, R18, R21, RZ ;  /* 0x00000015121a7210 */ /* 0x000fe20007f1e0ff */
[----:B------:R-:W-:Y:S02]  /*15a0*/  IMAD.X R29, RZ, RZ, RZ, P2 ;  /* 0x000000ffff1d7224 */ /* 0x000fe400010e06ff */
[----:B------:R-:W-:Y:S02]  /*15b0*/  IMAD.MOV.U32 R20, RZ, RZ, R19 ;  /* 0x000000ffff147224 */ /* 0x000fe400078e0013 */
[----:B------:R-:W-:Y:S02]  /*15c0*/  IMAD.X R27, RZ, RZ, RZ, P0 ;  /* 0x000000ffff1b7224 */ /* 0x000fe400000e06ff */
[----:B------:R-:W-:Y:S02]  /*15d0*/  IMAD.MOV.U32 R21, RZ, RZ, RZ ;  /* 0x000000ffff157224 */ /* 0x000fe400078e00ff */
[----:B------:R-:W-:-:S04]  /*15e0*/  IMAD.WIDE.U32 R22, R14, R15, R24 ;  /* 0x0000000f0e167225 */ /* 0x000fc800078e0018 */
[----:B------:R-:W-:-:S04]  /*15f0*/  IMAD.WIDE.U32 R24, R17, R15, R28 ;  /* 0x0000000f11187225 */ /* 0x000fc800078e001c */
[----:B------:R-:W-:-:S04]  /*1600*/  IMAD.WIDE.U32 R20, R16, R9, R20 ;  /* 0x0000000910147225 */ /* 0x000fc800078e0014 */
[----:B------:R-:W-:Y:S01]  /*1610*/  IMAD.WIDE.U32 R18, R17, R5, R26 ;  /* 0x0000000511127225 */ /* 0x000fe200078e001a */
[----:B------:R-:W-:-:S03]  /*1620*/  IADD3 R26, P2, PT, R22, R25, RZ ;  /* 0x00000019161a7210 */ /* 0x000fc60007f5e0ff */
[----:B------:R-:W-:Y:S01]  /*1630*/  IMAD.MOV.U32 R11, RZ, RZ, RZ ;  /* 0x000000ffff0b7224 */ /* 0x000fe200078e00ff */
[----:B------:R-:W-:Y:S01]  /*1640*/  IADD3 R22, P0, PT, R20, R19, RZ ;  /* 0x0000001314167210 */ /* 0x000fe20007f1e0ff */
[----:B------:R-:W-:Y:S01]  /*1650*/  IMAD.X R27, RZ, RZ, RZ, P2 ;  /* 0x000000ffff1b7224 */ /* 0x000fe200010e06ff */
[----:B------:R-:W-:Y:S01]  /*1660*/  IADD3 R28, P1, PT, R18, R23, RZ ;  /* 0x00000017121c7210 */ /* 0x000fe20007f3e0ff */
[----:B------:R-:W-:Y:S02]  /*1670*/  IMAD.MOV.U32 R18, RZ, RZ, R24 ;  /* 0x000000ffff127224 */ /* 0x000fe400078e0018 */
[----:B------:R-:W-:Y:S02]  /*1680*/  IMAD.X R23, RZ, RZ, RZ, P0 ;  /* 0x000000ffff177224 */ /* 0x000fe400000e06ff */
[----:B------:R-:W-:Y:S02]  /*1690*/  IMAD.MOV.U32 R19, RZ, RZ, RZ ;  /* 0x000000ffff137224 */ /* 0x000fe400078e00ff */
[----:B------:R-:W-:-:S02]  /*16a0*/  IMAD.X R29, RZ, RZ, RZ, P1 ;  /* 0x000000ffff1d7224 */ /* 0x000fc400008e06ff */
[----:B------:R-:W-:-:S04]  /*16b0*/  IMAD.WIDE.U32 R18, R16, R4, R18 ;  /* 0x0000000410127225 */ /* 0x000fc800078e0012 */
[----:B------:R-:W-:-:S04]  /*16c0*/  IMAD.WIDE.U32 R26, R14, R15, R26 ;  /* 0x0000000f0e1a7225 */ /* 0x000fc800078e001a */
[----:B------:R-:W-:-:S04]  /*16d0*/  IMAD.WIDE.U32 R22, R17, R8, R22 ;  /* 0x0000000811167225 */ /* 0x000fc800078e0016 */
[----:B------:R-:W-:Y:S01]  /*16e0*/  IMAD.WIDE.U32 R24, R14, R4, R28 ;  /* 0x000000040e187225 */ /* 0x000fe200078e001c */
[----:B------:R-:W-:Y:S02]  /*16f0*/  IADD3 R28, P3, PT, R26, R19, RZ ;  /* 0x000000131a1c7210 */ /* 0x000fe40007f7e0ff */
[----:B------:R-:W-:Y:S01]  /*1700*/  IADD3 R20, P0, PT, R21, R23, RZ ;  /* 0x0000001715147210 */ /* 0x000fe20007f1e0ff */
[----:B------:R-:W-:Y:S01]  /*1710*/  IMAD.MOV.U32 R13, RZ, RZ, RZ ;  /* 0x000000ffff0d7224 */ /* 0x000fe200078e00ff */
[----:B------:R-:W-:Y:S01]  /*1720*/  IADD3 R26, P1, PT, R22, R25, RZ ;  /* 0x00000019161a7210 */ /* 0x000fe20007f3e0ff */
[----:B------:R-:W-:Y:S01]  /*1730*/  IMAD.X R29, RZ, RZ, RZ, P3 ;  /* 0x000000ffff1d7224 */ /* 0x000fe200018e06ff */
[----:B------:R-:W-:Y:S01]  /*1740*/  IADD3 R24, P2, PT, R24, R27, RZ ;  /* 0x0000001b18187210 */ /* 0x000fe20007f5e0ff */
[----:B------:R-:W-:Y:S02]  /*1750*/  IMAD.X R21, RZ, RZ, RZ, P0 ;  /* 0x000000ffff157224 */ /* 0x000fe400000e06ff */
[----:B------:R-:W-:-:S02]  /*1760*/  IMAD.X R27, RZ, RZ, RZ, P1 ;  /* 0x000000ffff1b7224 */ /* 0x000fc400008e06ff */
[----:B------:R-:W-:Y:S02]  /*1770*/  IMAD.X R25, RZ, RZ, RZ, P2 ;  /* 0x000000ffff197224 */ /* 0x000fe400010e06ff */
[----:B------:R-:W-:-:S04]  /*1780*/  IMAD.WIDE.U32 R22, R17, R9, R20 ;  /* 0x0000000911167225 */ /* 0x000fc800078e0014 */
[----:B------:R-:W-:-:S04]  /*1790*/  IMAD.WIDE.U32 R20, R14, R5, R26 ;  /* 0x000000050e147225 */ /* 0x000fc800078e001a */
[----:B------:R-:W-:-:S04]  /*17a0*/  IMAD.WIDE.U32 R24, R15, R15, R24 ;  /* 0x0000000f0f187225 */ /* 0x000fc800078e0018 */
[----:B------:R-:W-:Y:S01]  /*17b0*/  IMAD.WIDE.U32 R26, R17, R4, R28 ;  /* 0x00000004111a7225 */ /* 0x000fe200078e001c */
[----:B------:R-:W-:Y:S02]  /*17c0*/  IADD3 R28, P0, PT, R22, R21, RZ ;  /* 0x00000015161c7210 */ /* 0x000fe40007f1e0ff */
[----:B------:R-:W-:Y:S01]  /*17d0*/  IADD3 R20, P1, PT, R20, R25, RZ ;  /* 0x0000001914147210 */ /* 0x000fe20007f3e0ff */
[----:B------:R-:W-:Y:S01]  /*17e0*/  IMAD.MOV.U32 R32, RZ, RZ, R26 ;  /* 0x000000ffff207224 */ /* 0x000fe200078e001a */
[----:B------:R-:W-:Y:S01]  /*17f0*/  IADD3 R30, P2, PT, R24, R27, RZ ;  /* 0x0000001b181e7210 */ /* 0x000fe20007f5e0ff */
[----:B------:R-:W-:Y:S02]  /*1800*/  IMAD.X R29, RZ, RZ, RZ, P0 ;  /* 0x000000ffff1d7224 */ /* 0x000fe400000e06ff */
[----:B------:R-:W-:Y:S02]  /*1810*/  IMAD.X R21, RZ, RZ, RZ, P1 ;  /* 0x000000ffff157224 */ /* 0x000fe400008e06ff */
[----:B------:R-:W-:-:S02]  /*1820*/  IMAD.X R31, RZ, RZ, RZ, P2 ;  /* 0x000000ffff1f7224 */ /* 0x000fc400010e06ff */
[----:B------:R-:W-:-:S04]  /*1830*/  IMAD.WIDE.U32 R24, R14, R8, R28 ;  /* 0x000000080e187225 */ /* 0x000fc800078e001c */
[----:B------:R-:W-:Y:S01]  /*1840*/  IMAD.WIDE.U32 R26, R15, R4, R20 ;  /* 0x000000040f1a7225 */ /* 0x000fe200078e0014 */
[----:B------:R-:W-:-:S03]  /*1850*/  IADD3 R22, P0, PT, R23, R25, RZ ;  /* 0x0000001917167210 */ /* 0x000fc60007f1e0ff */
[----:B------:R-:W-:Y:S01]  /*1860*/  IMAD.WIDE.U32 R28, R14, R4, R30 ;  /* 0x000000040e1c7225 */ /* 0x000fe200078e001e */
[----:B------:R-:W-:-:S03]  /*1870*/  IADD3 R30, P1, PT, R24, R27, RZ ;  /* 0x0000001b181e7210 */ /* 0x000fc60007f3e0ff */
[----:B------:R-:W-:Y:S01]  /*1880*/  IMAD.WIDE.U32 R20, R16, R5, R32 ;  /* 0x0000000510147225 */ /* 0x000fe200078e0020 */
[----:B------:R-:W-:-:S03]  /*1890*/  IADD3 R26, P2, PT, R26, R29, RZ ;  /* 0x0000001d1a1a7210 */ /* 0x000fc60007f5e0ff */
[----:B------:R-:W-:Y:S01]  /*18a0*/  IMAD.X R23, RZ, RZ, RZ, P0 ;  /* 0x000000ffff177224 */ /* 0x000fe200000e06ff */
[----:B------:R-:W-:Y:S01]  /*18b0*/  IADD3 R28, P3, PT, R28, R21, RZ ;  /* 0x000000151c1c7210 */ /* 0x000fe20007f7e0ff */
[----:B------:R-:W-:Y:S02]  /*18c0*/  IMAD.X R31, RZ, RZ, RZ, P1 ;  /* 0x000000ffff1f7224 */ /* 0x000fe400008e06ff */
[----:B------:R-:W-:Y:S02]  /*18d0*/  IMAD.X R27, RZ, RZ, RZ, P2 ;  /* 0x000000ffff1b7224 */ /* 0x000fe400010e06ff */
[----:B------:R-:W-:Y:S02]  /*18e0*/  IMAD.X R29, RZ, RZ, RZ, P3 ;  /* 0x000000ffff1d7224 */ /* 0x000fe400018e06ff */
[----:B------:R-:W-:-:S04]  /*18f0*/  IMAD.WIDE.U32 R24, R14, R9, R22 ;  /* 0x000000090e187225 */ /* 0x000fc800078e0016 */
[----:B------:R-:W-:-:S04]  /*1900*/  IMAD.WIDE.U32 R22, R15, R5, R30 ;  /* 0x000000050f167225 */ /* 0x000fc800078e001e */
[----:B------:R-:W-:Y:S01]  /*1910*/  IMAD.WIDE.U32 R26, R15, R4, R26 ;  /* 0x000000040f1a7225 */ /* 0x000fe200078e001a */
[----:B------:R-:W-:-:S03]  /*1920*/  IADD3 R30, P0, PT, R24, R23, RZ ;  /* 0x00000017181e7210 */ /* 0x000fc60007f1e0ff */
[----:B------:R-:W-:Y:S01]  /*1930*/  IMAD.WIDE.U32 R28, R17, R5, R28 ;  /* 0x00000005111c7225 */ /* 0x000fe200078e001c */
[----:B------:R-:W-:-:S03]  /*1940*/  IADD3 R22, P1, PT, R22, R27, RZ ;  /* 0x0000001b16167210 */ /* 0x000fc60007f3e0ff */
[----:B------:R-:W-:Y:S01]  /*1950*/  IMAD.X R31, RZ, RZ, RZ, P0 ;  /* 0x000000ffff1f7224 */ /* 0x000fe200000e06ff */
[----:B------:R-:W-:Y:S01]  /*1960*/  IADD3 R32, P2, PT, R26, R29, RZ ;  /* 0x0000001d1a207210 */ /* 0x000fe20007f5e0ff */
[----:B------:R-:W-:Y:S02]  /*1970*/  IMAD.X R23, RZ, RZ, RZ, P1 ;  /* 0x000000ffff177224 */ /* 0x000fe400008e06ff */
[----:B------:R-:W-:Y:S02]  /*1980*/  IMAD.MOV.U32 R34, RZ, RZ, R28 ;  /* 0x000000ffff227224 */ /* 0x000fe400078e001c */
[----:B------:R-:W-:Y:S02]  /*1990*/  IMAD.X R33, RZ, RZ, RZ, P2 ;  /* 0x000000ffff217224 */ /* 0x000fe400010e06ff */
        /* <DEDUP_REMOVED lines=9> */
[----:B------:R-:W-:Y:S01]  /*1a30*/  IMAD.X R33, RZ, RZ, RZ, P1 ;  /* 0x000000ffff217224 */ /* 0x000fe200008e06ff */
[----:B------:R-:W-:Y:S01]  /*1a40*/  IADD3.X R29, PT, PT, RZ, RZ, RZ, P2, !PT ;  /* 0x000000ffff1d7210 */ /* 0x000fe200017fe4ff */
[----:B------:R-:W-:-:S04]  /*1a50*/  IMAD.WIDE.U32 R26, R15, R9, R24 ;  /* 0x000000090f1a7225 */ /* 0x000fc800078e0018 */
[----:B------:R-:W-:Y:S02]  /*1a60*/  IMAD.X R31, RZ, RZ, RZ, P3 ;  /* 0x000000ffff1f7224 */ /* 0x000fe400018e06ff */
[----:B------:R-:W-:-:S04]  /*1a70*/  IMAD.WIDE.U32 R28, R15, R5, R28 ;  /* 0x000000050f1c7225 */ /* 0x000fc800078e001c */
[----:B------:R-:W-:-:S04]  /*1a80*/  IMAD.WIDE.U32 R30, R17, R8, R30 ;  /* 0x00000008111e7225 */ /* 0x000fc800078e001e */
[----:B------:R-:W-:Y:S01]  /*1a90*/  IMAD.WIDE.U32 R24, R4, R5, R32 ;  /* 0x0000000504187225 */ /* 0x000fe200078e0020 */
[----:B------:R-:W-:-:S04]  /*1aa0*/  IADD3 R32, P2, PT, R28, R31, RZ ;  /* 0x0000001f1c207210 */ /* 0x000fc80007f5e0ff */
[----:B------:R-:W-:Y:S01]  /*1ab0*/  IADD3 R34, P0, PT, R26, R25, RZ ;  /* 0x000000191a227210 */ /* 0x000fe20007f1e0ff */
[----:B------:R-:W-:Y:S01]  /*1ac0*/  IMAD.X R33, RZ, RZ, RZ, P2 ;  /* 0x000000ffff217224 */ /* 0x000fe200010e06ff */
[----:B------:R-:W-:Y:S01]  /*1ad0*/  IADD3 R36, P1, PT, R24, R29, RZ ;  /* 0x0000001d18247210 */ /* 0x000fe20007f3e0ff */
[----:B------:R-:W-:Y:S02]  /*1ae0*/  IMAD.MOV.U32 R24, RZ, RZ, R30 ;  /* 0x000000ffff187224 */ /* 0x000fe400078e001e */
[----:B------:R-:W-:Y:S02]  /*1af0*/  IMAD.MOV.U32 R25, RZ, RZ, RZ ;  /* 0x000000ffff197224 */ /* 0x000fe400078e00ff */
        /* <DEDUP_REMOVED lines=10> */
[----:B------:R-:W-:Y:S01]  /*1ba0*/  IMAD.X R27, RZ, RZ, RZ, P0 ;  /* 0x000000ffff1b7224 */ /* 0x000fe200000e06ff */
[----:B------:R-:W-:Y:S01]  /*1bb0*/  IADD3 R28, P2, PT, R30, R33, RZ ;  /* 0x000000211e1c7210 */ /* 0x000fe20007f5e0ff */
[----:B------:R-:W-:-:S04]  /*1bc0*/  IMAD.WIDE.U32 R42, R17, R9, R42 ;  /* 0x00000009112a7225 */ /* 0x000fc800078e002a */
[----:B------:R-:W-:Y:S02]  /*1bd0*/  IMAD.X R29, RZ, RZ, RZ, P2 ;  /* 0x000000ffff1d7224 */ /* 0x000fe400010e06ff */
[----:B------:R-:W-:Y:S02]  /*1be0*/  IMAD.X R33, RZ, RZ, RZ, P1 ;  /* 0x000000ffff217224 */ /* 0x000fe400008e06ff */
[----:B------:R-:W-:-:S04]  /*1bf0*/  IMAD.WIDE.U32 R16, R4, R9, R26 ;  /* 0x0000000904107225 */ /* 0x000fc800078e001a */
[----:B------:R-:W-:-:S04]  /*1c00*/  IMAD.WIDE.U32 R28, R15, R8, R28 ;  /* 0x000000080f1c7225 */ /* 0x000fc800078e001c */
[----:B------:R-:W-:Y:S01]  /*1c10*/  IMAD.WIDE.U32 R26, R5, R5, R32 ;  /* 0x00000005051a7225 */ /* 0x000fe200078e0020 */
[----:B------:R-:W-:Y:S02]  /*1c20*/  IADD3 R30, P2, PT, R28, R43, RZ ;  /* 0x0000002b1c1e7210 */ /* 0x000fe40007f5e0ff */
[----:B------:R-:W-:-:S03]  /*1c30*/  IADD3 R28, P1, PT, R26, R29, RZ ;  /* 0x0000001d1a1c7210 */ /* 0x000fc60007f3e0ff */
[----:B------:R-:W-:Y:S01]  /*1c40*/  IMAD.X R31, RZ, RZ, RZ, P2 ;  /* 0x000000ffff1f7224 */ /* 0x000fe200010e06ff */
[----:B------:R-:W-:Y:S01]  /*1c50*/  IADD3 R32, P0, PT, R16, R27, RZ ;  /* 0x0000001b10207210 */ /* 0x000fe20007f1e0ff */
[----:B------:R-:W-:-:S04]  /*1c60*/  IMAD.X R29, RZ, RZ, RZ, P1 ;  /* 0x000000ffff1d7224 */ /* 0x000fc800008e06ff */
[----:B------:R-:W-:Y:S02]  /*1c70*/  IMAD.X R33, RZ, RZ, RZ, P0 ;  /* 0x000000ffff217224 */ /* 0x000fe400000e06ff */
[----:B------:R-:W-:-:S04]  /*1c80*/  IMAD.WIDE.U32 R30, R14, R9, R30 ;  /* 0x000000090e1e7225 */ /* 0x000fc800078e001e */
[----:B------:R-:W-:-:S04]  /*1c90*/  IMAD.WIDE.U32 R28, R4, R8, R28 ;  /* 0x00000008041c7225 */ /* 0x000fc800078e001c */
[----:B------:R-:W-:Y:S01]  /*1ca0*/  IMAD.WIDE.U32 R26, R5, R8, R32 ;  /* 0x00000008051a7225 */ /* 0x000fe200078e0020 */
[----:B------:R-:W-:-:S04]  /*1cb0*/  IADD3 R44, P2, PT, R28, R31, RZ ;  /* 0x0000001f1c2c7210 */ /* 0x000fc80007f5e0ff */
[----:B------:R-:W-:Y:S01]  /*1cc0*/  IADD3 R28, P0, PT, R17, R27, RZ ;  /* 0x0000001b111c7210 */ /* 0x000fe20007f1e0ff */
[----:B------:R-:W-:Y:S01]  /*1cd0*/  IMAD.X R45, RZ, RZ, RZ, P2 ;  /* 0x000000ffff2d7224 */ /* 0x000fe200010e06ff */
[----:B------:R-:W-:-:S03]  /*1ce0*/  IADD3 R16, P1, PT, R26, R29, RZ ;  /* 0x0000001d1a107210 */ /* 0x000fc60007f3e0ff */
[----:B------:R-:W-:Y:S02]  /*1cf0*/  IMAD.X R29, RZ, RZ, RZ, P0 ;  /* 0x000000ffff1d7224 */ /* 0x000fe400000e06ff */
[----:B------:R-:W-:Y:S02]  /*1d00*/  IMAD.X R17, RZ, RZ, RZ, P1 ;  /* 0x000000ffff117224 */ /* 0x000fe400008e06ff */
[----:B------:R-:W-:-:S04]  /*1d10*/  IMAD.WIDE.U32 R44, R15, R9, R44 ;  /* 0x000000090f2c7225 */ /* 0x000fc800078e002c */
[----:B------:R-:W-:-:S04]  /*1d20*/  IMAD.WIDE.U32 R16, R5, R8, R16 ;  /* 0x0000000805107225 */ /* 0x000fc800078e0010 */
[----:B------:R-:W-:Y:S01]  /*1d30*/  IMAD.WIDE.U32 R14, R5, R9, R28 ;  /* 0x00000009050e7225 */ /* 0x000fe200078e001c */
[----:B------:R-:W-:-:S03]  /*1d40*/  IADD3 R16, P1, PT, R16, R45, RZ ;  /* 0x0000002d10107210 */ /* 0x000fc60007f3e0ff */
[----:B------:R-:W-:Y:S01]  /*1d50*/  IMAD.WIDE.U32 R28, R42, 0x3d1, RZ ;  /* 0x000003d12a1c7825 */ /* 0x000fe200078e00ff */
[----:B------:R-:W-:-:S03]  /*1d60*/  IADD3 R26, P0, PT, R14, R17, RZ ;  /* 0x000000110e1a7210 */ /* 0x000fc60007f1e0ff */
[----:B------:R-:W-:Y:S02]  /*1d70*/  IMAD.IADD R41, R2, 0x1, R28 ;  /* 0x0000000102297824 */ /* 0x000fe400078e021c */
[----:B------:R-:W-:Y:S02]  /*1d80*/  IMAD.X R17, RZ, RZ, RZ, P1 ;  /* 0x000000ffff117224 */ /* 0x000fe400008e06ff */
[----:B------:R-:W-:Y:S01]  /*1d90*/  IMAD.X R27, RZ, RZ, RZ, P0 ;  /* 0x000000ffff1b7224 */ /* 0x000fe200000e06ff */
[----:B------:R-:W-:Y:S01]  /*1da0*/  ISETP.GE.U32.AND P0, PT, R41, R2, PT ;  /* 0x000000022900720c */ /* 0x000fe20003f06070 */
[----:B------:R-:W-:Y:S02]  /*1db0*/  IMAD.IADD R28, R29, 0x1, R3 ;  /* 0x000000011d1c7824 */ /* 0x000fe400078e0203 */
[----:B------:R-:W-:Y:S01]  /*1dc0*/  IMAD.WIDE.U32 R16, R4, R9, R16 ;  /* 0x0000000904107225 */ /* 0x000fe200078e0010 */
[----:B------:R-:W-:-:S03]  /*1dd0*/  SEL R7, RZ, 0x1, P0 ;  /* 0x00000001ff077807 */ /* 0x000fc60000000000 */
[----:B------:R-:W-:-:S04]  /*1de0*/  IMAD.WIDE.U32 R2, R8, R8, R26 ;  /* 0x0000000808027225 */ /* 0x000fc800078e001a */
[----:B------:R-:W-:Y:S01]  /*1df0*/  IMAD.MOV.U32 R29, RZ, RZ, RZ ;  /* 0x000000ffff1d7224 */ /* 0x000fe200078e00ff */
[----:B------:R-:W-:Y:S01]  /*1e00*/  IADD3 R46, P0, PT, R2, R17, RZ ;  /* 0x00000011022e7210 */ /* 0x000fe20007f1e0ff */
[----:B------:R-:W-:-:S04]  /*1e10*/  IMAD.WIDE.U32 R26, R30, 0x3d1, R28 ;  /* 0x000003d11e1a7825 */ /* 0x000fc800078e001c */
[----:B------:R-:W-:Y:S01]  /*1e20*/  IMAD.X R47, RZ, RZ, RZ, P0 ;  /* 0x000000ffff2f7224 */ /* 0x000fe200000e06ff */
[----:B------:R-:W-:Y:S01]  /*1e30*/  IADD3 R2, P0, PT, R15, R3, RZ ;  /* 0x000000030f027210 */ /* 0x000fe20007f1e0ff */
[----:B------:R-:W-:Y:S01]  /*1e40*/  IMAD.IADD R4, R27, 0x1, R11 ;  /* 0x000000011b047824 */ /* 0x000fe200078e020b */
[----:B------:R-:W-:Y:S01]  /*1e50*/  IADD3 R7, P1, P2, R26, R6, R7 ;  /* 0x000000061a077210 */ /* 0x000fe20007a3e007 */
[----:B------:R-:W-:-:S03]  /*1e60*/  IMAD.WIDE.U32 R46, R5, R9, R46 ;  /* 0x00000009052e7225 */ /* 0x000fc600078e002e */
[----:B------:R-:W-:Y:S01]  /*1e70*/  IADD3 R42, P3, PT, R42, R7, RZ ;  /* 0x000000072a2a7210 */ /* 0x000fe20007f7e0ff */
[----:B------:R-:W-:Y:S01]  /*1e80*/  IMAD.MOV.U32 R5, RZ, RZ, RZ ;  /* 0x000000ffff057224 */ /* 0x000fe200078e00ff */
[----:B------:R-:W-:Y:S01]  /*1e90*/  IADD3.X R7, PT, PT, RZ, RZ, RZ, P1, P2 ;  /* 0x000000ffff077210 */ /* 0x000fe20000fe44ff */
[----:B------:R-:W-:Y:S02]  /*1ea0*/  IMAD.X R3, RZ, RZ, RZ, P0 ;  /* 0x000000ffff037224 */ /* 0x000fe400000e06ff */
[----:B------:R-:W-:-:S04]  /*1eb0*/  IMAD.WIDE.U32 R4, R44, 0x3d1, R4 ;  /* 0x000003d12c047825 */ /* 0x000fc800078e0004 */
[----:B------:R-:W-:Y:S01]  /*1ec0*/  IMAD.WIDE.U32 R2, R8, R9, R2 ;  /* 0x0000000908027225 */ /* 0x000fe200078e0002 */
[----:B------:R-:W-:-:S03]  /*1ed0*/  IADD3 R10, P1, P2, R4, R7, R10 ;  /* 0x00000007040a7210 */ /* 0x000fc60007a3e00a */
[----:B------:R-:W-:Y:S01]  /*1ee0*/  IMAD.IADD R6, R5, 0x1, R11 ;  /* 0x0000000105067824 */ /* 0x000fe200078e020b */
[----:B------:R-:W-:Y:S01]  /*1ef0*/  IADD3 R4, P0, PT, R2, R47, RZ ;  /* 0x0000002f02047210 */ /* 0x000fe20007f1e0ff */
[----:B------:R-:W-:Y:S01]  /*1f00*/  IMAD.MOV.U32 R7, RZ, RZ, RZ ;  /* 0x000000ffff077224 */ /* 0x000fe200078e00ff */
[----:B------:R-:W-:Y:S01]  /*1f10*/  IADD3.X R11, PT, PT, RZ, RZ, RZ, P1, P2 ;  /* 0x000000ffff0b7210 */ /* 0x000fe20000fe44ff */
[----:B------:R-:W-:Y:S02]  /*1f20*/  IMAD.X R43, RZ, RZ, RZ, P3 ;  /* 0x000000ffff2b7224 */ /* 0x000fe400018e06ff */
[----:B------:R-:W-:-:S03]  /*1f30*/  IMAD.WIDE.U32 R6, R16, 0x3d1, R6 ;  /* 0x000003d110067825 */ /* 0x000fc600078e0006 */
[----:B------:R-:W-:Y:S01]  /*1f40*/  IADD3 R43, P2, P3, R30, R43, R10 ;  /* 0x0000002b1e2b7210 */ /* 0x000fe20007b5e00a */
[----:B------:R-:W-:Y:S01]  /*1f50*/  IMAD.X R5, RZ, RZ, RZ, P0 ;  /* 0x000000ffff057224 */ /* 0x000fe200000e06ff */
[----:B------:R-:W-:Y:S01]  /*1f60*/  IADD3 R12, P0, P1, R6, R11, R12 ;  /* 0x0000000b060c7210 */ /* 0x000fe2000791e00c */
[----:B------:R-:W-:Y:S01]  /*1f70*/  IMAD.IADD R10, R7, 0x1, R13 ;  /* 0x00000001070a7824 */ /* 0x000fe200078e020d */
[----:B------:R-:W-:Y:S01]  /*1f80*/  IADD3.X R13, PT, PT, RZ, RZ, RZ, P2, P3 ;  /* 0x000000ffff0d7210 */ /* 0x000fe200017e64ff */
[----:B------:R-:W-:Y:S02]  /*1f90*/  IMAD.MOV.U32 R11, RZ, RZ, RZ ;  /* 0x000000ffff0b7224 */ /* 0x000fe400078e00ff */
[----:B------:R-:W-:Y:S01]  /*1fa0*/  IMAD.MOV.U32 R15, RZ, RZ, RZ ;  /* 0x000000ffff0f7224 */ /* 0x000fe200078e00ff */
[----:B------:R-:W-:Y:S01]  /*1fb0*/  IADD3 R44, P3, P4, R44, R13, R12 ;  /* 0x0000000d2c2c7210 */ /* 0x000fe20007c7e00c */
[----:B------:R-:W-:Y:S01]  /*1fc0*/  IMAD.WIDE.U32 R6, R46, 0x3d1, R10 ;  /* 0x000003d12e067825 */ /* 0x000fe200078e000a */
[----:B------:R-:W-:-:S02]  /*1fd0*/  IADD3.X R11, PT, PT, RZ, RZ, RZ, P0, P1 ;  /* 0x000000ffff0b7210 */ /* 0x000fc400007e24ff */
[----:B------:R-:W-:Y:S01]  /*1fe0*/  IADD3.X R45, PT, PT, RZ, RZ, RZ, P3, P4 ;  /* 0x000000ffff2d7210 */ /* 0x000fe20001fe84ff */
[----:B------:R-:W-:Y:S01]  /*1ff0*/  IMAD.WIDE.U32 R4, R8, R9, R4 ;  /* 0x0000000908047225 */ /* 0x000fe200078e0004 */
[----:B------:R-:W-:Y:S02]  /*2000*/  IADD3 R10, PT, PT, R7, R15, RZ ;  /* 0x0000000f070a7210 */ /* 0x000fe40007ffe0ff */
[----:B------:R-:W-:Y:S01]  /*2010*/  IADD3 R18, P1, P2, R6, R11, R18 ;  /* 0x0000000b06127210 */ /* 0x000fe20007a3e012 */
[----:B------:R-:W-:Y:S01]  /*2020*/  IMAD.MOV.U32 R11, RZ, RZ, RZ ;  /* 0x000000ffff0b7224 */ /* 0x000fe200078e00ff */
[----:B------:R-:W-:Y:S01]  /*2030*/  IADD3 R2, P0, PT, R3, R5, RZ ;  /* 0x0000000503027210 */ /* 0x000fe20007f1e0ff */
[----:B------:R-:W-:Y:S01]  /*2040*/  IMAD.MOV.U32 R13, RZ, RZ, RZ ;  /* 0x000000ffff0d7224 */ /* 0x000fe200078e00ff */
[----:B------:R-:W-:Y:S01]  /*2050*/  IADD3.X R5, PT, PT, RZ, RZ, RZ, P1, P2 ;  /* 0x000000ffff057210 */ /* 0x000fe20000fe44ff */
[----:B------:R-:W-:Y:S01]  /*2060*/  IMAD.WIDE.U32 R6, R4, 0x3d1, R10 ;  /* 0x000003d104067825 */ /* 0x000fe200078e000a */
[----:B------:R-:W-:-:S03]  /*2070*/  IADD3 R45, P2, P3, R16, R45, R18 ;  /* 0x0000002d102d7210 */ /* 0x000fc60007b5e012 */
[----:B------:R-:W-:Y:S01]  /*2080*/  IMAD.X R3, RZ, RZ, RZ, P0 ;  /* 0x000000ffff037224 */ /* 0x000fe200000e06ff */
[----:B------:R-:W-:Y:S01]  /*2090*/  IADD3 R20, P0, P1, R6, R5, R20 ;  /* 0x0000000506147210 */ /* 0x000fe2000791e014 */
[----:B------:R-:W-:Y:S01]  /*20a0*/  IMAD.IADD R6, R7, 0x1, R13 ;  /* 0x0000000107067824 */ /* 0x000fe200078e020d */
[----:B------:R-:W-:Y:S01]  /*20b0*/  IADD3.X R5, PT, PT, RZ, RZ, RZ, P2, P3 ;  /* 0x000000ffff057210 */ /* 0x000fe200017e64ff */
[----:B------:R-:W-:-:S03]  /*20c0*/  IMAD.WIDE.U32 R2, R9, R9, R2 ;  /* 0x0000000909027225 */ /* 0x000fc600078e0002 */
[----:B------:R-:W-:Y:S01]  /*20d0*/  IADD3 R46, P2, P3, R46, R5, R20 ;  /* 0x000000052e2e7210 */ /* 0x000fe20007b5e014 */
[----:B------:R-:W-:Y:S01]  /*20e0*/  IMAD.MOV.U32 R7, RZ, RZ, RZ ;  /* 0x000000ffff077224 */ /* 0x000fe200078e00ff */
[----:B------:R-:W-:Y:S01]  /*20f0*/  IADD3.X R5, PT, PT, RZ, RZ, RZ, P0, P1 ;  /* 0x000000ffff057210 */ /* 0x000fe200007e24ff */
[----:B------:R-:W-:Y:S01]  /*2100*/  IMAD.MOV.U32 R9, RZ, RZ, RZ ;  /* 0x000000ffff097224 */ /* 0x000fe200078e00ff */
[----:B------:R-:W-:Y:S01]  /*2110*/  IADD3.X R47, PT, PT, RZ, RZ, RZ, P2, P3 ;  /* 0x000000ffff2f7210 */ /* 0x000fe200017e64ff */
[----:B------:R-:W-:-:S04]  /*2120*/  IMAD.WIDE.U32 R6, R2, 0x3d1, R6 ;  /* 0x000003d102067825 */ /* 0x000fc800078e0006 */
[----:B------:R-:W-:Y:S01]  /*2130*/  IMAD.MOV.U32 R11, RZ, RZ, 0x1 ;  /* 0x00000001ff0b7424 */ /* 0x000fe200078e00ff */
[----:B------:R-:W-:Y:S01]  /*2140*/  IADD3 R22, P0, P1, R6, R5, R22 ;  /* 0x0000000506167210 */ /* 0x000fe2000791e016 */
[----:B------:R-:W-:Y:S02]  /*2150*/  IMAD.IADD R6, R7, 0x1, R9 ;  /* 0x0000000107067824 */ /* 0x000fe400078e0209 */
[----:B------:R-:W-:Y:S01]  /*2160*/  IMAD.MOV.U32 R7, RZ, RZ, RZ ;  /* 0x000000ffff077224 */ /* 0x000fe200078e00ff */
[----:B------:R-:W-:Y:S02]  /*2170*/  IADD3 R47, P2, P3, R4, R47, R22 ;  /* 0x0000002f042f7210 */ /* 0x000fe40007b5e016 */
[----:B------:R-:W-:Y:S01]  /*2180*/  IADD3.X R9, PT, PT, RZ, RZ, RZ, P0, P1 ;  /* 0x000000ffff097210 */ /* 0x000fe200007e24ff */
[----:B------:R-:W-:Y:S01]  /*2190*/  IMAD.WIDE.U32 R4, R3, 0x3d1, R6 ;  /* 0x000003d103047825 */ /* 0x000fe200078e0006 */
[----:B------:R-:W-:Y:S02]  /*21a0*/  IADD3.X R7, PT, PT, RZ, RZ, RZ, P2, P3 ;  /* 0x000000ffff077210 */ /* 0x000fe400017e64ff */
[----:B------:R-:W-:Y:S01]  /*21b0*/  IADD3 R48, P0, P1, R4, R9, R24 ;  /* 0x0000000904307210 */ /* 0x000fe2000791e018 */
[----:B------:R-:W-:-:S03]  /*21c0*/  VIADD R4, R5, UR4 ;  /* 0x0000000405047c36 */ /* 0x000fc60008000000 */
[----:B------:R-:W-:Y:S02]  /*21d0*/  IADD3 R48, P2, P3, R2, R7, R48 ;  /* 0x0000000702307210 */ /* 0x000fe40007b5e030 */
[----:B------:R-:W-:Y:S02]  /*21e0*/  IADD3.X R2, PT, PT, RZ, RZ, RZ, P0, P1 ;  /* 0x000000ffff027210 */ /* 0x000fe400007e24ff */
[----:B------:R-:W-:-:S04]  /*21f0*/  IADD3.X R49, PT, PT, RZ, RZ, RZ, P2, P3 ;  /* 0x000000ffff317210 */ /* 0x000fc800017e64ff */
[----:B------:R-:W-:-:S05]  /*2200*/  IADD3 R49, PT, PT, R49, R2, R4 ;  /* 0x0000000231317210 */ /* 0x000fca0007ffe004 */
[----:B------:R-:W-:-:S04]  /*2210*/  IMAD.IADD R49, R3, 0x1, R49 ;  /* 0x0000000103317824 */ /* 0x000fc800078e0231 */
[----:B------:R-:W-:-:S04]  /*2220*/  IMAD.WIDE.U32 R2, R49, 0x3d1, RZ ;  /* 0x000003d131027825 */ /* 0x000fc800078e00ff */
[----:B------:R-:W-:Y:S01]  /*2230*/  IMAD.IADD R50, R41, 0x1, R2 ;  /* 0x0000000129327824 */ /* 0x000fe200078e0202 */
[----:B------:R-:W-:-:S04]  /*2240*/  IADD3 R2, P1, PT, R49, R3, RZ ;  /* 0x0000000331027210 */ /* 0x000fc80007f3e0ff */
[----:B------:R-:W-:-:S04]  /*2250*/  ISETP.GE.U32.AND P0, PT, R50, R41, PT ;  /* 0x000000293200720c */ /* 0x000fc80003f06070 */
[----:B------:R-:W-:-:S04]  /*2260*/  SEL R51, RZ, 0x1, P0 ;  /* 0x00000001ff337807 */ /* 0x000fc80000000000 */
[----:B------:R-:W-:Y:S01]  /*2270*/  IADD3 R51, P0, P2, R2, R42, R51 ;  /* 0x0000002a02337210 */ /* 0x000fe20007a1e033 */
[----:B------:R-:W-:-:S03]  /*2280*/  IMAD.X R2, RZ, RZ, RZ, P1 ;  /* 0x000000ffff027224 */ /* 0x000fc600008e06ff */
[----:B------:R-:W-:-:S04]  /*2290*/  IADD3.X R52, PT, PT, RZ, RZ, RZ, P0, P2 ;  /* 0x000000ffff347210 */ /* 0x000fc800007e44ff */
[----:B------:R-:W-:-:S04]  /*22a0*/  IADD3 RZ, P0, P1, R2, R52, R43 ;  /* 0x0000003402ff7210 */ /* 0x000fc8000791e02b */
[----:B------:R-:W-:-:S04]  /*22b0*/  IADD3.X R3, PT, PT, RZ, RZ, RZ, P0, P1 ;  /* 0x000000ffff037210 */ /* 0x000fc800007e24ff */
[----:B------:R-:W-:-:S05]  /*22c0*/  IADD3 RZ, P0, PT, R3, R44, RZ ;  /* 0x0000002c03ff7210 */ /* 0x000fca0007f1e0ff */
[----:B------:R-:W-:-:S05]  /*22d0*/  IMAD.X R2, RZ, RZ, RZ, P0 ;  /* 0x000000ffff027224 */ /* 0x000fca00000e06ff */
[----:B------:R-:W-:-:S05]  /*22e0*/  IADD3 RZ, P0, PT, R2, R45, RZ ;  /* 0x0000002d02ff7210 */ /* 0x000fca0007f1e0ff */
[----:B------:R-:W-:-:S05]  /*22f0*/  IMAD.X R3, RZ, RZ, RZ, P0 ;  /* 0x000000ffff037224 */ /* 0x000fca00000e06ff */
[----:B------:R-:W-:-:S05]  /*2300*/  IADD3 RZ, P0, PT, R3, R46, RZ ;  /* 0x0000002e03ff7210 */ /* 0x000fca0007f1e0ff */
[----:B------:R-:W-:-:S05]  /*2310*/  IMAD.X R2, RZ, RZ, RZ, P0 ;  /* 0x000000ffff027224 */ /* 0x000fca00000e06ff */
[----:B------:R-:W-:-:S05]  /*2320*/  IADD3 RZ, P0, PT, R2, R47, RZ ;  /* 0x0000002f02ff7210 */ /* 0x000fca0007f1e0ff */
[----:B------:R-:W-:-:S05]  /*2330*/  IMAD.X R3, RZ, RZ, RZ, P0 ;  /* 0x000000ffff037224 */ /* 0x000fca00000e06ff */
[----:B------:R-:W-:-:S04]  /*2340*/  IADD3 R2, P0, PT, R3, R48, RZ ;  /* 0x0000003003027210 */ /* 0x000fc80007f1e0ff */
[----:B------:R-:W-:Y:S01]  /*2350*/  ISETP.GT.U32.AND P1, PT, R2, -0x1, PT ;  /* 0xffffffff0200780c */ /* 0x000fe20003f24070 */
[----:B------:R-:W-:-:S05]  /*2360*/  IMAD.X R2, RZ, RZ, RZ, P0 ;  /* 0x000000ffff027224 */ /* 0x000fca00000e06ff */
[----:B------:R-:W-:-:S13]  /*2370*/  ISETP.GT.U32.AND.EX P1, PT, R2, RZ, PT, P1 ;  /* 0x000000ff0200720c */ /* 0x000fda0003f24110 */
.L_x_470:
[----:B------:R-:W-:Y:S01]  /*2380*/  LOP3.LUT P2, RZ, R11, 0xff, RZ, 0xc0, !PT ;  /* 0x000000ff0bff7812 */ /* 0x000fe2000784c0ff */
[----:B------:R-:W-:Y:S01]  /*2390*/  BSSY.RECONVERGENT B3, `(.L_x_10) ;  /* 0x000127b000037945 */ /* 0x000fe20003800200 */
[----:B------:R-:W-:Y:S01]  /*23a0*/  IMAD.MOV.U32 R19, RZ, RZ, 0x1 ;  /* 0x00000001ff137424 */ /* 0x000fe200078e00ff */
[----:B------:R-:W-:Y:S01]  /*23b0*/  PLOP3.LUT P0, PT, PT, PT, PT, 0x8, 0x80 ;  /* 0x000000000080781c */ /* 0x000fe20003f0e170 */
[----:B------:R-:W-:Y:S01]  /*23c0*/  IMAD.MOV.U32 R53, RZ, RZ, R4 ;  /* 0x000000ffff357224 */ /* 0x000fe200078e0004 */
[----:B------:R-:W-:Y:S01]  /*23d0*/  MOV R69, R24 ;  /* 0x0000001800457202 */ /* 0x000fe20000000f00 */
[----:B------:R-:W-:Y:S02]  /*23e0*/  IMAD.MOV.U32 R54, RZ, RZ, R3 ;  /* 0x000000ffff367224 */ /* 0x000fe400078e0003 */
[----:B------:R-:W-:Y:S02]  /*23f0*/  IMAD.MOV.U32 R55, RZ, RZ, R5 ;  /* 0x000000ffff377224 */ /* 0x000fe400078e0005 */
[----:B------:R-:W-:-:S02]  /*2400*/  IMAD.MOV.U32 R56, RZ, RZ, R6 ;  /* 0x000000ffff387224 */ /* 0x000fc400078e0006 */
[----:B------:R-:W-:Y:S02]  /*2410*/  IMAD.MOV.U32 R57, RZ, RZ, R7 ;  /* 0x000000ffff397224 */ /* 0x000fe400078e0007 */
[----:B------:R-:W-:Y:S02]  /*2420*/  IMAD.MOV.U32 R58, RZ, RZ, R8 ;  /* 0x000000ffff3a7224 */ /* 0x000fe400078e0008 */
[----:B------:R-:W-:Y:S02]  /*2430*/  IMAD.MOV.U32 R59, RZ, RZ, R9 ;  /* 0x000000ffff3b7224 */ /* 0x000fe400078e0009 */
        /* <DEDUP_REMOVED lines=15> */
[----:B------:R-:W-:Y:S01]  /*2530*/  IMAD.MOV.U32 R76, RZ, RZ, R10 ;  /* 0x000000ffff4c7224 */ /* 0x000fe200078e000a */
[----:B------:R-:W-:Y:S06]  /*2540*/  @P2 BRA `(.L_x_11) ;  /* 0x00000124007c2947 */ /* 0x000fec0003800000 */
[--C-:B------:R-:W-:Y:S01]  /*2550*/  LOP3.LUT R11, R84, R21, R32.reuse, 0xfe, !PT ;  /* 0x00000015540b7212 */ /* 0x100fe200078efe20 */
[----:B------:R-:W-:Y:S01]  /*2560*/  IMAD.MOV.U32 R26, RZ, RZ, R32 ;  /* 0x000000ffff1a7224 */ /* 0x000fe200078e0020 */
[----:B------:R-:W-:Y:S01]  /*2570*/  CS2R R62, SRZ ;  /* 0x00000000003e7805 */ /* 0x000fe2000001ff00 */
[----:B------:R-:W-:Y:S01]  /*2580*/  IMAD.MOV.U32 R28, RZ, RZ, R88 ;  /* 0x000000ffff1c7224 */ /* 0x000fe200078e0058 */
        /* <DEDUP_REMOVED lines=8> */
[----:B------:R-:W-:Y:S01]  /*2610*/  LOP3.LUT P2, RZ, R13, R78, RZ, 0xfc, !PT ;  /* 0x0000004e0dff7212 */ /* 0x000fe2000784fcff */
[----:B------:R-:W-:-:S02]  /*2620*/  IMAD.MOV.U32 R13, RZ, RZ, R21 ;  /* 0x000000ffff0d7224 */ /* 0x000fc400078e0015 */
[----:B------:R-:W-:Y:S02]  /*2630*/  IMAD.MOV.U32 R32, RZ, RZ, R78 ;  /* 0x000000ffff207224 */ /* 0x000fe400078e004e */
[----:B------:R-:W-:Y:S02]  /*2640*/  IMAD.MOV.U32 R61, RZ, RZ, RZ ;  /* 0x000000ffff3d7224 */ /* 0x000fe400078e00ff */
        /* <DEDUP_REMOVED lines=8> */
[----:B------:R-:W-:Y:S02]  /*26d0*/  IMAD.MOV.U32 R68, RZ, RZ, RZ ;  /* 0x000000ffff447224 */ /* 0x000fe400078e00ff */
        /* <DEDUP_REMOVED lines=8> */
[----:B------:R-:W-:Y:S06]  /*2760*/  @!P2 BRA `(.L_x_11) ;  /* 0x0000012000f4a947 */ /* 0x000fec0003800000 */
[C---:B------:R-:W-:Y:S01]  /*2770*/  IMAD.WIDE.U32 R34, R13.reuse, R13, RZ ;  /* 0x0000000d0d227225 */ /* 0x040fe200078e00ff */
[----:B------:R-:W-:Y:S01]  /*2780*/  UMOV UR4, URZ ;  /* 0x000000ff00047c82 */ /* 0x000fe20008000000 */
[----:B------:R-:W-:Y:S02]  /*2790*/  BSSY.RECONVERGENT B4, `(.L_x_12) ;  /* 0x0000110000047945 */ /* 0x000fe40003800200 */
[----:B------:R-:W-:Y:S02]  /*27a0*/  IMAD.MOV.U32 R36, RZ, RZ, R35 ;  /* 0x000000ffff247224 */ /* 0x000fe400078e0023 */
[----:B------:R-:W-:Y:S02]  /*27b0*/  IMAD.MOV.U32 R37, RZ, RZ, RZ ;  /* 0x000000ffff257224 */ /* 0x000fe400078e00ff */
[----:B------:R-:W-:Y:S02]  /*27c0*/  IMAD.MOV.U32 R39, RZ, RZ, RZ ;  /* 0x000000ffff277224 */ /* 0x000fe400078e00ff */
[----:B------:R-:W-:-:S04]  /*27d0*/  IMAD.WIDE.U32 R36, R13, R26, R36 ;  /* 0x0000001a0d247225 */ /* 0x000fc800078e0024 */
[----:B------:R-:W-:Y:S01]  /*27e0*/  IMAD.MOV.U32 R55, RZ, RZ, RZ ;  /* 0x000000ffff377224 */ /* 0x000fe200078e00ff */
[----:B------:R-:W-:Y:S01]  /*27f0*/  MOV R38, R37 ;  /* 0x0000002500267202 */ /* 0x000fe20000000f00 */
[----:B------:R-:W-:Y:S02]  /*2800*/  IMAD.MOV.U32 R37, RZ, RZ, RZ ;  /* 0x000000ffff257224 */ /* 0x000fe400078e00ff */
[----:B------:R-:W-:Y:S02]  /*2810*/  IMAD.MOV.U32 R69, RZ, RZ, RZ ;  /* 0x000000ffff457224 */ /* 0x000fe400078e00ff */
[----:B------:R-:W-:-:S04]  /*2820*/  IMAD.WIDE.U32 R38, R13, R11, R38 ;  /* 0x0000000b0d267225 */ /* 0x000fc800078e0026 */
[----:B------:R-:W-:-:S04]  /*2830*/  IMAD.WIDE.U32 R36, R13, R26, R36 ;  /* 0x0000001a0d247225 */ /* 0x000fc800078e0024 */
[----:B------:R-:W-:Y:S01]  /*2840*/  IMAD.MOV.U32 R71, RZ, RZ, RZ ;  /* 0x000000ffff477224 */ /* 0x000fe200078e00ff */
        /* <DEDUP_REMOVED lines=8> */
[----:B------:R-:W-:Y:S02]  /*28d0*/  IMAD.MOV.U32 R38, RZ, RZ, R56 ;  /* 0x000000ffff267224 */ /* 0x000fe400078e0038 */
[----:B------:R-:W-:Y:S02]  /*28e0*/  IMAD.MOV.U32 R39, RZ, RZ, RZ ;  /* 0x000000ffff277224 */ /* 0x000fe400078e00ff */
[----:B------:R-:W-:Y:S02]  /*28f0*/  IMAD.X R59, RZ, RZ, RZ, P0 ;  /* 0x000000ffff3b7224 */ /* 0x000fe400000e06ff */
[----:B------:R-:W-:-:S04]  /*2900*/  IMAD.WIDE.U32 R54, R13, R28, R54 ;  /* 0x0000001c0d367225 */ /* 0x000fc800078e0036 */
[----:B------:R-:W-:-:S04]  /*2910*/  IMAD.WIDE.U32 R56, R26, R11, R58 ;  /* 0x0000000b1a387225 */ /* 0x000fc800078e003a */
[----:B------:R-:W-:Y:S01]  /*2920*/  IMAD.WIDE.U32 R38, R13, R11, R38 ;  /* 0x0000000b0d267225 */ /* 0x000fe200078e0026 */
[----:B------:R-:W-:-:S03]  /*2930*/  IADD3 R58, P0, PT, R54, R57, RZ ;  /* 0x00000039363a7210 */ /* 0x000fc60007f1e0ff */
[----:B------:R-:W-:Y:S01]  /*2940*/  IMAD.MOV.U32 R54, RZ, RZ, R55 ;  /* 0x000000ffff367224 */ /* 0x000fe200078e0037 */
[----:B------:R-:W-:Y:S01]  /*2950*/  IADD3 R60, P2, PT, R56, R39, RZ ;  /* 0x00000027383c7210 */ /* 0x000fe20007f5e0ff */
[----:B------:R-:W-:Y:S02]  /*2960*/  IMAD.X R59, RZ, RZ, RZ, P0 ;  /* 0x000000ffff3b7224 */ /* 0x000fe400000e06ff */
[----:B------:R-:W-:Y:S02]  /*2970*/  IMAD.MOV.U32 R55, RZ, RZ, RZ ;  /* 0x000000ffff377224 */ /* 0x000fe400078e00ff */
[----:B------:R-:W-:Y:S02]  /*2980*/  IMAD.X R61, RZ, RZ, RZ, P2 ;  /* 0x000000ffff3d7224 */ /* 0x000fe400010e06ff */
[----:B------:R-:W-:-:S04]  /*2990*/  IMAD.WIDE.U32 R54, R13, R17, R54 ;  /* 0x000000110d367225 */ /* 0x000fc800078e0036 */
[----:B------:R-:W-:-:S04]  /*29a0*/  IMAD.WIDE.U32 R56, R26, R15, R58 ;  /* 0x0000000f1a387225 */ /* 0x000fc800078e003a */
[----:B------:R-:W-:Y:S01]  /*29b0*/  IMAD.WIDE.U32 R58, R26, R11, R60 ;  /* 0x0000000b1a3a7225 */ /* 0x000fe200078e003c */
[----:B------:R-:W-:-:S03]  /*29c0*/  IADD3 R60, P0, PT, R54, R57, RZ ;  /* 0x00000039363c7210 */ /* 0x000fc60007f1e0ff */
[----:B------:R-:W-:Y:S01]  /*29d0*/  IMAD.MOV.U32 R57, RZ, RZ, RZ ;  /* 0x000000ffff397224 */ /* 0x000fe200078e00ff */
[----:B------:R-:W-:Y:S01]  /*29e0*/  IADD3 R62, P2, PT, R56, R59, RZ ;  /* 0x0000003b383e7210 */ /* 0x000fe20007f5e0ff */
[----:B------:R-:W-:Y:S02]  /*29f0*/  IMAD.X R61, RZ, RZ, RZ, P0 ;  /* 0x000000ffff3d7224 */ /* 0x000fe400000e06ff */
[----:B------:R-:W-:Y:S02]  /*2a00*/  IMAD.MOV.U32 R56, RZ, RZ, R55 ;  /* 0x000000ffff387224 */ /* 0x000fe400078e0037 */
[----:B------:R-:W-:Y:S02]  /*2a10*/  IMAD.X R63, RZ, RZ, RZ, P2 ;  /* 0x000000ffff3f7224 */ /* 0x000fe400010e06ff */
[----:B------:R-:W-:Y:S02]  /*2a20*/  IMAD.MOV.U32 R54, RZ, RZ, R58 ;  /* 0x000000ffff367224 */ /* 0x000fe400078e003a */
[----:B------:R-:W-:-:S02]  /*2a30*/  IMAD.MOV.U32 R55, RZ, RZ, RZ ;  /* 0x000000ffff377224 */ /* 0x000fc400078e00ff */
        /* <DEDUP_REMOVED lines=43> */
[----:B------:R-:W-:Y:S01]  /*2cf0*/  IMAD.MOV.U32 R70, RZ, RZ, R64 ;  /* 0x000000ffff467224 */ /* 0x000fe200078e0040 */
[----:B------:R-:W-:Y:S01]  /*2d00*/  IADD3.X R59, PT, PT, RZ, RZ, RZ, P2, !PT ;  /* 0x000000ffff3b7210 */ /* 0x000fe200017fe4ff */
[----:B------:R-:W-:-:S04]  /*2d10*/  IMAD.WIDE.U32 R62, R11, R30, R66 ;  /* 0x0000001e0b3e7225 */ /* 0x000fc800078e0042 */
[----:B------:R-:W-:Y:S01]  /*2d20*/  IMAD.X R69, RZ, RZ, RZ, P3 ;  /* 0x000000ffff457224 */ /* 0x000fe200018e06ff */
[----:B------:R-:W-:Y:S01]  /*2d30*/  IADD3 R60, P0, PT, R61, R63, RZ ;  /* 0x0000003f3d3c7210 */ /* 0x000fe20007f1e0ff */
        /* <DEDUP_REMOVED lines=67> */
[----:B------:R-:W-:-:S04]  /*3170*/  IMAD.WIDE.U32 R70, R17, R30, R72 ;  /* 0x0000001e11467225 */ /* 0x000fc800078e0048 */
[----:B------:R-:W-:Y:S01]  /*3180*/  IMAD.X R75, RZ, RZ, RZ, P3 ;  /* 0x000000ffff4b7224 */ /* 0x000fe200018e06ff */
[----:B------:R-:W-:Y:S01]  /*3190*/  IADD3 R68, P0, PT, R69, R71, RZ ;  /* 0x0000004745447210 */ /* 0x000fe20007f1e0ff */
[----:B------:R-:W-:-:S04]  /*31a0*/  IMAD.WIDE.U32 R72, R28, R30, R66 ;  /* 0x0000001e1c487225 */ /* 0x000fc800078e0042 */
[----:B------:R-:W-:Y:S01]  /*31b0*/  IMAD.WIDE.U32 R66, R11, R32, R74 ;  /* 0x000000200b427225 */ /* 0x000fe200078e004a */
[----:B------:R-:W-:-:S03]  /*31c0*/  IADD3 R74, P2, PT, R70, R73, RZ ;  /* 0x00000049464a7210 */ /* 0x000fc60007f5e0ff */
[----:B------:R-:W-:Y:S01]  /*31d0*/  IMAD.WIDE.U32 R78, R64, 0x3d1, RZ ;  /* 0x000003d1404e7825 */ /* 0x000fe200078e00ff */
[----:B------:R-:W-:-:S03]  /*31e0*/  IADD3 R76, P3, PT, R72, R67, RZ ;  /* 0x00000043484c7210 */ /* 0x000fc60007f7e0ff */
[----:B------:R-:W-:Y:S02]  /*31f0*/  IMAD.X R69, RZ, RZ, RZ, P0 ;  /* 0x000000ffff457224 */ /* 0x000fe400000e06ff */
[----:B------:R-:W-:Y:S02]  /*3200*/  IMAD.X R75, RZ, RZ, RZ, P2 ;  /* 0x000000ffff4b7224 */ /* 0x000fe400010e06ff */
[----:B------:R-:W-:Y:S02]  /*3210*/  IMAD.X R77, RZ, RZ, RZ, P3 ;  /* 0x000000ffff4d7224 */ /* 0x000fe400018e06ff */
[----:B------:R-:W-:Y:S02]  /*3220*/  IMAD.IADD R71, R34, 0x1, R78 ;  /* 0x0000000122477824 */ /* 0x000fe400078e024e */
[----:B------:R-:W-:-:S03]  /*3230*/  IMAD.WIDE.U32 R72, R17, R32, R68 ;  /* 0x0000002011487225 */ /* 0x000fc600078e0044 */
[----:B------:R-:W-:Y:S01]  /*3240*/  ISETP.GE.U32.AND P0, PT, R71, R34, PT ;  /* 0x000000224700720c */ /* 0x000fe20003f06070 */
[----:B------:R-:W-:-:S03]  /*3250*/  IMAD.WIDE.U32 R74, R17, R30, R74 ;  /* 0x0000001e114a7225 */ /* 0x000fc600078e004a */
[----:B------:R-:W-:Y:S01]  /*3260*/  SEL R19, RZ, 0x1, P0 ;  /* 0x00000001ff137807 */ /* 0x000fe20000000000 */
[----:B------:R-:W-:Y:S01]  /*3270*/  IMAD.WIDE.U32 R68, R15, R32, R76 ;  /* 0x000000200f447225 */ /* 0x000fe200078e004c */
[----:B------:R-:W-:-:S03]  /*3280*/  IADD3 R34, P2, PT, R72, R75, RZ ;  /* 0x0000004b48227210 */ /* 0x000fc60007f5e0ff */
[----:B------:R-:W-:Y:S01]  /*3290*/  VIADD R76, R79, UR4 ;  /* 0x000000044f4c7c36 */ /* 0x000fe20008000000 */
[----:B------:R-:W-:Y:S01]  /*32a0*/  IADD3 R74, P3, PT, R74, R69, RZ ;  /* 0x000000454a4a7210 */ /* 0x000fe20007f7e0ff */
[----:B------:R-:W-:Y:S02]  /*32b0*/  IMAD.MOV.U32 R77, RZ, RZ, RZ ;  /* 0x000000ffff4d7224 */ /* 0x000fe400078e00ff */
[----:B------:R-:W-:Y:S01]  /*32c0*/  IMAD.X R35, RZ, RZ, RZ, P2 ;  /* 0x000000ffff237224 */ /* 0x000fe200010e06ff */
[----:B------:R-:W-:Y:S01]  /*32d0*/  IADD3.X R75, PT, PT, RZ, RZ, RZ, P3, !PT ;  /* 0x000000ffff4b7210 */ /* 0x000fe20001ffe4ff */
[----:B------:R-:W-:-:S04]  /*32e0*/  IMAD.WIDE.U32 R76, R66, 0x3d1, R76 ;  /* 0x000003d1424c7825 */ /* 0x000fc800078e004c */
[----:B------:R-:W-:Y:S01]  /*32f0*/  IMAD.MOV.U32 R67, RZ, RZ, RZ ;  /* 0x000000ffff437224 */ /* 0x000fe200078e00ff */
[----:B------:R-:W-:Y:S01]  /*3300*/  IADD3 R19, P4, P5, R76, R36, R19 ;  /* 0x000000244c137210 */ /* 0x000fe20007d9e013 */
[----:B------:R-:W-:-:S03]  /*3310*/  IMAD.WIDE.U32 R36, R30, R30, R34 ;  /* 0x0000001e1e247225 */ /* 0x000fc600078e0022 */
[----:B------:R-:W-:Y:S01]  /*3320*/  IADD3 R70, P0, PT, R64, R19, RZ ;  /* 0x0000001340467210 */ /* 0x000fe20007f1e0ff */
[----:B------:R-:W-:Y:S01]  /*3330*/  IMAD.WIDE.U32 R34, R28, R32, R74 ;  /* 0x000000201c227225 */ /* 0x000fe200078e004a */
[----:B------:R-:W-:Y:S02]  /*3340*/  IADD3 R72, P2, PT, R73, R37, RZ ;  /* 0x0000002549487210 */ /* 0x000fe40007f5e0ff */
[----:B------:R-:W-:Y:S01]  /*3350*/  IADD3.X R19, PT, PT, RZ, RZ, RZ, P4, P5 ;  /* 0x000000ffff137210 */ /* 0x000fe200027ea4ff */
[----:B------:R-:W-:Y:S01]  /*3360*/  VIADD R76, R77, UR4 ;  /* 0x000000044d4c7c36 */ /* 0x000fe20008000000 */
[----:B------:R-:W-:Y:S01]  /*3370*/  IADD3 R36, P3, PT, R36, R35, RZ ;  /* 0x0000002324247210 */ /* 0x000fe20007f7e0ff */
[----:B------:R-:W-:Y:S02]  /*3380*/  IMAD.MOV.U32 R77, RZ, RZ, RZ ;  /* 0x000000ffff4d7224 */ /* 0x000fe400078e00ff */
[----:B------:R-:W-:Y:S02]  /*3390*/  IMAD.X R73, RZ, RZ, RZ, P2 ;  /* 0x000000ffff497224 */ /* 0x000fe400010e06ff */
[----:B------:R-:W-:-:S04]  /*33a0*/  IMAD.WIDE.U32 R64, R68, 0x3d1, R76 ;  /* 0x000003d144407825 */ /* 0x000fc800078e004c */
[----:B------:R-:W-:Y:S01]  /*33b0*/  IMAD.X R37, RZ, RZ, RZ, P3 ;  /* 0x000000ffff257224 */ /* 0x000fe200018e06ff */
[----:B------:R-:W-:Y:S01]  /*33c0*/  IADD3 R38, P3, P4, R64, R19, R38 ;  /* 0x0000001340267210 */ /* 0x000fe20007c7e026 */
[----:B------:R-:W-:Y:S02]  /*33d0*/  VIADD R74, R65, UR4 ;  /* 0x00000004414a7c36 */ /* 0x000fe40008000000 */
[----:B------:R-:W-:Y:S01]  /*33e0*/  IMAD.X R65, RZ, RZ, RZ, P0 ;  /* 0x000000ffff417224 */ /* 0x000fe200000e06ff */
[----:B------:R-:W-:Y:S01]  /*33f0*/  IADD3.X R19, PT, PT, RZ, RZ, RZ, P3, P4 ;  /* 0x000000ffff137210 */ /* 0x000fe20001fe84ff */
[----:B------:R-:W-:-:S03]  /*3400*/  IMAD.WIDE.U32 R72, R30, R32, R72 ;  /* 0x000000201e487225 */ /* 0x000fc600078e0048 */
[----:B------:R-:W-:Y:S01]  /*3410*/  IADD3 R65, P0, P2, R66, R65, R38 ;  /* 0x0000004142417210 */ /* 0x000fe20007a1e026 */
[----:B------:R-:W-:-:S04]  /*3420*/  IMAD.WIDE.U32 R36, R17, R32, R36 ;  /* 0x0000002011247225 */ /* 0x000fc800078e0024 */
[----:B------:R-:W-:Y:S01]  /*3430*/  IMAD.MOV.U32 R75, RZ, RZ, RZ ;  /* 0x000000ffff4b7224 */ /* 0x000fe200078e00ff */
[----:B------:R-:W-:Y:S01]  /*3440*/  IADD3 R38, P3, PT, R72, R37, RZ ;  /* 0x0000002548267210 */ /* 0x000fe20007f7e0ff */
[----:B------:R-:W-:Y:S02]  /*3450*/  IMAD.MOV.U32 R29, RZ, RZ, R22 ;  /* 0x000000ffff1d7224 */ /* 0x000fe400078e0016 */
[----:B------:R-:W-:-:S04]  /*3460*/  IMAD.WIDE.U32 R74, R34, 0x3d1, R74 ;  /* 0x000003d1224a7825 */ /* 0x000fc800078e004a */
[----:B------:R-:W-:Y:S01]  /*3470*/  IMAD.X R39, RZ, RZ, RZ, P3 ;  /* 0x000000ffff277224 */ /* 0x000fe200018e06ff */
[----:B------:R-:W-:Y:S01]  /*3480*/  IADD3 R64, P4, P5, R74, R19, R54 ;  /* 0x000000134a407210 */ /* 0x000fe20007d9e036 */
[----:B------:R-:W-:Y:S01]  /*3490*/  VIADD R66, R75, UR4 ;  /* 0x000000044b427c36 */ /* 0x000fe20008000000 */
[----:B------:R-:W-:Y:S01]  /*34a0*/  IADD3.X R19, PT, PT, RZ, RZ, RZ, P0, P2 ;  /* 0x000000ffff137210 */ /* 0x000fe200007e44ff */
[----:B------:R-:W-:Y:S01]  /*34b0*/  IMAD.WIDE.U32 R38, R30, R32, R38 ;  /* 0x000000201e267225 */ /* 0x000fe200078e0026 */
[----:B------:R-:W-:Y:S02]  /*34c0*/  IADD3.X R21, PT, PT, RZ, RZ, RZ, P4, P5 ;  /* 0x000000ffff157210 */ /* 0x000fe400027ea4ff */
[----:B------:R-:W-:Y:S01]  /*34d0*/  IADD3 R64, P4, P5, R68, R19, R64 ;  /* 0x0000001344407210 */ /* 0x000fe20007d9e040 */
[----:B------:R-:W-:Y:S01]  /*34e0*/  IMAD.WIDE.U32 R54, R36, 0x3d1, R66 ;  /* 0x000003d124367825 */ /* 0x000fe200078e0042 */
[----:B------:R-:W-:Y:S02]  /*34f0*/  IADD3 R72, P0, PT, R73, R39, RZ ;  /* 0x0000002749487210 */ /* 0x000fe40007f1e0ff */
[----:B------:R-:W-:Y:S01]  /*3500*/  IADD3.X R19, PT, PT, RZ, RZ, RZ, P4, P5 ;  /* 0x000000ffff137210 */ /* 0x000fe200027ea4ff */
[----:B------:R-:W-:Y:S01]  /*3510*/  VIADD R66, R55, UR4 ;  /* 0x0000000437427c36 */ /* 0x000fe20008000000 */
[----:B------:R-:W-:Y:S01]  /*3520*/  IADD3 R56, P2, P3, R54, R21, R56 ;  /* 0x0000001536387210 */ /* 0x000fe20007b5e038 */
[----:B------:R-:W-:-:S02]  /*3530*/  IMAD.X R73, RZ, RZ, RZ, P0 ;  /* 0x000000ffff497224 */ /* 0x000fc400000e06ff */
[----:B------:R-:W-:Y:S01]  /*3540*/  IMAD.WIDE.U32 R54, R38, 0x3d1, R66 ;  /* 0x000003d126367825 */ /* 0x000fe200078e0042 */
[----:B------:R-:W-:Y:S02]  /*3550*/  IADD3.X R21, PT, PT, RZ, RZ, RZ, P2, P3 ;  /* 0x000000ffff157210 */ /* 0x000fe400017e64ff */
[----:B------:R-:W-:Y:S01]  /*3560*/  IADD3 R68, P3, P4, R34, R19, R56 ;  /* 0x0000001322447210 */ /* 0x000fe20007c7e038 */
[----:B------:R-:W-:Y:S01]  /*3570*/  IMAD.WIDE.U32 R34, R32, R32, R72 ;  /* 0x0000002020227225 */ /* 0x000fe200078e0048 */
[----:B------:R-:W-:Y:S02]  /*3580*/  IADD3 R58, P2, P0, R54, R21, R58 ;  /* 0x00000015363a7210 */ /* 0x000fe4000785e03a */
[----:B------:R-:W-:Y:S01]  /*3590*/  IADD3.X R19, PT, PT, RZ, RZ, RZ, P3, P4 ;  /* 0x000000ffff137210 */ /* 0x000fe20001fe84ff */
[----:B------:R-:W-:Y:S02]  /*35a0*/  VIADD R54, R55, UR4 ;  /* 0x0000000437367c36 */ /* 0x000fe40008000000 */
[----:B------:R-:W-:Y:S01]  /*35b0*/  IMAD.MOV.U32 R55, RZ, RZ, RZ ;  /* 0x000000ffff377224 */ /* 0x000fe200078e00ff */
[----:B------:R-:W-:-:S02]  /*35c0*/  IADD3 R78, P3, P4, R36, R19, R58 ;  /* 0x00000013244e7210 */ /* 0x000fc40007c7e03a */
[----:B------:R-:W-:Y:S01]  /*35d0*/  IADD3.X R19, PT, PT, RZ, RZ, RZ, P2, P0 ;  /* 0x000000ffff137210 */ /* 0x000fe200017e04ff */
[----:B------:R-:W-:Y:S01]  /*35e0*/  IMAD.WIDE.U32 R36, R34, 0x3d1, R54 ;  /* 0x000003d122247825 */ /* 0x000fe200078e0036 */
[----:B------:R-:W-:Y:S02]  /*35f0*/  IADD3.X R61, PT, PT, RZ, RZ, RZ, P3, P4 ;  /* 0x000000ffff3d7210 */ /* 0x000fe40001fe84ff */
[----:B------:R-:W-:Y:S01]  /*3600*/  IADD3 R60, P0, P2, R36, R19, R60 ;  /* 0x00000013243c7210 */ /* 0x000fe20007a1e03c */
[----:B------:R-:W-:Y:S02]  /*3610*/  VIADD R36, R37, UR4 ;  /* 0x0000000425247c36 */ /* 0x000fe40008000000 */
[----:B------:R-:W-:Y:S01]  /*3620*/  IMAD.MOV.U32 R37, RZ, RZ, RZ ;  /* 0x000000ffff257224 */ /* 0x000fe200078e00ff */
[----:B------:R-:W-:Y:S02]  /*3630*/  IADD3 R61, P3, P4, R38, R61, R60 ;  /* 0x0000003d263d7210 */ /* 0x000fe40007c7e03c */
[----:B------:R-:W-:Y:S01]  /*3640*/  IADD3.X R19, PT, PT, RZ, RZ, RZ, P0, P2 ;  /* 0x000000ffff137210 */ /* 0x000fe200007e44ff */
[----:B------:R-:W-:Y:S01]  /*3650*/  IMAD.WIDE.U32 R36, R35, 0x3d1, R36 ;  /* 0x000003d123247825 */ /* 0x000fe200078e0024 */
[----:B------:R-:W-:-:S03]  /*3660*/  IADD3.X R79, PT, PT, RZ, RZ, RZ, P3, P4 ;  /* 0x000000ffff4f7210 */ /* 0x000fc60001fe84ff */
[----:B------:R-:W-:Y:S01]  /*3670*/  VIADD R37, R37, UR4 ;  /* 0x0000000425257c36 */ /* 0x000fe20008000000 */
[----:B------:R-:W-:-:S04]  /*3680*/  IADD3 R62, P0, P2, R36, R19, R62 ;  /* 0x00000013243e7210 */ /* 0x000fc80007a1e03e */
[----:B------:R-:W-:Y:S02]  /*3690*/  IADD3 R79, P3, P4, R34, R79, R62 ;  /* 0x0000004f224f7210 */ /* 0x000fe40007c7e03e */
[----:B------:R-:W-:Y:S01]  /*36a0*/  IADD3.X R36, PT, PT, RZ, RZ, RZ, P0, P2 ;  /* 0x000000ffff247210 */ /* 0x000fe200007e44ff */
[----:B------:R-:W1:Y:S01]  /*36b0*/  LDC R34, c[0x3][0x1c] ;  /* 0x00c00700ff227b82 */ /* 0x000e620000000800 */
[----:B------:R-:W-:Y:S02]  /*36c0*/  IADD3.X R19, PT, PT, RZ, RZ, RZ, P3, P4 ;  /* 0x000000ffff137210 */ /* 0x000fe40001fe84ff */
[----:B------:R-:W-:Y:S02]  /*36d0*/  PLOP3.LUT P0, PT, PT, PT, PT, 0x8, 0x80 ;  /* 0x000000000080781c */ /* 0x000fe40003f0e170 */
[----:B------:R-:W-:-:S05]  /*36e0*/  IADD3 R19, PT, PT, R19, R36, R37 ;  /* 0x0000002413137210 */ /* 0x000fca0007ffe025 */
[----:B------:R-:W-:-:S05]  /*36f0*/  IMAD.IADD R19, R35, 0x1, R19 ;  /* 0x0000000123137824 */ /* 0x000fca00078e0213 */
[----:B------:R-:W-:-:S13]  /*3700*/  ISETP.NE.AND P2, PT, R19, RZ, PT ;  /* 0x000000ff1300720c */ /* 0x000fda0003f45270 */
[----:B------:R-:W-:Y:S05]  /*3710*/  @!P2 BRA `(.L_x_13) ;  /* 0x00000000005ca947 */ /* 0x000fea0003800000 */
[----:B------:R-:W-:-:S04]  /*3720*/  IMAD.WIDE.U32 R22, R19, 0x3d1, RZ ;  /* 0x000003d113167825 */ /* 0x000fc800078e00ff */
[----:B------:R-:W-:Y:S01]  /*3730*/  IMAD.IADD R22, R71, 0x1, R22 ;  /* 0x0000000147167824 */ /* 0x000fe200078e0216 */
[----:B------:R-:W-:-:S04]  /*3740*/  IADD3 R23, P2, PT, R19, R23, RZ ;  /* 0x0000001713177210 */ /* 0x000fc80007f5e0ff */
[----:B------:R-:W-:Y:S01]  /*3750*/  ISETP.GE.U32.AND P0, PT, R22, R71, PT ;  /* 0x000000471600720c */ /* 0x000fe20003f06070 */
[----:B------:R-:W-:-:S03]  /*3760*/  IMAD.MOV.U32 R71, RZ, RZ, R22 ;  /* 0x000000ffff477224 */ /* 0x000fc600078e0016 */
[----:B------:R-:W-:-:S04]  /*3770*/  SEL R19, RZ, 0x1, P0 ;  /* 0x00000001ff137807 */ /* 0x000fc80000000000 */
[----:B------:R-:W-:Y:S01]  /*3780*/  IADD3 R70, P0, P3, R23, R70, R19 ;  /* 0x0000004617467210 */ /* 0x000fe20007b1e013 */
[----:B------:R-:W-:-:S03]  /*3790*/  IMAD.X R19, RZ, RZ, RZ, P2 ;  /* 0x000000ffff137224 */ /* 0x000fc600010e06ff */
[----:B------:R-:W-:-:S04]  /*37a0*/  IADD3.X R36, PT, PT, RZ, RZ, RZ, P0, P3 ;  /* 0x000000ffff247210 */ /* 0x000fc800007e64ff */
[----:B------:R-:W-:-:S04]  /*37b0*/  IADD3 R65, P0, P2, R19, R36, R65 ;  /* 0x0000002413417210 */ /* 0x000fc80007a1e041 */
[----:B------:R-:W-:-:S04]  /*37c0*/  IADD3.X R19, PT, PT, RZ, RZ, RZ, P0, P2 ;  /* 0x000000ffff137210 */ /* 0x000fc800007e44ff */
[----:B------:R-:W-:-:S05]  /*37d0*/  IADD3 R64, P0, PT, R19, R64, RZ ;  /* 0x0000004013407210 */ /* 0x000fca0007f1e0ff */
[----:B------:R-:W-:-:S05]  /*37e0*/  IMAD.X R19, RZ, RZ, RZ, P0 ;  /* 0x000000ffff137224 */ /* 0x000fca00000e06ff */
[----:B------:R-:W-:-:S05]  /*37f0*/  IADD3 R68, P0, PT, R19, R68, RZ ;  /* 0x0000004413447210 */ /* 0x000fca0007f1e0ff */
[----:B------:R-:W-:-:S05]  /*3800*/  IMAD.X R19, RZ, RZ, RZ, P0 ;  /* 0x000000ffff137224 */ /* 0x000fca00000e06ff */
[----:B------:R-:W-:-:S05]  /*3810*/  IADD3 R78, P0, PT, R19, R78, RZ ;  /* 0x0000004e134e7210 */ /* 0x000fca0007f1e0ff */
[----:B------:R-:W-:-:S05]  /*3820*/  IMAD.X R19, RZ, RZ, RZ, P0 ;  /* 0x000000ffff137224 */ /* 0x000fca00000e06ff */
[----:B------:R-:W-:-:S05]  /*3830*/  IADD3 R61, P0, PT, R19, R61, RZ ;  /* 0x0000003d133d7210 */ /* 0x000fca0007f1e0ff */
[----:B------:R-:W-:-:S05]  /*3840*/  IMAD.X R19, RZ, RZ, RZ, P0 ;  /* 0x000000ffff137224 */ /* 0x000fca00000e06ff */
[----:B------:R-:W-:-:S04]  /*3850*/  IADD3 R79, P2, PT, R19, R79, RZ ;  /* 0x0000004f134f7210 */ /* 0x000fc80007f5e0ff */
[----:B------:R-:W-:Y:S01]  /*3860*/  ISETP.GT.U32.AND P0, PT, R79, -0x1, PT ;  /* 0xffffffff4f00780c */ /* 0x000fe20003f04070 */
[----:B------:R-:W-:-:S05]  /*3870*/  IMAD.X R19, RZ, RZ, RZ, P2 ;  /* 0x000000ffff137224 */ /* 0x000fca00010e06ff */
[----:B------:R-:W-:-:S13]  /*3880*/  ISETP.GT.U32.AND.EX P0, PT, R19, RZ, PT, P0 ;  /* 0x000000ff1300720c */ /* 0x000fda0003f04100 */
.L_x_13:
[----:B0-----:R-:W-:Y:S05]  /*3890*/  BSYNC.RECONVERGENT B4 ;  /* 0x0000000000047941 */ /* 0x001fea0003800200 */
.L_x_12:
[----:B-1----:R-:W-:Y:S01]  /*38a0*/  ISETP.GT.U32.OR P0, PT, R79, R34, P0 ;  /* 0x000000224f00720c */ /* 0x002fe20000704470 */
[----:B------:R-:W-:Y:S04]  /*38b0*/  BSSY.RECONVERGENT B4, `(.L_x_14) ;  /* 0x0000057000047945 */ /* 0x000fe80003800200 */
[----:B------:R-:W-:Y:S01]  /*38c0*/  BSSY.RELIABLE B5, `(.L_x_15) ;  /* 0x000002c000057945 */ /* 0x000fe20003800100 */
[----:B------:R-:W-:Y:S02]  /*38d0*/  IMAD.MOV.U32 R33, RZ, RZ, R20 ;  /* 0x000000ffff217224 */ /* 0x000fe400078e0014 */
[----:B------:R-:W-:Y:S02]  /*38e0*/  IMAD.MOV.U32 R60, RZ, RZ, R18 ;  /* 0x000000ffff3c7224 */ /* 0x000fe400078e0012 */
[----:B------:R-:W-:-:S02]  /*38f0*/  IMAD.MOV.U32 R69, RZ, RZ, R14 ;  /* 0x000000ffff457224 */ /* 0x000fc400078e000e */
[----:B------:R-:W-:Y:S02]  /*3900*/  IMAD.MOV.U32 R72, RZ, RZ, R12 ;  /* 0x000000ffff487224 */ /* 0x000fe400078e000c */
[----:B------:R-:W-:Y:S02]  /*3910*/  IMAD.MOV.U32 R73, RZ, RZ, R10 ;  /* 0x000000ffff497224 */ /* 0x000fe400078e000a */
[----:B------:R-:W-:Y:S01]  /*3920*/  IMAD.MOV.U32 R53, RZ, RZ, R24 ;  /* 0x000000ffff357224 */ /* 0x000fe200078e0018 */
[----:B------:R-:W-:Y:S06]  /*3930*/  @P0 BRA `(.L_x_16) ;  /* 0x0000000000900947 */ /* 0x000fec0003800000 */
[----:B------:R-:W-:-:S13]  /*3940*/  ISETP.GE.U32.AND P0, PT, R79, R34, PT ;  /* 0x000000224f00720c */ /* 0x000fda0003f06070 */
[----:B------:R-:W-:Y:S05]  /*3950*/  @!P0 BREAK.RELIABLE B5 ;  /* 0x0000000000058942 */ /* 0x000fea0003800100 */
[----:B------:R-:W-:Y:S05]  /*3960*/  @!P0 BRA `(.L_x_17) ;  /* 0x00000004002c8947 */ /* 0x000fea0003800000 */
[----:B------:R-:W0:Y:S02]  /*3970*/  LDC R10, c[0x3][0x18] ;  /* 0x00c00600ff0a7b82 */ /* 0x000e240000000800 */
[----:B0-----:R-:W-:-:S13]  /*3980*/  ISETP.LE.U32.AND P0, PT, R61, R10, PT ;  /* 0x0000000a3d00720c */ /* 0x001fda0003f03070 */
[----:B------:R-:W-:Y:S05]  /*3990*/  @!P0 BRA `(.L_x_16) ;  /* 0x0000000000788947 */ /* 0x000fea0003800000 */
[----:B------:R-:W-:-:S13]  /*39a0*/  ISETP.LT.U32.AND P0, PT, R61, R10, PT ;  /* 0x0000000a3d00720c */ /* 0x000fda0003f01070 */
[----:B------:R-:W-:Y:S05]  /*39b0*/  @P0 BREAK.RELIABLE B5 ;  /* 0x0000000000050942 */ /* 0x000fea0003800100 */
[----:B------:R-:W-:Y:S05]  /*39c0*/  @P0 BRA `(.L_x_17) ;  /* 0x0000000400140947 */ /* 0x000fea0003800000 */
        /* <DEDUP_REMOVED lines=21> */
[----:B------:R-:W-:-:S04]  /*3b20*/  ISETP.GE.U32.AND P0, PT, R71, UR30, PT ;  /* 0x0000001e47007c0c */ /* 0x000fc8000bf06070 */
[----:B------:R-:W-:-:S04]  /*3b30*/  ISETP.LT.U32.OR P0, PT, R70, UR31, !P0 ;  /* 0x0000001f46007c0c */ /* 0x000fc8000c701470 */
[----:B------:R-:W-:-:S04]  /*3b40*/  ISETP.LE.U32.AND P0, PT, R70, UR31, P0 ;  /* 0x0000001f46007c0c */ /* 0x000fc80008703070 */
[----:B------:R-:W-:-:S13]  /*3b50*/  ISETP.LT.U32.OR P0, PT, R65, R10, P0 ;  /* 0x0000000a4100720c */ /* 0x000fda0000701470 */
[----:B------:R-:W-:Y:S05]  /*3b60*/  @P0 BREAK.RELIABLE B5 ;  /* 0x0000000000050942 */ /* 0x000fea0003800100 */
[----:B------:R-:W-:Y:S05]  /*3b70*/  @P0 BRA `(.L_x_17) ;  /* 0x0000000000a80947 */ /* 0x000fea0003800000 */
.L_x_16:
[----:B------:R-:W-:Y:S05]  /*3b80*/  BSYNC.RELIABLE B5 ;  /* 0x0000000000057941 */ /* 0x000fea0003800100 */
.L_x_15:
[C---:B------:R-:W-:Y:S01]  /*3b90*/  ISETP.GE.U32.AND P0, PT, R71.reuse, UR8, PT ;  /* 0x0000000847007c0c */ /* 0x040fe2000bf06070 */
[----:B------:R-:W-:-:S03]  /*3ba0*/  VIADD R71, R71, -UR8 ;  /* 0x8000000847477c36 */ /* 0x000fc60008000000 */
        /* <DEDUP_REMOVED lines=13> */
[----:B------:R-:W-:-:S04]  /*3c80*/  IADD3 R64, P0, PT, R64, R19, RZ ;  /* 0x0000001340407210 */ /* 0x000fc80007f1e0ff */
[----:B------:R-:W-:Y:S02]  /*3c90*/  IADD3.X R10, PT, PT, RZ, R19, RZ, P0, !PT ;  /* 0x00000013ff0a7210 */ /* 0x000fe400007fe4ff */
[C---:B------:R-:W-:Y:S01]  /*3ca0*/  ISETP.GE.U32.AND P0, PT, R64.reuse, UR11, PT ;  /* 0x0000000b40007c0c */ /* 0x040fe2000bf06070 */
[----:B------:R-:W-:-:S03]  /*3cb0*/  VIADD R64, R64, -UR11 ;  /* 0x8000000b40407c36 */ /* 0x000fc60008000000 */
[----:B------:R-:W-:-:S04]  /*3cc0*/  ISETP.GE.U32.AND.EX P0, PT, R10, RZ, PT, P0 ;  /* 0x000000ff0a00720c */ /* 0x000fc80003f06100 */
[----:B------:R-:W-:-:S04]  /*3cd0*/  SEL R19, RZ, 0xffffffff, P0 ;  /* 0xffffffffff137807 */ /* 0x000fc80000000000 */
[----:B------:R-:W-:-:S05]  /*3ce0*/  IADD3 R68, P0, PT, R68, R19, RZ ;  /* 0x0000001344447210 */ /* 0x000fca0007f1e0ff */
[----:B------:R-:W-:Y:S01]  /*3cf0*/  IMAD.X R10, RZ, RZ, R19, P0 ;  /* 0x000000ffff0a7224 */ /* 0x000fe200000e0613 */
[C---:B------:R-:W-:Y:S01]  /*3d00*/  ISETP.GE.U32.AND P0, PT, R68.reuse, UR28, PT ;  /* 0x0000001c44007c0c */ /* 0x040fe2000bf06070 */
[----:B------:R-:W-:Y:S02]  /*3d10*/  VIADD R19, R79, 0xffffffff ;  /* 0xffffffff4f137836 */ /* 0x000fe40000000000 */
[----:B------:R-:W-:Y:S01]  /*3d20*/  VIADD R68, R68, -UR28 ;  /* 0x8000001c44447c36 */ /* 0x000fe20008000000 */
        /* <DEDUP_REMOVED lines=12> */
[----:B------:R-:W-:-:S13]  /*3df0*/  ISETP.GE.U32.AND.EX P0, PT, R10, RZ, PT, P0 ;  /* 0x000000ff0a00720c */ /* 0x000fda0003f06100 */
[----:B------:R-:W-:-:S04]  /*3e00*/  @P0 IMAD.MOV R19, RZ, RZ, R79 ;  /* 0x000000ffff130224 */ /* 0x000fc800078e024f */
[----:B------:R-:W-:-:S07]  /*3e10*/  IMAD.IADD R79, R19, 0x1, -R34 ;  /* 0x00000001134f7824 */ /* 0x000fce00078e0a22 */
.L_x_17:
[----:B------:R-:W-:Y:S05]  /*3e20*/  BSYNC.RECONVERGENT B4 ;  /* 0x0000000000047941 */ /* 0x000fea0003800200 */
.L_x_14:
[----:B------:R-:W-:Y:S01]  /*3e30*/  ISETP.GT.U32.AND P0, PT, R79, R34, PT ;  /* 0x000000224f00720c */ /* 0x000fe20003f04070 */
[----:B------:R-:W-:Y:S04]  /*3e40*/  BSSY.RECONVERGENT B4, `(.L_x_18) ;  /* 0x0000051000047945 */ /* 0x000fe80003800200 */
[----:B------:R-:W-:Y:S08]  /*3e50*/  BSSY.RELIABLE B5, `(.L_x_19) ;  /* 0x0000026000057945 */ /* 0x000ff00003800100 */
        /* <DEDUP_REMOVED lines=31> */
[----:B------:R-:W-:-:S04]  /*4050*/  ISETP.GE.U32.AND P0, PT, R71, UR30, PT ;  /* 0x0000001e47007c0c */ /* 0x000fc8000bf06070 */
[----:B------:R-:W-:-:S04]  /*4060*/  ISETP.LT.U32.OR P0, PT, R70, UR31, !P0 ;  /* 0x0000001f46007c0c */ /* 0x000fc8000c701470 */
[----:B------:R-:W-:-:S04]  /*4070*/  ISETP.LE.U32.AND P0, PT, R70, UR31, P0 ;  /* 0x0000001f46007c0c */ /* 0x000fc80008703070 */
[----:B------:R-:W-:-:S13]  /*4080*/  ISETP.LT.U32.OR P0, PT, R65, R10, P0 ;  /* 0x0000000a4100720c */ /* 0x000fda0000701470 */
[----:B------:R-:W-:Y:S05]  /*4090*/  @P0 BREAK.RELIABLE B5 ;  /* 0x0000000000050942 */ /* 0x000fea0003800100 */
[----:B------:R-:W-:Y:S05]  /*40a0*/  @P0 BRA `(.L_x_21) ;  /* 0x0000000000a80947 */ /* 0x000fea0003800000 */
.L_x_20:
[----:B------:R-:W-:Y:S05]  /*40b0*/  BSYNC.RELIABLE B5 ;  /* 0x0000000000057941 */ /* 0x000fea0003800100 */
.L_x_19:
        /* <DEDUP_REMOVED lines=41> */
.L_x_21:
[----:B------:R-:W-:Y:S05]  /*4350*/  BSYNC.RECONVERGENT B4 ;  /* 0x0000000000047941 */ /* 0x000fea0003800200 */
.L_x_18:
[-C--:B------:R-:W-:Y:S01]  /*4360*/  IMAD.WIDE.U32 R62, R71, R73.reuse, RZ ;  /* 0x00000049473e7225 */ /* 0x080fe200078e00ff */
[----:B------:R-:W-:Y:S01]  /*4370*/  UMOV UR4, URZ ;  /* 0x000000ff00047c82 */ /* 0x000fe20008000000 */
[----:B------:R-:W-:Y:S02]  /*4380*/  BSSY.RECONVERGENT B4, `(.L_x_22) ;  /* 0x000010e000047945 */ /* 0x000fe40003800200 */
[----:B------:R-:W-:Y:S02]  /*4390*/  IMAD.MOV.U32 R18, RZ, RZ, R63 ;  /* 0x000000ffff127224 */ /* 0x000fe400078e003f */
[----:B------:R-:W-:Y:S02]  /*43a0*/  IMAD.MOV.U32 R19, RZ, RZ, RZ ;  /* 0x000000ffff137224 */ /* 0x000fe400078e00ff */
[----:B------:R-:W-:Y:S02]  /*43b0*/  IMAD.MOV.U32 R21, RZ, RZ, RZ ;  /* 0x000000ffff157224 */ /* 0x000fe400078e00ff */
[----:B------:R-:W-:-:S04]  /*43c0*/  IMAD.WIDE.U32 R18, R70, R73, R18 ;  /* 0x0000004946127225 */ /* 0x000fc800078e0012 */
[----:B------:R-:W-:Y:S02]  /*43d0*/  IMAD.MOV.U32 R20, RZ, RZ, R19 ;  /* 0x000000ffff147224 */ /* 0x000fe400078e0013 */
[----:B------:R-:W-:Y:S02]  /*43e0*/  IMAD.MOV.U32 R36, RZ, RZ, R18 ;  /* 0x000000ffff247224 */ /* 0x000fe400078e0012 */
[----:B------:R-:W-:Y:S02]  /*43f0*/  IMAD.MOV.U32 R37, RZ, RZ, RZ ;  /* 0x000000ffff257224 */ /* 0x000fe400078e00ff */
[----:B------:R-:W-:-:S04]  /*4400*/  IMAD.WIDE.U32 R18, R65, R73, R20 ;  /* 0x0000004941127225 */ /* 0x000fc800078e0014 */
[----:B------:R-:W-:-:S04]  /*4410*/  IMAD.WIDE.U32 R36, R71, R72, R36 ;  /* 0x0000004847247225 */ /* 0x000fc800078e0024 */
[----:B------:R-:W-:Y:S01]  /*4420*/  IMAD.MOV.U32 R25, RZ, RZ, RZ ;  /* 0x000000ffff197224 */ /* 0x000fe200078e00ff */
[----:B------:R-:W-:Y:S01]  /*4430*/  IADD3 R20, P0, PT, R18, R37, RZ ;  /* 0x0000002512147210 */ /* 0x000fe20007f1e0ff */
[----:B------:R-:W-:Y:S02]  /*4440*/  IMAD.MOV.U32 R18, RZ, RZ, R19 ;  /* 0x000000ffff127224 */ /* 0x000fe400078e0013 */
[----:B------:R-:W-:Y:S01]  /*4450*/  IMAD.MOV.U32 R19, RZ, RZ, RZ ;  /* 0x000000ffff137224 */ /* 0x000fe200078e00ff */
[----:B------:R-:W-:Y:S01]  /*4460*/  IADD3.X R21, PT, PT, RZ, RZ, RZ, P0, !PT ;  /* 0x000000ffff157210 */ /* 0x000fe200007fe4ff */
[----:B------:R-:W-:Y:S02]  /*4470*/  IMAD.MOV.U32 R55, RZ, RZ, RZ ;  /* 0x000000ffff377224 */ /* 0x000fe400078e00ff */
        /* <DEDUP_REMOVED lines=25> */
[----:B------:R-:W-:Y:S02]  /*4610*/  IMAD.MOV.U32 R54, RZ, RZ, R24 ;  /* 0x000000ffff367224 */ /* 0x000fe400078e0018 */
        /* <DEDUP_REMOVED lines=10> */
[----:B------:R-:W-:-:S02]  /*46c0*/  IMAD.MOV.U32 R19, RZ, RZ, RZ ;  /* 0x000000ffff137224 */ /* 0x000fc400078e00ff */
        /* <DEDUP_REMOVED lines=40> */
[----:B------:R-:W-:Y:S02]  /*4950*/  IADD3 R38, P2, PT, R38, R55, RZ ;  /* 0x0000003726267210 */ /* 0x000fe40007f5e0ff */
[----:B------:R-:W-:Y:S01]  /*4960*/  IADD3.X R19, PT, PT, RZ, RZ, RZ, P0, !PT ;  /* 0x000000ffff137210 */ /* 0x000fe200007fe4ff */
[----:B------:R-:W-:Y:S01]  /*4970*/  IMAD.WIDE.U32 R24, R71, R33, R74 ;  /* 0x0000002147187225 */ /* 0x000fe200078e004a */
[----:B------:R-:W-:-:S03]  /*4980*/  IADD3 R54, P3, PT, R54, R59, RZ ;  /* 0x0000003b36367210 */ /* 0x000fc60007f7e0ff */
[----:B------:R-:W-:Y:S01]  /*4990*/  IMAD.X R39, RZ, RZ, RZ, P2 ;  /* 0x000000ffff277224 */ /* 0x000fe200010e06ff */
[----:B------:R-:W-:Y:S01]  /*49a0*/  IADD3 R58, P4, PT, R58, R25, RZ ;  /* 0x000000193a3a7210 */ /* 0x000fe20007f9e0ff */
[----:B------:R-:W-:Y:S02]  /*49b0*/  IMAD.X R55, RZ, RZ, RZ, P3 ;  /* 0x000000ffff377224 */ /* 0x000fe400018e06ff */
[----:B------:R-:W-:-:S04]  /*49c0*/  IMAD.WIDE.U32 R18, R79, R69, R18 ;  /* 0x000000454f127225 */ /* 0x000fc800078e0012 */
[----:B------:R-:W-:Y:S02]  /*49d0*/  IMAD.X R59, RZ, RZ, RZ, P4 ;  /* 0x000000ffff3b7224 */ /* 0x000fe400020e06ff */
        /* <DEDUP_REMOVED lines=13> */
[----:B------:R-:W-:Y:S01]  /*4ab0*/  IMAD.WIDE.U32 R66, R65, R33, R74 ;  /* 0x0000002141427225 */ /* 0x000fe200078e004a */
[----:B------:R-:W-:-:S03]  /*4ac0*/  IADD3 R18, P2, PT, R54, R59, RZ ;  /* 0x0000003b36127210 */ /* 0x000fc60007f5e0ff */
[----:B------:R-:W-:Y:S01]  /*4ad0*/  IMAD.WIDE.U32 R38, R71, R29, R76 ;  /* 0x0000001d47267225 */ /* 0x000fe200078e004c */
[----:B------:R-:W-:Y:S02]  /*4ae0*/  IADD3 R76, P0, PT, R19, R55, RZ ;  /* 0x00000037134c7210 */ /* 0x000fe40007f1e0ff */
[----:B------:R-:W-:Y:S01]  /*4af0*/  IADD3 R58, P3, PT, R58, R67, RZ ;  /* 0x000000433a3a7210 */ /* 0x000fe20007f7e0ff */
[----:B------:R-:W-:Y:S01]  /*4b00*/  IMAD.X R19, RZ, RZ, RZ, P2 ;  /* 0x000000ffff137224 */ /* 0x000fe200010e06ff */
[----:B------:R-:W-:Y:S01]  /*4b10*/  IADD3 R54, P4, PT, R66, R39, RZ ;  /* 0x0000002742367210 */ /* 0x000fe20007f9e0ff */
[----:B------:R-:W-:Y:S02]  /*4b20*/  IMAD.X R77, RZ, RZ, RZ, P0 ;  /* 0x000000ffff4d7224 */ /* 0x000fe400000e06ff */
[----:B------:R-:W-:Y:S02]  /*4b30*/  IMAD.X R59, RZ, RZ, RZ, P3 ;  /* 0x000000ffff3b7224 */ /* 0x000fe400018e06ff */
[----:B------:R-:W-:-:S02]  /*4b40*/  IMAD.X R55, RZ, RZ, RZ, P4 ;  /* 0x000000ffff377224 */ /* 0x000fc400020e06ff */
        /* <DEDUP_REMOVED lines=9> */
[----:B------:R-:W-:Y:S02]  /*4be0*/  IMAD.MOV.U32 R55, RZ, RZ, RZ ;  /* 0x000000ffff377224 */ /* 0x000fe400078e00ff */
        /* <DEDUP_REMOVED lines=43> */
[----:B------:R-:W-:Y:S02]  /*4ea0*/  IMAD.X R63, RZ, RZ, RZ, P2 ;  /* 0x000000ffff3f7224 */ /* 0x000fe400010e06ff */
[----:B------:R-:W-:-:S04]  /*4eb0*/  IMAD.WIDE.U32 R74, R18, 0x3d1, R74 ;  /* 0x000003d1124a7825 */ /* 0x000fc800078e004a */
[----:B------:R-:W-:Y:S01]  /*4ec0*/  IMAD.X R81, RZ, RZ, RZ, P3 ;  /* 0x000000ffff517224 */ /* 0x000fe200018e06ff */
        /* <DEDUP_REMOVED lines=9> */
[----:B------:R-:W-:Y:S01]  /*4f60*/  IMAD.X R77, RZ, RZ, RZ, P2 ;  /* 0x000000ffff4d7224 */ /* 0x000fe200010e06ff */
[----:B------:R-:W-:Y:S01]  /*4f70*/  IADD3.X R63, PT, PT, RZ, RZ, RZ, P3, !PT ;  /* 0x000000ffff3f7210 */ /* 0x000fe20001ffe4ff */
[----:B------:R-:W-:-:S04]  /*4f80*/  IMAD.WIDE.U32 R36, R66, 0x3d1, R36 ;  /* 0x000003d142247825 */ /* 0x000fc800078e0024 */
[----:B------:R-:W-:Y:S01]  /*4f90*/  IMAD.WIDE.U32 R76, R79, R29, R76 ;  /* 0x0000001d4f4c7225 */ /* 0x000fe200078e004c */
[----:B------:R-:W-:-:S03]  /*4fa0*/  IADD3 R22, P3, P4, R36, R21, R22 ;  /* 0x0000001524167210 */ /* 0x000fc60007c7e016 */
[----:B------:R-:W-:Y:S02]  /*4fb0*/  IMAD.X R21, RZ, RZ, RZ, P0 ;  /* 0x000000ffff157224 */ /* 0x000fe400000e06ff */
[----:B------:R-:W-:-:S03]  /*4fc0*/  IMAD.WIDE.U32 R62, R78, R53, R62 ;  /* 0x000000354e3e7225 */ /* 0x000fc600078e003e */
[----:B------:R-:W-:Y:S01]  /*4fd0*/  IADD3 R18, P0, P2, R18, R21, R22 ;  /* 0x0000001512127210 */ /* 0x000fe20007a1e016 */
[----:B------:R-:W-:Y:S01]  /*4fe0*/  VIADD R58, R37, UR4 ;  /* 0x00000004253a7c36 */ /* 0x000fe20008000000 */
[----:B------:R-:W-:Y:S01]  /*4ff0*/  IADD3.X R21, PT, PT, RZ, RZ, RZ, P3, P4 ;  /* 0x000000ffff157210 */ /* 0x000fe20001fe84ff */
[----:B------:R-:W-:Y:S01]  /*5000*/  IMAD.MOV.U32 R59, RZ, RZ, RZ ;  /* 0x000000ffff3b7224 */ /* 0x000fe200078e00ff */
[----:B------:R-:W-:Y:S01]  /*5010*/  IADD3 R22, P3, PT, R76, R63, RZ ;  /* 0x0000003f4c167210 */ /* 0x000fe20007f7e0ff */
[----:B------:R-:W-:Y:S02]  /*5020*/  IMAD.MOV.U32 R37, RZ, RZ, RZ ;  /* 0x000000ffff257224 */ /* 0x000fe400078e00ff */
        /* <DEDUP_REMOVED lines=13> */
[----:B------:R-:W-:-:S02]  /*5100*/  IMAD.MOV.U32 R21, RZ, RZ, RZ ;  /* 0x000000ffff157224 */ /* 0x000fc400078e00ff */
[----:B------:R-:W-:Y:S01]  /*5110*/  IMAD.X R77, RZ, RZ, RZ, P0 ;  /* 0x000000ffff4d7224 */ /* 0x000fe200000e06ff */
[----:B------:R-:W-:Y:S01]  /*5120*/  IADD3.X R25, PT, PT, RZ, RZ, RZ, P2, P3 ;  /* 0x000000ffff197210 */ /* 0x000fe200017e64ff */
[----:B------:R-:W-:Y:S01]  /*5130*/  IMAD.WIDE.U32 R20, R22, 0x3d1, R20 ;  /* 0x000003d116147825 */ /* 0x000fe200078e0014 */
[----:B------:R-:W-:-:S03]  /*5140*/  IADD3 R80, P3, P4, R80, R23, R36 ;  /* 0x0000001750507210 */ /* 0x000fc60007c7e024 */
[----:B------:R-:W-:Y:S01]  /*5150*/  IMAD.WIDE.U32 R76, R79, R53, R76 ;  /* 0x000000354f4c7225 */ /* 0x000fe200078e004c */
[----:B------:R-:W-:Y:S02]  /*5160*/  IADD3 R24, P2, P0, R20, R25, R24 ;  /* 0x0000001914187210 */ /* 0x000fe4000785e018 */
[----:B------:R-:W-:Y:S01]  /*5170*/  IADD3.X R27, PT, PT, RZ, RZ, RZ, P3, P4 ;  /* 0x000000ffff1b7210 */ /* 0x000fe20001fe84ff */
[----:B------:R-:W-:Y:S01]  /*5180*/  VIADD R20, R21, UR4 ;  /* 0x0000000415147c36 */ /* 0x000fe20008000000 */
[----:B------:R-:W-:Y:S01]  /*5190*/  IADD3.X R23, PT, PT, RZ, RZ, RZ, P2, P0 ;  /* 0x000000ffff177210 */ /* 0x000fe200017e04ff */
[----:B------:R-:W-:Y:S01]  /*51a0*/  IMAD.MOV.U32 R21, RZ, RZ, RZ ;  /* 0x000000ffff157224 */ /* 0x000fe200078e00ff */
[----:B------:R-:W-:Y:S01]  /*51b0*/  IADD3 R27, P3, P4, R62, R27, R24 ;  /* 0x0000001b3e1b7210 */ /* 0x000fe20007c7e018 */
[----:B------:R-:W-:-:S03]  /*51c0*/  IMAD.WIDE.U32 R20, R76, 0x3d1, R20 ;  /* 0x000003d14c147825 */ /* 0x000fc600078e0014 */
[----:B------:R-:W-:Y:S02]  /*51d0*/  IADD3.X R31, PT, PT, RZ, RZ, RZ, P3, P4 ;  /* 0x000000ffff1f7210 */ /* 0x000fe40001fe84ff */
[----:B------:R-:W-:Y:S01]  /*51e0*/  IADD3 R38, P0, P2, R20, R23, R38 ;  /* 0x0000001714267210 */ /* 0x000fe20007a1e026 */
[----:B------:R-:W-:Y:S02]  /*51f0*/  VIADD R20, R21, UR4 ;  /* 0x0000000415147c36 */ /* 0x000fe40008000000 */
[----:B------:R-:W-:Y:S01]  /*5200*/  IMAD.MOV.U32 R21, RZ, RZ, RZ ;  /* 0x000000ffff157224 */ /* 0x000fe200078e00ff */
[----:B------:R-:W-:Y:S02]  /*5210*/  IADD3 R31, P3, P4, R22, R31, R38 ;  /* 0x0000001f161f7210 */ /* 0x000fe40007c7e026 */
[----:B------:R-:W-:Y:S01]  /*5220*/  IADD3.X R23, PT, PT, RZ, RZ, RZ, P0, P2 ;  /* 0x000000ffff177210 */ /* 0x000fe200007e44ff */
[----:B------:R-:W-:Y:S01]  /*5230*/  IMAD.WIDE.U32 R20, R77, 0x3d1, R20 ;  /* 0x000003d14d147825 */ /* 0x000fe200078e0014 */
[----:B------:R-:W-:-:S02]  /*5240*/  IADD3.X R39, PT, PT, RZ, RZ, RZ, P3, P4 ;  /* 0x000000ffff277210 */ /* 0x000fc40001fe84ff */
[----:B------:R-:W-:Y:S01]  /*5250*/  IADD3 R54, P0, P2, R20, R23, R54 ;  /* 0x0000001714367210 */ /* 0x000fe20007a1e036 */
[----:B------:R-:W-:-:S03]  /*5260*/  VIADD R20, R21, UR4 ;  /* 0x0000000415147c36 */ /* 0x000fc60008000000 */
[----:B------:R-:W-:Y:S02]  /*5270*/  IADD3 R39, P3, P4, R76, R39, R54 ;  /* 0x000000274c277210 */ /* 0x000fe40007c7e036 */
[----:B------:R-:W-:Y:S02]  /*5280*/  IADD3.X R12, PT, PT, RZ, RZ, RZ, P0, P2 ;  /* 0x000000ffff0c7210 */ /* 0x000fe400007e44ff */
        /* <DEDUP_REMOVED lines=10> */
[----:B------:R-:W-:-:S03]  /*5330*/  IMAD.X R14, RZ, RZ, RZ, P2 ;  /* 0x000000ffff0e7224 */ /* 0x000fc600010e06ff */
[----:B------:R-:W-:-:S04]  /*5340*/  SEL R19, RZ, 0x1, P0 ;  /* 0x00000001ff137807 */ /* 0x000fc80000000000 */
[----:B------:R-:W-:-:S04]  /*5350*/  IADD3 R10, P0, P3, R20, R10, R19 ;  /* 0x0000000a140a7210 */ /* 0x000fc80007b1e013 */
[----:B------:R-:W-:-:S04]  /*5360*/  IADD3.X R19, PT, PT, RZ, RZ, RZ, P0, P3 ;  /* 0x000000ffff137210 */ /* 0x000fc800007e64ff */
[----:B------:R-:W-:-:S04]  /*5370*/  IADD3 R18, P0, P2, R14, R19, R18 ;  /* 0x000000130e127210 */ /* 0x000fc80007a1e012 */
[----:B------:R-:W-:-:S04]  /*5380*/  IADD3.X R19, PT, PT, RZ, RZ, RZ, P0, P2 ;  /* 0x000000ffff137210 */ /* 0x000fc800007e44ff */
[----:B------:R-:W-:-:S05]  /*5390*/  IADD3 R66, P0, PT, R19, R66, RZ ;  /* 0x0000004213427210 */ /* 0x000fca0007f1e0ff */
[----:B------:R-:W-:-:S05]  /*53a0*/  IMAD.X R19, RZ, RZ, RZ, P0 ;  /* 0x000000ffff137224 */ /* 0x000fca00000e06ff */
[----:B------:R-:W-:Y:S01]  /*53b0*/  IADD3 R80, P0, PT, R19, R80, RZ ;  /* 0x0000005013507210 */ /* 0x000fe20007f1e0ff */
[----:B------:R-:W-:-:S04]  /*53c0*/  IMAD.MOV.U32 R19, RZ, RZ, R12 ;  /* 0x000000ffff137224 */ /* 0x000fc800078e000c */
        /* <DEDUP_REMOVED lines=9> */
.L_x_23:
[----:B------:R-:W-:Y:S05]  /*5460*/  BSYNC.RECONVERGENT B4 ;  /* 0x0000000000047941 */ /* 0x000fea0003800200 */
.L_x_22:
[----:B------:R-:W-:Y:S01]  /*5470*/  ISETP.GT.U32.OR P0, PT, R39, R34, P0 ;  /* 0x000000222700720c */ /* 0x000fe20000704470 */
[----:B------:R-:W-:Y:S04]  /*5480*/  BSSY.RECONVERGENT B4, `(.L_x_24) ;  /* 0x0000051000047945 */ /* 0x000fe80003800200 */
[----:B------:R-:W-:Y:S08]  /*5490*/  BSSY.RELIABLE B5, `(.L_x_25) ;  /* 0x0000026000057945 */ /* 0x000ff00003800100 */
[----:B------:R-:W-:Y:S05]  /*54a0*/  @P0 BRA `(.L_x_26) ;  /* 0x0000000000900947 */ /* 0x000fea0003800000 */
        /* <DEDUP_REMOVED lines=36> */
.L_x_26:
[----:B------:R-:W-:Y:S05]  /*56f0*/  BSYNC.RELIABLE B5 ;  /* 0x0000000000057941 */ /* 0x000fea0003800100 */
.L_x_25:
[C---:B------:R-:W-:Y:S01]  /*5700*/  ISETP.GE.U32.AND P0, PT, R19.reuse, UR8, PT ;  /* 0x0000000813007c0c */ /* 0x040fe2000bf06070 */
[----:B------:R-:W-:-:S03]  /*5710*/  VIADD R19, R19, -UR8 ;  /* 0x8000000813137c36 */ /* 0x000fc60008000000 */
        /* <DEDUP_REMOVED lines=27> */
[C---:B------:R-:W-:Y:S02]  /*58d0*/  ISETP.GE.U32.AND P0, PT, R27.reuse, UR29, PT ;  /* 0x0000001d1b007c0c */ /* 0x040fe4000bf06070 */
[----:B------:R-:W-:Y:S02]  /*58e0*/  IADD3 R27, PT, PT, R27, -UR29, RZ ;  /* 0x8000001d1b1b7c10 */ /* 0x000fe4000fffe0ff */
[----:B------:R-:W-:-:S04]  /*58f0*/  ISETP.GE.U32.AND.EX P0, PT, R10, RZ, PT, P0 ;  /* 0x000000ff0a00720c */ /* 0x000fc80003f06100 */
[----:B------:R-:W-:-:S04]  /*5900*/  SEL R10, RZ, 0xffffffff, P0 ;  /* 0xffffffffff0a7807 */ /* 0x000fc80000000000 */
[----:B------:R-:W-:-:S05]  /*5910*/  IADD3 R31, P0, PT, R31, R10, RZ ;  /* 0x0000000a1f1f7210 */ /* 0x000fca0007f1e0ff */
[----:B------:R-:W-:Y:S01]  /*5920*/  IMAD.X R10, RZ, RZ, R10, P0 ;  /* 0x000000ffff0a7224 */ /* 0x000fe200000e060a */
[C---:B------:R-:W-:Y:S01]  /*5930*/  ISETP.GE.U32.AND P0, PT, R31.reuse, UR5, PT ;  /* 0x000000051f007c0c */ /* 0x040fe2000bf06070 */
[----:B------:R-:W-:-:S03]  /*5940*/  VIADD R31, R31, -UR5 ;  /* 0x800000051f1f7c36 */ /* 0x000fc60008000000 */
[----:B------:R-:W-:Y:S01]  /*5950*/  ISETP.GE.U32.AND.EX P0, PT, R10, RZ, PT, P0 ;  /* 0x000000ff0a00720c */ /* 0x000fe20003f06100 */
[----:B------:R-:W-:-:S12]  /*5960*/  VIADD R10, R12, -UR9 ;  /* 0x800000090c0a7c36 */ /* 0x000fd80008000000 */
[----:B------:R-:W-:-:S04]  /*5970*/  @P0 IMAD.MOV R21, RZ, RZ, R39 ;  /* 0x000000ffff150224 */ /* 0x000fc800078e0227 */
[----:B------:R-:W-:-:S07]  /*5980*/  IMAD.IADD R39, R21, 0x1, -R34 ;  /* 0x0000000115277824 */ /* 0x000fce00078e0a22 */
.L_x_27:
[----:B------:R-:W-:Y:S05]  /*5990*/  BSYNC.RECONVERGENT B4 ;  /* 0x0000000000047941 */ /* 0x000fea0003800200 */
.L_x_24:
        /* <DEDUP_REMOVED lines=40> */
.L_x_30:
[----:B------:R-:W-:Y:S05]  /*5c20*/  BSYNC.RELIABLE B5 ;  /* 0x0000000000057941 */ /* 0x000fea0003800100 */
.L_x_29:
        /* <DEDUP_REMOVED lines=41> */
.L_x_31:
[----:B------:R-:W-:Y:S05]  /*5ec0*/  BSYNC.RECONVERGENT B4 ;  /* 0x0000000000047941 */ /* 0x000fea0003800200 */
.L_x_28:
[----:B------:R-:W-:Y:S01]  /*5ed0*/  IMAD.WIDE.U32 R20, R66, 0x4, RZ ;  /* 0x0000000442147825 */ /* 0x000fe200078e00ff */
[----:B------:R-:W-:Y:S03]  /*5ee0*/  BSSY.RECONVERGENT B4, `(.L_x_32) ;  /* 0x0000049000047945 */ /* 0x000fe60003800200 */
[----:B------:R-:W-:Y:S02]  /*5ef0*/  IMAD.MOV.U32 R22, RZ, RZ, R21 ;  /* 0x000000ffff167224 */ /* 0x000fe400078e0015 */
[----:B------:R-:W-:Y:S02]  /*5f00*/  IMAD.MOV.U32 R23, RZ, RZ, RZ ;  /* 0x000000ffff177224 */ /* 0x000fe400078e00ff */
[----:B------:R-:W-:Y:S02]  /*5f10*/  IMAD.MOV.U32 R25, RZ, RZ, RZ ;  /* 0x000000ffff197224 */ /* 0x000fe400078e00ff */
[----:B------:R-:W-:-:S04]  /*5f20*/  IMAD.WIDE.U32 R22, R80, 0x4, R22 ;  /* 0x0000000450167825 */ /* 0x000fc800078e0016 */
[----:B------:R-:W-:Y:S02]  /*5f30*/  IMAD.MOV.U32 R24, RZ, RZ, R23 ;  /* 0x000000ffff187224 */ /* 0x000fe400078e0017 */
[----:B------:R-:W-:Y:S02]  /*5f40*/  IMAD.MOV.U32 R37, RZ, RZ, RZ ;  /* 0x000000ffff257224 */ /* 0x000fe400078e00ff */
[----:B------:R-:W-:-:S04]  /*5f50*/  IMAD.WIDE.U32 R24, R27, 0x4, R24 ;  /* 0x000000041b187825 */ /* 0x000fc800078e0018 */
[----:B------:R-:W-:Y:S02]  /*5f60*/  IMAD.MOV.U32 R36, RZ, RZ, R25 ;  /* 0x000000ffff247224 */ /* 0x000fe400078e0019 */
[----:B------:R-:W-:Y:S02]  /*5f70*/  IMAD.MOV.U32 R55, RZ, RZ, RZ ;  /* 0x000000ffff377224 */ /* 0x000fe400078e00ff */
[----:B------:R-:W-:-:S04]  /*5f80*/  IMAD.WIDE.U32 R36, R31, 0x4, R36 ;  /* 0x000000041f247825 */ /* 0x000fc800078e0024 */
[----:B------:R-:W-:Y:S02]  /*5f90*/  IMAD.MOV.U32 R54, RZ, RZ, R37 ;  /* 0x000000ffff367224 */ /* 0x000fe400078e0025 */
[----:B------:R-:W-:Y:S01]  /*5fa0*/  IMAD.SHL.U32 R12, R19, 0x4, RZ ;  /* 0x00000004130c7824 */ /* 0x000fe200078e00ff */
[----:B------:R-:W-:Y:S01]  /*5fb0*/  SHF.R.U32.HI R19, RZ, 0x1e, R19 ;  /* 0x0000001eff137819 */ /* 0x000fe20000011613 */
[----:B------:R-:W-:-:S04]  /*5fc0*/  IMAD.WIDE.U32 R38, R39, 0x4, R54 ;  /* 0x0000000427267825 */ /* 0x000fc800078e0036 */
[----:B------:R-:W-:Y:S02]  /*5fd0*/  IMAD R27, R39, 0x3d1, R12 ;  /* 0x000003d1271b7824 */ /* 0x000fe400078e020c */
[----:B------:R-:W-:-:S03]  /*5fe0*/  IMAD.WIDE.U32 R54, R10, 0x4, RZ ;  /* 0x000000040a367825 */ /* 0x000fc600078e00ff */
[----:B------:R-:W-:Y:S02]  /*5ff0*/  ISETP.GE.U32.AND P0, PT, R27, R12, PT ;  /* 0x0000000c1b00720c */ /* 0x000fe40003f06070 */
[----:B------:R-:W-:Y:S01]  /*6000*/  LOP3.LUT R10, R54, R19, RZ, 0xfc, !PT ;  /* 0x00000013360a7212 */ /* 0x000fe200078efcff */
[----:B------:R-:W-:Y:S01]  /*6010*/  IMAD.WIDE.U32 R18, R18, 0x4, RZ ;  /* 0x0000000412127825 */ /* 0x000fe200078e00ff */
[----:B------:R-:W-:-:S04]  /*6020*/  SEL R21, RZ, 0x1, P0 ;  /* 0x00000001ff157807 */ /* 0x000fc80000000000 */
[----:B------:R-:W-:Y:S02]  /*6030*/  IADD3 R21, P0, PT, R21, R10, RZ ;  /* 0x0000000a15157210 */ /* 0x000fe40007f1e0ff */
[----:B------:R-:W-:Y:S02]  /*6040*/  LOP3.LUT R55, R18, R55, RZ, 0xfc, !PT ;  /* 0x0000003712377212 */ /* 0x000fe400078efcff */
[----:B------:R-:W-:Y:S01]  /*6050*/  IADD3 R21, P2, PT, R39, R21, RZ ;  /* 0x0000001527157210 */ /* 0x000fe20007f5e0ff */
[----:B------:R-:W-:Y:S01]  /*6060*/  IMAD.X R10, RZ, RZ, RZ, P0 ;  /* 0x000000ffff0a7224 */ /* 0x000fe200000e06ff */
[----:B------:R-:W-:-:S03]  /*6070*/  LOP3.LUT R19, R20, R19, RZ, 0xfc, !PT ;  /* 0x0000001314137212 */ /* 0x000fc600078efcff */
[----:B------:R-:W-:Y:S01]  /*6080*/  IMAD.X R35, RZ, RZ, RZ, P2 ;  /* 0x000000ffff237224 */ /* 0x000fe200010e06ff */
[----:B------:R-:W-:-:S04]  /*6090*/  IADD3 R10, P0, PT, R10, R55, RZ ;  /* 0x000000370a0a7210 */ /* 0x000fc80007f1e0ff */
[----:B------:R-:W-:Y:S01]  /*60a0*/  IADD3 R35, P2, PT, R35, R10, RZ ;  /* 0x0000000a23237210 */ /* 0x000fe20007f5e0ff */
[----:B------:R-:W-:-:S05]  /*60b0*/  IMAD.X R12, RZ, RZ, RZ, P0 ;  /* 0x000000ffff0c7224 */ /* 0x000fca00000e06ff */
[----:B------:R-:W-:Y:S01]  /*60c0*/  IADD3 R10, P0, PT, R12, R19, RZ ;  /* 0x000000130c0a7210 */ /* 0x000fe20007f1e0ff */
[----:B------:R-:W-:-:S04]  /*60d0*/  IMAD.X R19, RZ, RZ, RZ, P2 ;  /* 0x000000ffff137224 */ /* 0x000fc800010e06ff */
[----:B------:R-:W-:Y:S01]  /*60e0*/  IMAD.X R23, RZ, RZ, RZ, P0 ;  /* 0x000000ffff177224 */ /* 0x000fe200000e06ff */
[----:B------:R-:W-:-:S04]  /*60f0*/  IADD3 R19, P2, PT, R19, R10, RZ ;  /* 0x0000000a13137210 */ /* 0x000fc80007f5e0ff */
[----:B------:R-:W-:Y:S01]  /*6100*/  IADD3 R22, P0, PT, R22, R23, RZ ;  /* 0x0000001716167210 */ /* 0x000fe20007f1e0ff */
[----:B------:R-:W-:-:S04]  /*6110*/  IMAD.X R81, RZ, RZ, RZ, P2 ;  /* 0x000000ffff517224 */ /* 0x000fc800010e06ff */
[----:B------:R-:W-:Y:S01]  /*6120*/  IMAD.X R25, RZ, RZ, RZ, P0 ;  /* 0x000000ffff197224 */ /* 0x000fe200000e06ff */
[----:B------:R-:W-:-:S04]  /*6130*/  IADD3 R81, P2, PT, R81, R22, RZ ;  /* 0x0000001651517210 */ /* 0x000fc80007f5e0ff */
[----:B------:R-:W-:Y:S01]  /*6140*/  IADD3 R25, P0, PT, R24, R25, RZ ;  /* 0x0000001918197210 */ /* 0x000fe20007f1e0ff */
[----:B------:R-:W-:-:S03]  /*6150*/  IMAD.X R14, RZ, RZ, RZ, P2 ;  /* 0x000000ffff0e7224 */ /* 0x000fc600010e06ff */
[----:B------:R-:W-:Y:S02]  /*6160*/  IADD3.X R23, PT, PT, RZ, RZ, RZ, P0, !PT ;  /* 0x000000ffff177210 */ /* 0x000fe400007fe4ff */
[----:B------:R-:W-:Y:S02]  /*6170*/  IADD3 R14, P2, PT, R14, R25, RZ ;  /* 0x000000190e0e7210 */ /* 0x000fe40007f5e0ff */
[----:B------:R-:W-:-:S03]  /*6180*/  IADD3 R36, P0, PT, R36, R23, RZ ;  /* 0x0000001724247210 */ /* 0x000fc60007f1e0ff */
[----:B------:R-:W-:Y:S02]  /*6190*/  IMAD.X R87, RZ, RZ, RZ, P2 ;  /* 0x000000ffff577224 */ /* 0x000fe400010e06ff */
[----:B------:R-:W-:-:S03]  /*61a0*/  IMAD.X R23, RZ, RZ, RZ, P0 ;  /* 0x000000ffff177224 */ /* 0x000fc600000e06ff */
[----:B------:R-:W-:Y:S02]  /*61b0*/  IADD3 R87, P2, PT, R87, R36, RZ ;  /* 0x0000002457577210 */ /* 0x000fe40007f5e0ff */
[----:B------:R-:W-:-:S03]  /*61c0*/  IADD3 R38, P0, PT, R38, R23, RZ ;  /* 0x0000001726267210 */ /* 0x000fc60007f1e0ff */
[----:B------:R-:W-:-:S05]  /*61d0*/  IMAD.X R31, RZ, RZ, RZ, P2 ;  /* 0x000000ffff1f7224 */ /* 0x000fca00010e06ff */
[----:B------:R-:W-:-:S04]  /*61e0*/  IADD3 R31, P2, PT, R31, R38, RZ ;  /* 0x000000261f1f7210 */ /* 0x000fc80007f5e0ff */
[----:B------:R-:W-:Y:S02]  /*61f0*/  IADD3.X R18, PT, PT, RZ, RZ, RZ, P2, P0 ;  /* 0x000000ffff127210 */ /* 0x000fe400017e04ff */
[----:B------:R-:W-:Y:S02]  /*6200*/  PLOP3.LUT P0, PT, PT, PT, PT, 0x8, 0x80 ;  /* 0x000000000080781c */ /* 0x000fe40003f0e170 */
[----:B------:R-:W-:-:S13]  /*6210*/  ISETP.NE.AND P2, PT, R18, RZ, PT ;  /* 0x000000ff1200720c */ /* 0x000fda0003f45270 */
[----:B------:R-:W-:Y:S05]  /*6220*/  @!P2 BRA `(.L_x_33) ;  /* 0x000000000050a947 */ /* 0x000fea0003800000 */
[----:B------:R-:W-:-:S05]  /*6230*/  IMAD R10, R18, 0x3d1, R27 ;  /* 0x000003d1120a7824 */ /* 0x000fca00078e021b */
[----:B------:R-:W-:Y:S01]  /*6240*/  ISETP.GE.U32.AND P0, PT, R10, R27, PT ;  /* 0x0000001b0a00720c */ /* 0x000fe20003f06070 */
[----:B------:R-:W-:-:S03]  /*6250*/  IMAD.MOV.U32 R27, RZ, RZ, R10 ;  /* 0x000000ffff1b7224 */ /* 0x000fc600078e000a */
[----:B------:R-:W-:-:S04]  /*6260*/  SEL R12, RZ, 0x1, P0 ;  /* 0x00000001ff0c7807 */ /* 0x000fc80000000000 */
        /* <DEDUP_REMOVED lines=16> */
.L_x_33:
[----:B------:R-:W-:Y:S05]  /*6370*/  BSYNC.RECONVERGENT B4 ;  /* 0x0000000000047941 */ /* 0x000fea0003800200 */
.L_x_32:
[----:B------:R-:W-:Y:S01]  /*6380*/  ISETP.GT.U32.OR P0, PT, R31, R34, P0 ;  /* 0x000000221f00720c */ /* 0x000fe20000704470 */
[----:B------:R-:W-:Y:S04]  /*6390*/  BSSY.RECONVERGENT B4, `(.L_x_34) ;  /* 0x0000053000047945 */ /* 0x000fe80003800200 */
[----:B------:R-:W-:Y:S08]  /*63a0*/  BSSY.RELIABLE B5, `(.L_x_35) ;  /* 0x0000028000057945 */ /* 0x000ff00003800100 */
[----:B------:R-:W-:Y:S05]  /*63b0*/  @P0 BRA `(.L_x_36) ;  /* 0x0000000000980947 */ /* 0x000fea0003800000 */
[----:B------:R-:W-:Y:S01]  /*63c0*/  ISETP.GE.U32.AND P0, PT, R31, R34, PT ;  /* 0x000000221f00720c */ /* 0x000fe20003f06070 */
[----:B------:R-:W-:Y:S02]  /*63d0*/  IMAD.MOV.U32 R10, RZ, RZ, R21 ;  /* 0x000000ffff0a7224 */ /* 0x000fe400078e0015 */
[----:B------:R-:W-:-:S10]  /*63e0*/  IMAD.MOV.U32 R12, RZ, RZ, R19 ;  /* 0x000000ffff0c7224 */ /* 0x000fd400078e0013 */
        /* <DEDUP_REMOVED lines=35> */
.L_x_36:
[----:B------:R-:W-:Y:S05]  /*6620*/  BSYNC.RELIABLE B5 ;  /* 0x0000000000057941 */ /* 0x000fea0003800100 */
.L_x_35:
        /* <DEDUP_REMOVED lines=14> */
[----:B------:R-:W-:Y:S01]  /*6710*/  IADD3 R12, P0, PT, R19, R10, RZ ;  /* 0x0000000a130c7210 */ /* 0x000fe20007f1e0ff */
[----:B------:R-:W-:-:S04]  /*6720*/  VIADD R19, R31, 0xffffffff ;  /* 0xffffffff1f137836 */ /* 0x000fc80000000000 */
        /* <DEDUP_REMOVED lines=25> */
.L_x_37:
[----:B------:R-:W-:Y:S05]  /*68c0*/  BSYNC.RECONVERGENT B4 ;  /* 0x0000000000047941 */ /* 0x000fea0003800200 */
.L_x_34:
        /* <DEDUP_REMOVED lines=40> */
.L_x_40:
[----:B------:R-:W-:Y:S05]  /*6b50*/  BSYNC.RELIABLE B5 ;  /* 0x0000000000057941 */ /* 0x000fea0003800100 */
.L_x_39:
[C---:B------:R-:W-:Y:S02]  /*6b60*/  ISETP.GE.U32.AND P0, PT, R27.reuse, UR8, PT ;  /* 0x000000081b007c0c */ /* 0x040fe4000bf06070 */
[----:B------:R-:W-:Y:S02]  /*6b70*/  IADD3 R27, PT, PT, R27, -UR8, RZ ;  /* 0x800000081b1b7c10 */ /* 0x000fe4000fffe0ff */
        /* <DEDUP_REMOVED lines=39> */
.L_x_41:
[----:B------:R-:W-:Y:S05]  /*6df0*/  BSYNC.RECONVERGENT B4 ;  /* 0x0000000000047941 */ /* 0x000fea0003800200 */
.L_x_38:
        /* <DEDUP_REMOVED lines=8> */
[----:B------:R-:W-:Y:S02]  /*6e80*/  IMAD.MOV.U32 R19, RZ, RZ, RZ ;  /* 0x000000ffff137224 */ /* 0x000fe400078e00ff */
[----:B------:R-:W-:-:S04]  /*6e90*/  IMAD.WIDE.U32 R20, R65, R71, R20 ;  /* 0x0000004741147225 */ /* 0x000fc800078e0014 */
[----:B------:R-:W-:-:S04]  /*6ea0*/  IMAD.WIDE.U32 R18, R70, R71, R18 ;  /* 0x0000004746127225 */ /* 0x000fc800078e0012 */
[----:B------:R-:W-:Y:S01]  /*6eb0*/  IMAD.MOV.U32 R24, RZ, RZ, R21 ;  /* 0x000000ffff187224 */ /* 0x000fe200078e0015 */
[----:B------:R-:W-:Y:S01]  /*6ec0*/  IADD3 R22, P0, PT, R20, R19, RZ ;  /* 0x0000001314167210 */ /* 0x000fe20007f1e0ff */
[----:B------:R-:W-:Y:S02]  /*6ed0*/  IMAD.MOV.U32 R25, RZ, RZ, RZ ;  /* 0x000000ffff197224 */ /* 0x000fe400078e00ff */
        /* <DEDUP_REMOVED lines=27> */
[----:B------:R-:W-:Y:S02]  /*7090*/  IMAD.MOV.U32 R23, RZ, RZ, RZ ;  /* 0x000000ffff177224 */ /* 0x000fe400078e00ff */
[----:B------:R-:W-:-:S04]  /*70a0*/  IMAD.WIDE.U32 R58, R61, R71, R58 ;  /* 0x000000473d3a7225 */ /* 0x000fc800078e003a */
[----:B------:R-:W-:-:S04]  /*70b0*/  IMAD.WIDE.U32 R36, R68, R70, R36 ;  /* 0x0000004644247225 */ /* 0x000fc800078e0024 */
[----:B------:R-:W-:Y:S01]  /*70c0*/  IMAD.WIDE.U32 R24, R65, R65, R24 ;  /* 0x0000004141187225 */ /* 0x000fe200078e0018 */
[----:B------:R-:W-:-:S03]  /*70d0*/  IADD3 R38, P0, PT, R58, R37, RZ ;  /* 0x000000253a267210 */ /* 0x000fc60007f1e0ff */
[----:B------:R-:W-:Y:S01]  /*70e0*/  IMAD.WIDE.U32 R22, R64, R71, R22 ;  /* 0x0000004740167225 */ /* 0x000fe200078e0016 */
[----:B------:R-:W-:-:S03]  /*70f0*/  IADD3 R36, P2, PT, R36, R25, RZ ;  /* 0x0000001924247210 */ /* 0x000fc60007f5e0ff */
[----:B------:R-:W-:Y:S01]  /*7100*/  IMAD.MOV.U32 R58, RZ, RZ, R59 ;  /* 0x000000ffff3a7224 */ /* 0x000fe200078e003b */
[----:B------:R-:W-:Y:S01]  /*7110*/  IADD3 R24, P3, PT, R24, R23, RZ ;  /* 0x0000001718187210 */ /* 0x000fe20007f7e0ff */
[----:B------:R-:W-:Y:S02]  /*7120*/  IMAD.X R39, RZ, RZ, RZ, P0 ;  /* 0x000000ffff277224 */ /* 0x000fe400000e06ff */
[----:B------:R-:W-:Y:S02]  /*7130*/  IMAD.X R37, RZ, RZ, RZ, P2 ;  /* 0x000000ffff257224 */ /* 0x000fe400010e06ff */
        /* <DEDUP_REMOVED lines=8> */
[----:B------:R-:W-:Y:S02]  /*71c0*/  IADD3.X R55, PT, PT, RZ, RZ, RZ, P0, !PT ;  /* 0x000000ffff377210 */ /* 0x000fe400007fe4ff */
[----:B------:R-:W-:Y:S01]  /*71d0*/  IADD3 R36, P3, PT, R36, R25, RZ ;  /* 0x0000001924247210 */ /* 0x000fe20007f7e0ff */
[----:B------:R-:W-:Y:S02]  /*71e0*/  IMAD.X R39, RZ, RZ, RZ, P2 ;  /* 0x000000ffff277224 */ /* 0x000fe400010e06ff */
[----:B------:R-:W-:Y:S02]  /*71f0*/  IMAD.MOV.U32 R25, RZ, RZ, RZ ;  /* 0x000000ffff197224 */ /* 0x000fe400078e00ff */
        /* <DEDUP_REMOVED lines=42> */
[----:B------:R-:W-:Y:S01]  /*74a0*/  IMAD.MOV.U32 R39, RZ, RZ, RZ ;  /* 0x000000ffff277224 */ /* 0x000fe200078e00ff */
        /* <DEDUP_REMOVED lines=8> */
[-C--:B------:R-:W-:Y:S01]  /*7530*/  IMAD.WIDE.U32 R74, R61, R64.reuse, R74 ;  /* 0x000000403d4a7225 */ /* 0x080fe200078e004a */
[----:B------:R-:W-:Y:S02]  /*7540*/  IADD3 R54, P4, PT, R54, R39, RZ ;  /* 0x0000002736367210 */ /* 0x000fe40007f9e0ff */
[----:B------:R-:W-:Y:S01]  /*7550*/  IADD3 R74, P2, PT, R74, R57, RZ ;  /* 0x000000394a4a7210 */ /* 0x000fe20007f5e0ff */
[----:B------:R-:W-:Y:S01]  /*7560*/  IMAD.X R57, RZ, RZ, RZ, P3 ;  /* 0x000000ffff397224 */ /* 0x000fe200018e06ff */
[----:B------:R-:W-:Y:S01]  /*7570*/  IADD3 R58, P0, PT, R59, R75, RZ ;  /* 0x0000004b3b3a7210 */ /* 0x000fe20007f1e0ff */
[----:B------:R-:W-:Y:S02]  /*7580*/  IMAD.X R55, RZ, RZ, RZ, P4 ;  /* 0x000000ffff377224 */ /* 0x000fe400020e06ff */
[----:B------:R-:W-:Y:S02]  /*7590*/  IMAD.X R75, RZ, RZ, RZ, P2 ;  /* 0x000000ffff4b7224 */ /* 0x000fe400010e06ff */
[----:B------:R-:W-:-:S04]  /*75a0*/  IMAD.WIDE.U32 R56, R78, R64, R56 ;  /* 0x000000404e387225 */ /* 0x000fc800078e0038 */
[----:B------:R-:W-:-:S04]  /*75b0*/  IMAD.WIDE.U32 R54, R61, R70, R54 ;  /* 0x000000463d367225 */ /* 0x000fc800078e0036 */
[----:B------:R-:W-:Y:S01]  /*75c0*/  IMAD.X R59, RZ, RZ, RZ, P0 ;  /* 0x000000ffff3b7224 */ /* 0x000fe200000e06ff */
[----:B------:R-:W-:Y:S01]  /*75d0*/  IADD3 R62, P3, PT, R56, R55, RZ ;  /* 0x00000037383e7210 */ /* 0x000fe20007f7e0ff */
[----:B------:R-:W-:-:S04]  /*75e0*/  IMAD.WIDE.U32 R74, R78, R68, R74 ;  /* 0x000000444e4a7225 */ /* 0x000fc800078e004a */
[----:B------:R-:W-:Y:S01]  /*75f0*/  IMAD.WIDE.U32 R58, R79, R64, R58 ;  /* 0x000000404f3a7225 */ /* 0x000fe200078e003a */
[----:B------:R-:W-:-:S03]  /*7600*/  IADD3 R74, P2, PT, R74, R57, RZ ;  /* 0x000000394a4a7210 */ /* 0x000fc60007f5e0ff */
[----:B------:R-:W-:Y:S01]  /*7610*/  IMAD.X R63, RZ, RZ, RZ, P3 ;  /* 0x000000ffff3f7224 */ /* 0x000fe200018e06ff */
[----:B------:R-:W-:Y:S01]  /*7620*/  IADD3 R66, P0, PT, R58, R75, RZ ;  /* 0x0000004b3a427210 */ /* 0x000fe20007f1e0ff */
[----:B------:R-:W-:Y:S02]  /*7630*/  IMAD.MOV.U32 R55, RZ, RZ, RZ ;  /* 0x000000ffff377224 */ /* 0x000fe400078e00ff */
        /* <DEDUP_REMOVED lines=28> */
[----:B------:R-:W-:Y:S01]  /*7800*/  IMAD.MOV.U32 R71, RZ, RZ, RZ ;  /* 0x000000ffff477224 */ /* 0x000fe200078e00ff */
[----:B------:R-:W-:Y:S01]  /*7810*/  IADD3 R74, P2, PT, R74, R63, RZ ;  /* 0x0000003f4a4a7210 */ /* 0x000fe20007f5e0ff */
[----:B------:R-:W-:Y:S01]  /*7820*/  IMAD.X R63, RZ, RZ, RZ, P3 ;  /* 0x000000ffff3f7224 */ /* 0x000fe200018e06ff */
[----:B------:R-:W-:Y:S01]  /*7830*/  IADD3 R66, P0, PT, R67, R75, RZ ;  /* 0x0000004b43427210 */ /* 0x000fe20007f1e0ff */
[----:B------:R-:W-:Y:S01]  /*7840*/  IMAD.MOV.U32 R57, RZ, RZ, RZ ;  /* 0x000000ffff397224 */ /* 0x000fe200078e00ff */
[----:B------:R-:W-:Y:S01]  /*7850*/  IADD3.X R75, PT, PT, RZ, RZ, RZ, P2, !PT ;  /* 0x000000ffff4b7210 */ /* 0x000fe200017fe4ff */
[----:B------:R-:W-:-:S04]  /*7860*/  IMAD.WIDE.U32 R62, R79, R64, R62 ;  /* 0x000000404f3e7225 */ /* 0x000fc800078e003e */
[----:B------:R-:W-:Y:S02]  /*7870*/  IMAD.X R67, RZ, RZ, RZ, P0 ;  /* 0x000000ffff437224 */ /* 0x000fe400000e06ff */
[----:B------:R-:W-:-:S04]  /*7880*/  IMAD.WIDE.U32 R74, R61, R78, R74 ;  /* 0x0000004e3d4a7225 */ /* 0x000fc800078e004a */
[----:B------:R-:W-:Y:S01]  /*7890*/  IMAD.WIDE.U32 R64, R56, 0x3d1, RZ ;  /* 0x000003d138407825 */ /* 0x000fe200078e00ff */
[----:B------:R-:W-:-:S03]  /*78a0*/  IADD3 R74, P0, PT, R74, R63, RZ ;  /* 0x0000003f4a4a7210 */ /* 0x000fc60007f1e0ff */
[----:B------:R-:W-:-:S04]  /*78b0*/  IMAD.WIDE.U32 R66, R79, R78, R66 ;  /* 0x0000004e4f427225 */ /* 0x000fc800078e0042 */
[----:B------:R-:W-:Y:S01]  /*78c0*/  IMAD.IADD R23, R76, 0x1, R64 ;  /* 0x000000014c177824 */ /* 0x000fe200078e0240 */
[----:B------:R-:W-:Y:S01]  /*78d0*/  IADD3 R64, P2, PT, R66, R75, RZ ;  /* 0x0000004b42407210 */ /* 0x000fe20007f5e0ff */
[----:B------:R-:W-:Y:S02]  /*78e0*/  VIADD R70, R65, UR4 ;  /* 0x0000000441467c36 */ /* 0x000fe40008000000 */
[----:B------:R-:W-:Y:S01]  /*78f0*/  IMAD.X R75, RZ, RZ, RZ, P0 ;  /* 0x000000ffff4b7224 */ /* 0x000fe200000e06ff */
[----:B------:R-:W-:Y:S01]  /*7900*/  ISETP.GE.U32.AND P0, PT, R23, R76, PT ;  /* 0x0000004c1700720c */ /* 0x000fe20003f06070 */
[----:B------:R-:W-:-:S03]  /*7910*/  IMAD.WIDE.U32 R70, R58, 0x3d1, R70 ;  /* 0x000003d13a467825 */ /* 0x000fc600078e0046 */
[----:B------:R-:W-:Y:S01]  /*7920*/  SEL R19, RZ, 0x1, P0 ;  /* 0x00000001ff137807 */ /* 0x000fe20000000000 */
[----:B------:R-:W-:Y:S02]  /*7930*/  IMAD.X R65, RZ, RZ, RZ, P2 ;  /* 0x000000ffff417224 */ /* 0x000fe400010e06ff */
[----:B------:R-:W-:Y:S01]  /*7940*/  IMAD.WIDE.U32 R76, R79, R68, R74 ;  /* 0x000000444f4c7225 */ /* 0x000fe200078e004a */
[----:B------:R-:W-:-:S03]  /*7950*/  IADD3 R19, P2, P3, R70, R18, R19 ;  /* 0x0000001246137210 */ /* 0x000fc60007b5e013 */
[----:B------:R-:W-:Y:S01]  /*7960*/  IMAD.WIDE.U32 R64, R61, R61, R64 ;  /* 0x0000003d3d407225 */ /* 0x000fe200078e0040 */
[----:B------:R-:W-:Y:S02]  /*7970*/  IADD3.X R21, PT, PT, RZ, RZ, RZ, P2, P3 ;  /* 0x000000ffff157210 */ /* 0x000fe400017e64ff */
[----:B------:R-:W-:Y:S01]  /*7980*/  IADD3 R25, P4, PT, R56, R19, RZ ;  /* 0x0000001338197210 */ /* 0x000fe20007f9e0ff */
[----:B------:R-:W-:Y:S01]  /*7990*/  VIADD R74, R71, UR4 ;  /* 0x00000004474a7c36 */ /* 0x000fe20008000000 */
[----:B------:R-:W-:Y:S01]  /*79a0*/  IADD3 R18, P0, PT, R64, R77, RZ ;  /* 0x0000004d40127210 */ /* 0x000fe20007f1e0ff */
[----:B------:R-:W-:Y:S01]  /*79b0*/  IMAD.MOV.U32 R75, RZ, RZ, RZ ;  /* 0x000000ffff4b7224 */ /* 0x000fe200078e00ff */
[----:B------:R-:W-:Y:S01]  /*79c0*/  IADD3 R64, P3, PT, R67, R65, RZ ;  /* 0x0000004143407210 */ /* 0x000fe20007f7e0ff */
[----:B------:R-:W-:Y:S02]  /*79d0*/  IMAD.X R37, RZ, RZ, RZ, P4 ;  /* 0x000000ffff257224 */ /* 0x000fe400020e06ff */
[----:B------:R-:W-:-:S04]  /*79e0*/  IMAD.WIDE.U32 R74, R62, 0x3d1, R74 ;  /* 0x000003d13e4a7825 */ /* 0x000fc800078e004a */
[----:B------:R-:W-:Y:S01]  /*79f0*/  IMAD.X R19, RZ, RZ, RZ, P0 ;  /* 0x000000ffff137224 */ /* 0x000fe200000e06ff */
[----:B------:R-:W-:Y:S01]  /*7a00*/  IADD3 R20, P0, P2, R74, R21, R20 ;  /* 0x000000154a147210 */ /* 0x000fe20007a1e014 */
[----:B------:R-:W-:Y:S02]  /*7a10*/  IMAD.X R65, RZ, RZ, RZ, P3 ;  /* 0x000000ffff417224 */ /* 0x000fe400018e06ff */
[----:B------:R-:W-:Y:S01]  /*7a20*/  IMAD.WIDE.U32 R18, R79, R78, R18 ;  /* 0x0000004e4f127225 */ /* 0x000fe200078e0012 */
[----:B------:R-:W-:-:S03]  /*7a30*/  IADD3 R37, P3, P4, R58, R37, R20 ;  /* 0x000000253a257210 */ /* 0x000fc60007c7e014 */
[----:B------:R-:W-:-:S04]  /*7a40*/  IMAD.WIDE.U32 R64, R79, R61, R64 ;  /* 0x0000003d4f407225 */ /* 0x000fc800078e0040 */
[----:B------:R-:W-:Y:S01]  /*7a50*/  VIADD R74, R75, UR4 ;  /* 0x000000044b4a7c36 */ /* 0x000fe20008000000 */
[----:B------:R-:W-:Y:S01]  /*7a60*/  IADD3 R20, P5, PT, R64, R19, RZ ;  /* 0x0000001340147210 */ /* 0x000fe20007fbe0ff */
[----:B------:R-:W-:Y:S01]  /*7a70*/  IMAD.MOV.U32 R75, RZ, RZ, RZ ;  /* 0x000000ffff4b7224 */ /* 0x000fe200078e00ff */
[----:B------:R-:W-:Y:S01]  /*7a80*/  IADD3.X R19, PT, PT, RZ, RZ, RZ, P0, P2 ;  /* 0x000000ffff137210 */ /* 0x000fe200007e44ff */
        /* <DEDUP_REMOVED lines=26> */
[----:B------:R-:W-:Y:S01]  /*7c30*/  IADD3.X R19, PT, PT, RZ, RZ, RZ, P3, P4 ;  /* 0x000000ffff137210 */ /* 0x000fe20001fe84ff */
[----:B------:R-:W-:Y:S01]  /*7c40*/  VIADD R18, R57, UR4 ;  /* 0x0000000439127c36 */ /* 0x000fe20008000000 */
[----:B------:R-:W-:-:S04]  /*7c50*/  IADD3 R38, P0, P2, R56, R21, R38 ;  /* 0x0000001538267210 */ /* 0x000fc80007a1e026 */
[----:B------:R-:W-:Y:S01]  /*7c60*/  IADD3 R57, P3, P4, R20, R19, R38 ;  /* 0x0000001314397210 */ /* 0x000fe20007c7e026 */
[----:B------:R-:W-:Y:S01]  /*7c70*/  IMAD.MOV.U32 R19, RZ, RZ, RZ ;  /* 0x000000ffff137224 */ /* 0x000fe200078e00ff */
[----:B------:R-:W-:Y:S02]  /*7c80*/  IADD3.X R21, PT, PT, RZ, RZ, RZ, P0, P2 ;  /* 0x000000ffff157210 */ /* 0x000fe400007e44ff */
[----:B------:R-:W-:Y:S01]  /*7c90*/  IADD3.X R39, PT, PT, RZ, RZ, RZ, P3, P4 ;  /* 0x000000ffff277210 */ /* 0x000fe20001fe84ff */
[----:B------:R-:W-:-:S04]  /*7ca0*/  IMAD.WIDE.U32 R18, R65, 0x3d1, R18 ;  /* 0x000003d141127825 */ /* 0x000fc800078e0012 */
[----:B------:R-:W-:Y:S01]  /*7cb0*/  VIADD R20, R19, UR4 ;  /* 0x0000000413147c36 */ /* 0x000fe20008000000 */
[----:B------:R-:W-:-:S04]  /*7cc0*/  IADD3 R54, P0, P2, R18, R21, R54 ;  /* 0x0000001512367210 */ /* 0x000fc80007a1e036 */
        /* <DEDUP_REMOVED lines=31> */
.L_x_43:
[----:B------:R-:W-:Y:S05]  /*7ec0*/  BSYNC.RECONVERGENT B4 ;  /* 0x0000000000047941 */ /* 0x000fea0003800200 */
.L_x_42:
        /* <DEDUP_REMOVED lines=42> */
.L_x_46:
[----:B------:R-:W-:Y:S05]  /*8170*/  BSYNC.RELIABLE B5 ;  /* 0x0000000000057941 */ /* 0x000fea0003800100 */
.L_x_45:
[C---:B------:R-:W-:Y:S01]  /*8180*/  ISETP.GE.U32.AND P0, PT, R23.reuse, UR8, PT ;  /* 0x0000000817007c0c */ /* 0x040fe2000bf06070 */
[----:B------:R-:W-:-:S03]  /*8190*/  VIADD R23, R23, -UR8 ;  /* 0x8000000817177c36 */ /* 0x000fc60008000000 */
        /* <DEDUP_REMOVED lines=39> */
.L_x_47:
[----:B------:R-:W-:Y:S05]  /*8410*/  BSYNC.RECONVERGENT B4 ;  /* 0x0000000000047941 */ /* 0x000fea0003800200 */
.L_x_44:
        /* <DEDUP_REMOVED lines=40> */
.L_x_50:
[----:B------:R-:W-:Y:S05]  /*86a0*/  BSYNC.RELIABLE B5 ;  /* 0x0000000000057941 */ /* 0x000fea0003800100 */
.L_x_49:
        /* <DEDUP_REMOVED lines=41> */
.L_x_51:
[----:B------:R-:W-:Y:S05]  /*8940*/  BSYNC.RECONVERGENT B4 ;  /* 0x0000000000047941 */ /* 0x000fea0003800200 */
.L_x_48:
        /* <DEDUP_REMOVED lines=9> */
[----:B------:R-:W-:Y:S01]  /*89e0*/  IMAD.MOV.U32 R55, RZ, RZ, RZ ;  /* 0x000000ffff377224 */ /* 0x000fe200078e00ff */
[----:B------:R-:W-:Y:S01]  /*89f0*/  MOV R36, R25 ;  /* 0x0000001900247202 */ /* 0x000fe20000000f00 */
[----:B------:R-:W-:Y:S01]  /*8a00*/  IMAD.SHL.U32 R19, R23, 0x8, RZ ;  /* 0x0000000817137824 */ /* 0x000fe200078e00ff */
[----:B------:R-:W-:-:S03]  /*8a10*/  SHF.R.U32.HI R23, RZ, 0x1d, R23 ;  /* 0x0000001dff177819 */ /* 0x000fc60000011617 */
[----:B------:R-:W-:-:S04]  /*8a20*/  IMAD.WIDE.U32 R36, R57, 0x8, R36 ;  /* 0x0000000839247825 */ /* 0x000fc800078e0024 */
[----:B------:R-:W-:-:S04]  /*8a30*/  IMAD.MOV.U32 R54, RZ, RZ, R37 ;  /* 0x000000ffff367224 */ /* 0x000fc800078e0025 */
        /* <DEDUP_REMOVED lines=59> */
.L_x_53:
[----:B------:R-:W-:Y:S05]  /*8df0*/  BSYNC.RECONVERGENT B4 ;  /* 0x0000000000047941 */ /* 0x000fea0003800200 */
.L_x_52:
        /* <DEDUP_REMOVED lines=40> */
.L_x_56:
[----:B------:R-:W-:Y:S05]  /*9080*/  BSYNC.RELIABLE B5 ;  /* 0x0000000000057941 */ /* 0x000fea0003800100 */
.L_x_55:
[C---:B------:R-:W-:Y:S01]  /*9090*/  ISETP.GE.U32.AND P0, PT, R68.reuse, UR8, PT ;  /* 0x0000000844007c0c */ /* 0x040fe2000bf06070 */
[----:B------:R-:W-:Y:S02]  /*90a0*/  VIADD R19, R61, 0xffffffff ;  /* 0xffffffff3d137836 */ /* 0x000fe40000000000 */
[----:B------:R-:W-:Y:S01]  /*90b0*/  VIADD R68, R68, -UR8 ;  /* 0x8000000844447c36 */ /* 0x000fe20008000000 */
        /* <DEDUP_REMOVED lines=38> */
.L_x_57:
[----:B------:R-:W-:Y:S05]  /*9320*/  BSYNC.RECONVERGENT B4 ;  /* 0x0000000000047941 */ /* 0x000fea0003800200 */
.L_x_54:
        /* <DEDUP_REMOVED lines=40> */
.L_x_60:
[----:B------:R-:W-:Y:S05]  /*95b0*/  BSYNC.RELIABLE B5 ;  /* 0x0000000000057941 */ /* 0x000fea0003800100 */
.L_x_59:
        /* <DEDUP_REMOVED lines=38> */
[----:B------:R-:W-:-:S13]  /*9820*/  ISETP.GE.U32.AND.EX P0, PT, R18, RZ, PT, P0 ;  /* 0x000000ff1200720c */ /* 0x000fda0003f06100 */
[----:B------:R-:W-:-:S04]  /*9830*/  @P0 IMAD.MOV R19, RZ, RZ, R61 ;  /* 0x000000ffff130224 */ /* 0x000fc800078e023d */
[----:B------:R-:W-:-:S07]  /*9840*/  IMAD.IADD R61, R19, 0x1, -R34 ;  /* 0x00000001133d7824 */ /* 0x000fce00078e0a22 */
.L_x_61:
[----:B------:R-:W-:Y:S05]  /*9850*/  BSYNC.RECONVERGENT B4 ;  /* 0x0000000000047941 */ /* 0x000fea0003800200 */
.L_x_58:
[----:B------:R-:W-:-:S04]  /*9860*/  IMAD.WIDE.U32 R82, R73, R73, RZ ;  /* 0x0000004949527225 */ /* 0x000fc800078e00ff */
[----:B------:R-:W-:Y:S01]  /*9870*/  HFMA2 R59, -RZ, RZ, 0, 0 ;  /* 0x00000000ff3b7431 */ /* 0x000fe200000001ff */
[----:B------:R-:W-:Y:S01]  /*9880*/  UMOV UR4, URZ ;  /* 0x000000ff00047c82 */ /* 0x000fe20008000000 */
[----:B------:R-:W-:Y:S01]  /*9890*/  BSSY.RECONVERGENT B4, `(.L_x_62) ;  /* 0x0000109000047945 */ /* 0x000fe20003800200 */
        /* <DEDUP_REMOVED lines=27> */
[----:B------:R-:W-:-:S04]  /*9a50*/  IMAD.WIDE.U32 R58, R73, R33, R58 ;  /* 0x00000021493a7225 */ /* 0x000fc800078e003a */
[----:B------:R-:W-:Y:S02]  /*9a60*/  IMAD.X R23, RZ, RZ, RZ, P2 ;  /* 0x000000ffff177224 */ /* 0x000fe400010e06ff */
        /* <DEDUP_REMOVED lines=94> */
[----:B------:R-:W-:-:S03]  /*a050*/  IMAD.WIDE.U32 R78, R60, R33, R78 ;  /* 0x000000213c4e7225 */ /* 0x000fc600078e004e */
[----:B------:R-:W-:Y:S01]  /*a060*/  IADD3.X R71, PT, PT, RZ, RZ, RZ, P3, !PT ;  /* 0x000000ffff477210 */ /* 0x000fe20001ffe4ff */
[----:B------:R-:W-:Y:S01]  /*a070*/  IMAD.WIDE.U32 R58, R16, R53, R58 ;  /* 0x00000035103a7225 */ /* 0x000fe200078e003a */
[----:B------:R-:W-:-:S03]  /*a080*/  IADD3 R78, P2, PT, R78, R57, RZ ;  /* 0x000000394e4e7210 */ /* 0x000fc60007f5e0ff */
[----:B------:R-:W-:Y:S01]  /*a090*/  IMAD.MOV.U32 R55, RZ, RZ, RZ ;  /* 0x000000ffff377224 */ /* 0x000fe200078e00ff */
[----:B------:R-:W-:Y:S01]  /*a0a0*/  IADD3 R74, P0, PT, R58, R79, RZ ;  /* 0x0000004f3a4a7210 */ /* 0x000fe20007f1e0ff */
        /* <DEDUP_REMOVED lines=28> */
[----:B------:R-:W-:Y:S01]  /*a270*/  IMAD.WIDE.U32 R72, R56, 0x3d1, RZ ;  /* 0x000003d138487825 */ /* 0x000fe200078e00ff */
[----:B------:R-:W-:Y:S02]  /*a280*/  IADD3 R78, P2, PT, R78, R71, RZ ;  /* 0x000000474e4e7210 */ /* 0x000fe40007f5e0ff */
        /* <DEDUP_REMOVED lines=39> */
[----:B------:R-:W-:Y:S01]  /*a500*/  VIADD R56, R79, UR4 ;  /* 0x000000044f387c36 */ /* 0x000fe20008000000 */
[----:B------:R-:W-:Y:S01]  /*a510*/  IADD3 R22, P0, P2, R78, R19, R22 ;  /* 0x000000134e167210 */ /* 0x000fe20007a1e016 */
[----:B------:R-:W-:Y:S01]  /*a520*/  IMAD.X R21, RZ, RZ, RZ, P5 ;  /* 0x000000ffff157224 */ /* 0x000fe200028e06ff */
[----:B------:R-:W-:Y:S01]  /*a530*/  IADD3.X R19, PT, PT, RZ, RZ, RZ, P3, P4 ;  /* 0x000000ffff137210 */ /* 0x000fe20001fe84ff */
[----:B------:R-:W-:-:S03]  /*a540*/  IMAD.WIDE.U32 R56, R18, 0x3d1, R56 ;  /* 0x000003d112387825 */ /* 0x000fc600078e0038 */
[----:B------:R-:W-:Y:S01]  /*a550*/  IADD3 R70, P4, P5, R70, R19, R22 ;  /* 0x0000001346467210 */ /* 0x000fe20007d9e016 */
[----:B------:R-:W-:Y:S01]  /*a560*/  IMAD.WIDE.U32 R20, R29, R53, R20 ;  /* 0x000000351d147225 */ /* 0x000fe200078e0014 */
[----:B------:R-:W-:Y:S02]  /*a570*/  IADD3.X R29, PT, PT, RZ, RZ, RZ, P0, P2 ;  /* 0x000000ffff1d7210 */ /* 0x000fe400007e44ff */
[----:B------:R-:W-:Y:S01]  /*a580*/  IADD3.X R19, PT, PT, RZ, RZ, RZ, P4, P5 ;  /* 0x000000ffff137210 */ /* 0x000fe200027ea4ff */
[----:B------:R-:W-:Y:S01]  /*a590*/  VIADD R58, R57, UR4 ;  /* 0x00000004393a7c36 */ /* 0x000fe20008000000 */
[----:B------:R-:W-:Y:S01]  /*a5a0*/  IADD3 R24, P2, P3, R56, R29, R24 ;  /* 0x0000001d38187210 */ /* 0x000fe20007b5e018 */
[----:B------:R-:W-:Y:S01]  /*a5b0*/  IMAD.MOV.U32 R59, RZ, RZ, RZ ;  /* 0x000000ffff3b7224 */ /* 0x000fe200078e00ff */
[----:B------:R-:W-:Y:S02]  /*a5c0*/  IADD3 R72, P0, PT, R73, R21, RZ ;  /* 0x0000001549487210 */ /* 0x000fe40007f1e0ff */
[----:B------:R-:W-:Y:S01]  /*a5d0*/  IADD3.X R37, PT, PT, RZ, RZ, RZ, P2, P3 ;  /* 0x000000ffff257210 */ /* 0x000fe200017e64ff */
[----:B------:R-:W-:Y:S01]  /*a5e0*/  IMAD.WIDE.U32 R58, R20, 0x3d1, R58 ;  /* 0x000003d1143a7825 */ /* 0x000fe200078e003a */
[----:B------:R-:W-:-:S03]  /*a5f0*/  IADD3 R82, P3, P4, R82, R19, R24 ;  /* 0x0000001352527210 */ /* 0x000fc60007c7e018 */
[----:B------:R-:W-:Y:S01]  /*a600*/  IMAD.X R73, RZ, RZ, RZ, P0 ;  /* 0x000000ffff497224 */ /* 0x000fe200000e06ff */
[----:B------:R-:W-:Y:S01]  /*a610*/  IADD3 R37, P2, P0, R58, R37, R36 ;  /* 0x000000253a257210 */ /* 0x000fe2000785e024 */
[----:B------:R-:W-:Y:S01]  /*a620*/  VIADD R36, R59, UR4 ;  /* 0x000000043b247c36 */ /* 0x000fe20008000000 */
[----:B------:R-:W-:Y:S01]  /*a630*/  IADD3.X R29, PT, PT, RZ, RZ, RZ, P3, P4 ;  /* 0x000000ffff1d7210 */ /* 0x000fe20001fe84ff */
[----:B------:R-:W-:Y:S01]  /*a640*/  IMAD.WIDE.U32 R72, R53, R53, R72 ;  /* 0x0000003535487225 */ /* 0x000fe200078e0048 */
[----:B------:R-:W-:Y:S02]  /*a650*/  IADD3.X R19, PT, PT, RZ, RZ, RZ, P2, P0 ;  /* 0x000000ffff137210 */ /* 0x000fe400017e04ff */
[----:B------:R-:W-:Y:S01]  /*a660*/  IADD3 R29, P3, P4, R18, R29, R37 ;  /* 0x0000001d121d7210 */ /* 0x000fe20007c7e025 */
[----:B------:R-:W-:-:S03]  /*a670*/  IMAD.MOV.U32 R37, RZ, RZ, RZ ;  /* 0x000000ffff257224 */ /* 0x000fc600078e00ff */
[----:B------:R-:W-:Y:S01]  /*a680*/  IADD3.X R33, PT, PT, RZ, RZ, RZ, P3, P4 ;  /* 0x000000ffff217210 */ /* 0x000fe20001fe84ff */
[----:B------:R-:W-:-:S04]  /*a690*/  IMAD.WIDE.U32 R36, R72, 0x3d1, R36 ;  /* 0x000003d148247825 */ /* 0x000fc800078e0024 */
[----:B------:R-:W-:Y:S01]  /*a6a0*/  VIADD R18, R37, UR4 ;  /* 0x0000000425127c36 */ /* 0x000fe20008000000 */
[----:B------:R-:W-:Y:S01]  /*a6b0*/  IADD3 R38, P0, P2, R36, R19, R38 ;  /* 0x0000001324267210 */ /* 0x000fe20007a1e026 */
[----:B------:R-:W-:-:S03]  /*a6c0*/  IMAD.MOV.U32 R19, RZ, RZ, RZ ;  /* 0x000000ffff137224 */ /* 0x000fc600078e00ff */
[----:B------:R-:W-:Y:S01]  /*a6d0*/  IADD3 R33, P3, P4, R20, R33, R38 ;  /* 0x0000002114217210 */ /* 0x000fe20007c7e026 */
[----:B------:R-:W-:Y:S01]  /*a6e0*/  IMAD.WIDE.U32 R18, R73, 0x3d1, R18 ;  /* 0x000003d149127825 */ /* 0x000fe200078e0012 */
[----:B------:R-:W-:Y:S02]  /*a6f0*/  IADD3.X R21, PT, PT, RZ, RZ, RZ, P0, P2 ;  /* 0x000000ffff157210 */ /* 0x000fe400007e44ff */
[----:B------:R-:W-:Y:S01]  /*a700*/  IADD3.X R57, PT, PT, RZ, RZ, RZ, P3, P4 ;  /* 0x000000ffff397210 */ /* 0x000fe20001fe84ff */
[----:B------:R-:W-:Y:S01]  /*a710*/  VIADD R20, R19, UR4 ;  /* 0x0000000413147c36 */ /* 0x000fe20008000000 */
[----:B------:R-:W-:-:S04]  /*a720*/  IADD3 R54, P0, P2, R18, R21, R54 ;  /* 0x0000001512367210 */ /* 0x000fc80007a1e036 */
[----:B------:R-:W-:Y:S02]  /*a730*/  IADD3 R57, P3, P4, R72, R57, R54 ;  /* 0x0000003948397210 */ /* 0x000fe40007c7e036 */
[----:B------:R-:W-:Y:S02]  /*a740*/  IADD3.X R18, PT, PT, RZ, RZ, RZ, P0, P2 ;  /* 0x000000ffff127210 */ /* 0x000fe400007e44ff */
[----:B------:R-:W-:Y:S02]  /*a750*/  IADD3.X R19, PT, PT, RZ, RZ, RZ, P3, P4 ;  /* 0x000000ffff137210 */ /* 0x000fe40001fe84ff */
[----:B------:R-:W-:Y:S02]  /*a760*/  PLOP3.LUT P0, PT, PT, PT, PT, 0x8, 0x80 ;  /* 0x000000000080781c */ /* 0x000fe40003f0e170 */
[----:B------:R-:W-:-:S04]  /*a770*/  IADD3 R19, PT, PT, R19, R18, R20 ;  /* 0x0000001213137210 */ /* 0x000fc80007ffe014 */
[----:B------:R-:W-:-:S04]  /*a780*/  IADD3 R73, PT, PT, R73, R19, RZ ;  /* 0x0000001349497210 */ /* 0x000fc80007ffe0ff */
        /* <DEDUP_REMOVED lines=25> */
.L_x_63:
[----:B------:R-:W-:Y:S05]  /*a920*/  BSYNC.RECONVERGENT B4 ;  /* 0x0000000000047941 */ /* 0x000fea0003800200 */
.L_x_62:
        /* <DEDUP_REMOVED lines=40> */
.L_x_66:
[----:B------:R-:W-:Y:S05]  /*abb0*/  BSYNC.RELIABLE B5 ;  /* 0x0000000000057941 */ /* 0x000fea0003800100 */
.L_x_65:
        /* <DEDUP_REMOVED lines=41> */
.L_x_67:
[----:B------:R-:W-:Y:S05]  /*ae50*/  BSYNC.RECONVERGENT B4 ;  /* 0x0000000000047941 */ /* 0x000fea0003800200 */
.L_x_64:
        /* <DEDUP_REMOVED lines=40> */
.L_x_70:
[----:B------:R-:W-:Y:S05]  /*b0e0*/  BSYNC.RELIABLE B5 ;  /* 0x0000000000057941 */ /* 0x000fea0003800100 */
.L_x_69:
        /* <DEDUP_REMOVED lines=41> */
.L_x_71:
[----:B------:R-:W-:Y:S05]  /*b380*/  BSYNC.RECONVERGENT B4 ;  /* 0x0000000000047941 */ /* 0x000fea0003800200 */
.L_x_68:
        /* <DEDUP_REMOVED lines=19> */
[----:B------:R-:W-:-:S04]  /*b4c0*/  IMAD.MOV.U32 R54, RZ, RZ, R39 ;  /* 0x000000ffff367224 */ /* 0x000fc800078e0027 */
[----:B------:R-:W-:-:S04]  /*b4d0*/  IMAD.WIDE.U32 R54, R33, 0x3, R54 ;  /* 0x0000000321367825 */ /* 0x000fc800078e0036 */
[----:B------:R-:W-:-:S04]  /*b4e0*/  IMAD.MOV.U32 R58, RZ, RZ, R55 ;  /* 0x000000ffff3a7224 */ /* 0x000fc800078e0037 */
[----:B------:R-:W-:-:S04]  /*b4f0*/  IMAD.WIDE.U32 R56, R57, 0x3, R58 ;  /* 0x0000000339387825 */ /* 0x000fc800078e003a */
[----:B------:R-:W-:-:S04]  /*b500*/  IMAD R16, R57, 0x3d1, RZ ;  /* 0x000003d139107824 */ /* 0x000fc800078e02ff */
[----:B------:R-:W-:-:S05]  /*b510*/  IMAD.IADD R59, R18, 0x1, R16 ;  /* 0x00000001123b7824 */ /* 0x000fca00078e0210 */
[----:B------:R-:W-:-:S04]  /*b520*/  ISETP.GE.U32.AND P0, PT, R59, R16, PT ;  /* 0x000000103b00720c */ /* 0x000fc80003f06070 */
[----:B------:R-:W-:-:S04]  /*b530*/  SEL R21, RZ, 0x1, P0 ;  /* 0x00000001ff157807 */ /* 0x000fc80000000000 */
        /* <DEDUP_REMOVED lines=45> */
[----:B------:R-:W-:-:S04]  /*b810*/  IADD3.X R18, PT, PT, RZ, RZ, RZ, P0, !PT ;  /* 0x000000ffff127210 */ /* 0x000fc800007fe4ff */
[----:B------:R-:W-:-:S04]  /*b820*/  IADD3 R29, P2, PT, R18, R29, RZ ;  /* 0x0000001d121d7210 */ /* 0x000fc80007f5e0ff */
[----:B------:R-:W-:Y:S01]  /*b830*/  ISETP.GT.U32.AND P0, PT, R29, -0x1, PT ;  /* 0xffffffff1d00780c */ /* 0x000fe20003f04070 */
[----:B------:R-:W-:-:S05]  /*b840*/  IMAD.X R18, RZ, RZ, RZ, P2 ;  /* 0x000000ffff127224 */ /* 0x000fca00010e06ff */
[----:B------:R-:W-:-:S13]  /*b850*/  ISETP.GT.U32.AND.EX P0, PT, R18, RZ, PT, P0 ;  /* 0x000000ff1200720c */ /* 0x000fda0003f04100 */
.L_x_73:
[----:B------:R-:W-:Y:S05]  /*b860*/  BSYNC.RECONVERGENT B4 ;  /* 0x0000000000047941 */ /* 0x000fea0003800200 */
.L_x_72:
[----:B------:R-:W-:Y:S01]  /*b870*/  ISETP.GT.U32.OR P0, PT, R29, R34, P0 ;  /* 0x000000221d00720c */ /* 0x000fe20000704470 */
[----:B------:R-:W-:Y:S04]  /*b880*/  BSSY.RECONVERGENT B4, `(.L_x_74) ;  /* 0x0000052000047945 */ /* 0x000fe80003800200 */
[----:B------:R-:W-:Y:S08]  /*b890*/  BSSY.RELIABLE B5, `(.L_x_75) ;  /* 0x0000027000057945 */ /* 0x000ff00003800100 */
[----:B------:R-:W-:Y:S05]  /*b8a0*/  @P0 BRA `(.L_x_76) ;  /* 0x0000000000940947 */ /* 0x000fea0003800000 */
[----:B------:R-:W-:Y:S01]  /*b8b0*/  ISETP.GE.U32.AND P0, PT, R29, R34, PT ;  /* 0x000000221d00720c */ /* 0x000fe20003f06070 */
[----:B------:R-:W-:-:S12]  /*b8c0*/  IMAD.MOV.U32 R16, RZ, RZ, R19 ;  /* 0x000000ffff107224 */ /* 0x000fd800078e0013 */
        /* <DEDUP_REMOVED lines=35> */
.L_x_76:
[----:B------:R-:W-:Y:S05]  /*bb00*/  BSYNC.RELIABLE B5 ;  /* 0x0000000000057941 */ /* 0x000fea0003800100 */
.L_x_75:
        /* <DEDUP_REMOVED lines=41> */
.L_x_77:
[----:B------:R-:W-:Y:S05]  /*bda0*/  BSYNC.RECONVERGENT B4 ;  /* 0x0000000000047941 */ /* 0x000fea0003800200 */
.L_x_74:
        /* <DEDUP_REMOVED lines=40> */
.L_x_80:
[----:B------:R-:W-:Y:S05]  /*c030*/  BSYNC.RELIABLE B5 ;  /* 0x0000000000057941 */ /* 0x000fea0003800100 */
.L_x_79:
        /* <DEDUP_REMOVED lines=30> */
[----:B------:R-:W-:-:S03]  /*c220*/  VIADD R19, R29, 0xffffffff ;  /* 0xffffffff1d137836 */ /* 0x000fc60000000000 */
        /* <DEDUP_REMOVED lines=10> */
.L_x_81:
[----:B------:R-:W-:Y:S05]  /*c2d0*/  BSYNC.RECONVERGENT B4 ;  /* 0x0000000000047941 */ /* 0x000fea0003800200 */
.L_x_78:
[----:B------:R-:W-:Y:S01]  /*c2e0*/  IMAD.WIDE.U32 R82, R59, R59, RZ ;  /* 0x0000003b3b527225 */ /* 0x000fe200078e00ff */
[----:B------:R-:W-:Y:S01]  /*c2f0*/  UMOV UR4, URZ ;  /* 0x000000ff00047c82 */ /* 0x000fe20008000000 */
[----:B------:R-:W-:Y:S02]  /*c300*/  BSSY.RECONVERGENT B4, `(.L_x_82) ;  /* 0x000010a000047945 */ /* 0x000fe40003800200 */
[----:B------:R-:W-:Y:S01]  /*c310*/  IMAD.MOV.U32 R19, RZ, RZ, RZ ;  /* 0x000000ffff137224 */ /* 0x000fe200078e00ff */
[----:B------:R-:W-:Y:S01]  /*c320*/  MOV R18, R83 ;  /* 0x0000005300127202 */ /* 0x000fe20000000f00 */
[----:B------:R-:W-:Y:S02]  /*c330*/  IMAD.MOV.U32 R21, RZ, RZ, RZ ;  /* 0x000000ffff157224 */ /* 0x000fe400078e00ff */
[----:B------:R-:W-:Y:S02]  /*c340*/  IMAD.MOV.U32 R25, RZ, RZ, RZ ;  /* 0x000000ffff197224 */ /* 0x000fe400078e00ff */
[----:B------:R-:W-:-:S04]  /*c350*/  IMAD.WIDE.U32 R18, R58, R59, R18 ;  /* 0x0000003b3a127225 */ /* 0x000fc800078e0012 */
[----:B------:R-:W-:Y:S02]  /*c360*/  IMAD.MOV.U32 R20, RZ, RZ, R19 ;  /* 0x000000ffff147224 */ /* 0x000fe400078e0013 */
[----:B------:R-:W-:Y:S02]  /*c370*/  IMAD.MOV.U32 R24, RZ, RZ, R18 ;  /* 0x000000ffff187224 */ /* 0x000fe400078e0012 */
        /* <DEDUP_REMOVED lines=8> */
[----:B------:R-:W-:-:S05]  /*c400*/  IMAD.WIDE.U32 R20, R58, R58, R20 ;  /* 0x0000003a3a147225 */ /* 0x000fca00078e0014 */
[----:B------:R-:W-:Y:S01]  /*c410*/  IADD3 R18, P0, PT, R22, R21, RZ ;  /* 0x0000001516127210 */ /* 0x000fe20007f1e0ff */
[----:B------:R-:W-:Y:S02]  /*c420*/  IMAD.MOV.U32 R22, RZ, RZ, R23 ;  /* 0x000000ffff167224 */ /* 0x000fe400078e0017 */
[----:B------:R-:W-:Y:S02]  /*c430*/  IMAD.MOV.U32 R23, RZ, RZ, RZ ;  /* 0x000000ffff177224 */ /* 0x000fe400078e00ff */
[----:B------:R-:W-:Y:S02]  /*c440*/  IMAD.X R19, RZ, RZ, RZ, P0 ;  /* 0x000000ffff137224 */ /* 0x000fe400000e06ff */
[----:B------:R-:W-:Y:S02]  /*c450*/  IMAD.MOV.U32 R21, RZ, RZ, RZ ;  /* 0x000000ffff157224 */ /* 0x000fe400078e00ff */
        /* <DEDUP_REMOVED lines=61> */
[----:B------:R-:W-:Y:S01]  /*c830*/  IMAD.MOV.U32 R23, RZ, RZ, RZ ;  /* 0x000000ffff177224 */ /* 0x000fe200078e00ff */
        /* <DEDUP_REMOVED lines=105> */
[----:B------:R-:W-:Y:S01]  /*ced0*/  IADD3 R24, PT, PT, R85, UR4, RZ ;  /* 0x0000000455187c10 */ /* 0x000fe2000fffe0ff */
[----:B------:R-:W-:Y:S01]  /*cee0*/  IMAD.X R79, RZ, RZ, RZ, P0 ;  /* 0x000000ffff4f7224 */ /* 0x000fe200000e06ff */
[----:B------:R-:W-:Y:S01]  /*cef0*/  IADD3 R20, P3, P4, R84, R21, R20 ;  /* 0x0000001554147210 */ /* 0x000fe20007c7e014 */
[----:B------:R-:W-:Y:S02]  /*cf00*/  IMAD.MOV.U32 R25, RZ, RZ, RZ ;  /* 0x000000ffff197224 */ /* 0x000fe400078e00ff */
[C---:B------:R-:W-:Y:S01]  /*cf10*/  IMAD.WIDE.U32 R70, R29.reuse, R33, R70 ;  /* 0x000000211d467225 */ /* 0x040fe200078e0046 */
[----:B------:R-:W-:Y:S02]  /*cf20*/  IADD3 R79, P0, P2, R72, R79, R20 ;  /* 0x0000004f484f7210 */ /* 0x000fe40007a1e014 */
[----:B------:R-:W-:Y:S01]  /*cf30*/  IADD3.X R21, PT, PT, RZ, RZ, RZ, P3, P4 ;  /* 0x000000ffff157210 */ /* 0x000fe20001fe84ff */
[----:B------:R-:W-:Y:S01]  /*cf40*/  IMAD.WIDE.U32 R82, R29, R16, R82 ;  /* 0x000000101d527225 */ /* 0x000fe200078e0052 */
[----:B------:R-:W-:-:S03]  /*cf50*/  IADD3.X R23, PT, PT, RZ, RZ, RZ, P0, P2 ;  /* 0x000000ffff177210 */ /* 0x000fc600007e44ff */
[----:B------:R-:W-:Y:S01]  /*cf60*/  IMAD.WIDE.U32 R24, R78, 0x3d1, R24 ;  /* 0x000003d14e187825 */ /* 0x000fe200078e0018 */
[----:B------:R-:W-:-:S03]  /*cf70*/  IADD3 R72, P3, PT, R70, R83, RZ ;  /* 0x0000005346487210 */ /* 0x000fc60007f7e0ff */
[----:B------:R-:W-:Y:S01]  /*cf80*/  VIADD R20, R25, UR4 ;  /* 0x0000000419147c36 */ /* 0x000fe20008000000 */
[----:B------:R-:W-:Y:S01]  /*cf90*/  IADD3 R18, P4, P5, R24, R21, R18 ;  /* 0x0000001518127210 */ /* 0x000fe20007d9e012 */
[----:B------:R-:W-:Y:S02]  /*cfa0*/  IMAD.MOV.U32 R21, RZ, RZ, RZ ;  /* 0x000000ffff157224 */ /* 0x000fe400078e00ff */
        /* <DEDUP_REMOVED lines=8> */
[----:B------:R-:W-:Y:S01]  /*d030*/  IADD3 R70, P0, PT, R71, R73, RZ ;  /* 0x0000004947467210 */ /* 0x000fe20007f1e0ff */
[----:B------:R-:W-:Y:S01]  /*d040*/  IMAD.MOV.U32 R25, RZ, RZ, RZ ;  /* 0x000000ffff197224 */ /* 0x000fe200078e00ff */
[----:B------:R-:W-:Y:S02]  /*d050*/  IADD3.X R21, PT, PT, RZ, RZ, RZ, P2, P3 ;  /* 0x000000ffff157210 */ /* 0x000fe400017e64ff */
[----:B------:R-:W-:Y:S01]  /*d060*/  IADD3 R23, P3, P4, R78, R23, R20 ;  /* 0x000000174e177210 */ /* 0x000fe20007c7e014 */
[----:B------:R-:W-:-:S04]  /*d070*/  IMAD.WIDE.U32 R24, R72, 0x3d1, R24 ;  /* 0x000003d148187825 */ /* 0x000fc800078e0018 */
[----:B------:R-:W-:Y:S01]  /*d080*/  IMAD.X R71, RZ, RZ, RZ, P0 ;  /* 0x000000ffff477224 */ /* 0x000fe200000e06ff */
[----:B------:R-:W-:Y:S01]  /*d090*/  IADD3 R22, P2, P0, R24, R21, R22 ;  /* 0x0000001518167210 */ /* 0x000fe2000785e016 */
[----:B------:R-:W-:Y:S01]  /*d0a0*/  VIADD R24, R25, UR4 ;  /* 0x0000000419187c36 */ /* 0x000fe20008000000 */
[----:B------:R-:W-:Y:S01]  /*d0b0*/  IADD3.X R21, PT, PT, RZ, RZ, RZ, P3, P4 ;  /* 0x000000ffff157210 */ /* 0x000fe20001fe84ff */
[----:B------:R-:W-:-:S03]  /*d0c0*/  IMAD.WIDE.U32 R70, R29, R29, R70 ;  /* 0x0000001d1d467225 */ /* 0x000fc600078e0046 */
[----:B------:R-:W-:Y:S01]  /*d0d0*/  IADD3 R60, P3, P4, R82, R21, R22 ;  /* 0x00000015523c7210 */ /* 0x000fe20007c7e016 */
[----:B------:R-:W-:Y:S01]  /*d0e0*/  IMAD.MOV.U32 R25, RZ, RZ, RZ ;  /* 0x000000ffff197224 */ /* 0x000fe200078e00ff */
[----:B------:R-:W-:Y:S02]  /*d0f0*/  IADD3.X R21, PT, PT, RZ, RZ, RZ, P2, P0 ;  /* 0x000000ffff157210 */ /* 0x000fe400017e04ff */
[----:B------:R-:W-:Y:S01]  /*d100*/  IADD3.X R73, PT, PT, RZ, RZ, RZ, P3, P4 ;  /* 0x000000ffff497210 */ /* 0x000fe20001fe84ff */
[----:B------:R-:W-:-:S03]  /*d110*/  IMAD.WIDE.U32 R24, R70, 0x3d1, R24 ;  /* 0x000003d146187825 */ /* 0x000fc600078e0018 */
[----:B------:R-:W-:Y:S01]  /*d120*/  IADD3 R36, P0, P2, R24, R21, R36 ;  /* 0x0000001518247210 */ /* 0x000fe20007a1e024 */
[----:B------:R-:W-:Y:S02]  /*d130*/  VIADD R24, R25, UR4 ;  /* 0x0000000419187c36 */ /* 0x000fe40008000000 */
        /* <DEDUP_REMOVED lines=36> */
[----:B------:R-:W-:Y:S01]  /*d380*/  ISETP.GT.U32.AND.EX P0, PT, R19, RZ, PT, P0 ;  /* 0x000000ff1300720c */ /* 0x000fe20003f04100 */
[----:B------:R-:W-:-:S12]  /*d390*/  IMAD.MOV.U32 R19, RZ, RZ, R18 ;  /* 0x000000ffff137224 */ /* 0x000fd800078e0012 */
.L_x_83:
[----:B------:R-:W-:Y:S05]  /*d3a0*/  BSYNC.RECONVERGENT B4 ;  /* 0x0000000000047941 */ /* 0x000fea0003800200 */
.L_x_82:
[----:B------:R-:W-:Y:S01]  /*d3b0*/  ISETP.GT.U32.OR P0, PT, R69, R34, P0 ;  /* 0x000000224500720c */ /* 0x000fe20000704470 */
[----:B------:R-:W-:Y:S04]  /*d3c0*/  BSSY.RECONVERGENT B4, `(.L_x_84) ;  /* 0x0000055000047945 */ /* 0x000fe80003800200 */
[----:B------:R-:W-:Y:S08]  /*d3d0*/  BSSY.RELIABLE B5, `(.L_x_85) ;  /* 0x000002a000057945 */ /* 0x000ff00003800100 */
[----:B------:R-:W-:Y:S05]  /*d3e0*/  @P0 BRA `(.L_x_86) ;  /* 0x0000000000a00947 */ /* 0x000fea0003800000 */
[----:B------:R-:W-:Y:S01]  /*d3f0*/  ISETP.GE.U32.AND P0, PT, R69, R34, PT ;  /* 0x000000224500720c */ /* 0x000fe20003f06070 */
[----:B------:R-:W-:Y:S02]  /*d400*/  IMAD.MOV.U32 R78, RZ, RZ, R74 ;  /* 0x000000ffff4e7224 */ /* 0x000fe400078e004a */
[----:B------:R-:W-:Y:S02]  /*d410*/  IMAD.MOV.U32 R72, RZ, RZ, R56 ;  /* 0x000000ffff487224 */ /* 0x000fe400078e0038 */
[----:B------:R-:W-:Y:S02]  /*d420*/  IMAD.MOV.U32 R70, RZ, RZ, R23 ;  /* 0x000000ffff467224 */ /* 0x000fe400078e0017 */
[----:B------:R-:W-:-:S06]  /*d430*/  IMAD.MOV.U32 R18, RZ, RZ, R73 ;  /* 0x000000ffff127224 */ /* 0x000fcc00078e0049 */
        /* <DEDUP_REMOVED lines=35> */
.L_x_86:
[----:B------:R-:W-:Y:S05]  /*d670*/  BSYNC.RELIABLE B5 ;  /* 0x0000000000057941 */ /* 0x000fea0003800100 */
.L_x_85:
[C---:B------:R-:W-:Y:S02]  /*d680*/  ISETP.GE.U32.AND P0, PT, R19.reuse, UR8, PT ;  /* 0x0000000813007c0c */ /* 0x040fe4000bf06070 */
[----:B------:R-:W-:Y:S02]  /*d690*/  IADD3 R19, PT, PT, R19, -UR8, RZ ;  /* 0x8000000813137c10 */ /* 0x000fe4000fffe0ff */
        /* <DEDUP_REMOVED lines=39> */
.L_x_87:
[----:B------:R-:W-:Y:S05]  /*d910*/  BSYNC.RECONVERGENT B4 ;  /* 0x0000000000047941 */ /* 0x000fea0003800200 */
.L_x_84:
        /* <DEDUP_REMOVED lines=40> */
.L_x_90:
[----:B------:R-:W-:Y:S05]  /*dba0*/  BSYNC.RELIABLE B5 ;  /* 0x0000000000057941 */ /* 0x000fea0003800100 */
.L_x_89:
        /* <DEDUP_REMOVED lines=41> */
.L_x_91:
[----:B------:R-:W-:Y:S05]  /*de40*/  BSYNC.RECONVERGENT B4 ;  /* 0x0000000000047941 */ /* 0x000fea0003800200 */
.L_x_88:
        /* <DEDUP_REMOVED lines=9> */
[----:B------:R-:W-:Y:S01]  /*dee0*/  IMAD.MOV.U32 R24, RZ, RZ, R23 ;  /* 0x000000ffff187224 */ /* 0x000fe200078e0017 */
[----:B------:R-:W-:Y:S01]  /*def0*/  SHF.R.U32.HI R23, RZ, 0x1f, R27 ;  /* 0x0000001fff177819 */ /* 0x000fe2000001161b */
[----:B------:R-:W-:Y:S02]  /*df00*/  IMAD.MOV.U32 R37, RZ, RZ, RZ ;  /* 0x000000ffff257224 */ /* 0x000fe400078e00ff */
[----:B------:R-:W-:-:S04]  /*df10*/  IMAD.WIDE.U32 R24, R87, 0x2, R24 ;  /* 0x0000000257187825 */ /* 0x000fc800078e0018 */
[----:B------:R-:W-:Y:S02]  /*df20*/  IMAD.MOV.U32 R36, RZ, RZ, R25 ;  /* 0x000000ffff247224 */ /* 0x000fe400078e0019 */
[----:B------:R-:W-:Y:S02]  /*df30*/  IMAD.SHL.U32 R21, R27, 0x2, RZ ;  /* 0x000000021b157824 */ /* 0x000fe400078e00ff */
[----:B------:R-:W-:-:S04]  /*df40*/  IMAD.WIDE.U32 R36, R31, 0x2, R36 ;  /* 0x000000021f247825 */ /* 0x000fc800078e0024 */
[----:B------:R-:W-:Y:S02]  /*df50*/  IMAD R76, R37, 0x3d1, R21 ;  /* 0x000003d1254c7824 */ /* 0x000fe400078e0215 */
[----:B------:R-:W-:-:S03]  /*df60*/  IMAD.WIDE.U32 R56, R10, 0x2, RZ ;  /* 0x000000020a387825 */ /* 0x000fc600078e00ff */
[----:B------:R-:W-:Y:S01]  /*df70*/  ISETP.GE.U32.AND P0, PT, R76, R21, PT ;  /* 0x000000154c00720c */ /* 0x000fe20003f06070 */
[----:B------:R-:W-:Y:S01]  /*df80*/  IMAD.WIDE.U32 R54, R35, 0x2, RZ ;  /* 0x0000000223367825 */ /* 0x000fe200078e00ff */
[----:B------:R-:W-:Y:S02]  /*df90*/  LOP3.LUT R56, R56, R23, RZ, 0xfc, !PT ;  /* 0x0000001738387212 */ /* 0x000fe400078efcff */
[----:B------:R-:W-:Y:S02]  /*dfa0*/  SEL R75, RZ, 0x1, P0 ;  /* 0x00000001ff4b7807 */ /* 0x000fe40000000000 */
[----:B------:R-:W-:Y:S02]  /*dfb0*/  LOP3.LUT R39, R38, R55, RZ, 0xfc, !PT ;  /* 0x0000003726277212 */ /* 0x000fe400078efcff */
[----:B------:R-:W-:Y:S02]  /*dfc0*/  IADD3 R75, P0, PT, R75, R56, RZ ;  /* 0x000000384b4b7210 */ /* 0x000fe40007f1e0ff */
[----:B------:R-:W-:-:S02]  /*dfd0*/  LOP3.LUT R56, R54, R57, RZ, 0xfc, !PT ;  /* 0x0000003936387212 */ /* 0x000fc400078efcff */
[----:B------:R-:W-:Y:S01]  /*dfe0*/  IADD3 R75, P2, PT, R37, R75, RZ ;  /* 0x0000004b254b7210 */ /* 0x000fe20007f5e0ff */
[----:B------:R-:W-:-:S04]  /*dff0*/  IMAD.X R21, RZ, RZ, RZ, P0 ;  /* 0x000000ffff157224 */ /* 0x000fc800000e06ff */
[----:B------:R-:W-:Y:S01]  /*e000*/  IMAD.X R74, RZ, RZ, RZ, P2 ;  /* 0x000000ffff4a7224 */ /* 0x000fe200010e06ff */
[----:B------:R-:W-:-:S04]  /*e010*/  IADD3 R21, P0, PT, R21, R56, RZ ;  /* 0x0000003815157210 */ /* 0x000fc80007f1e0ff */
[----:B------:R-:W-:Y:S02]  /*e020*/  IADD3 R74, P2, PT, R74, R21, RZ ;  /* 0x000000154a4a7210 */ /* 0x000fe40007f5e0ff */
[----:B------:R-:W-:-:S03]  /*e030*/  IADD3.X R38, PT, PT, RZ, RZ, RZ, P0, !PT ;  /* 0x000000ffff267210 */ /* 0x000fc600007fe4ff */
        /* <DEDUP_REMOVED lines=43> */
.L_x_93:
[----:B------:R-:W-:Y:S05]  /*e2f0*/  BSYNC.RECONVERGENT B4 ;  /* 0x0000000000047941 */ /* 0x000fea0003800200 */
.L_x_92:
        /* <DEDUP_REMOVED lines=41> */
.L_x_96:
[----:B------:R-:W-:Y:S05]  /*e590*/  BSYNC.RELIABLE B5 ;  /* 0x0000000000057941 */ /* 0x000fea0003800100 */
.L_x_95:
        /* <DEDUP_REMOVED lines=41> */
.L_x_97:
[----:B------:R-:W-:Y:S05]  /*e830*/  BSYNC.RECONVERGENT B4 ;  /* 0x0000000000047941 */ /* 0x000fea0003800200 */
.L_x_94:
        /* <DEDUP_REMOVED lines=40> */
.L_x_100:
[----:B------:R-:W-:Y:S05]  /*eac0*/  BSYNC.RELIABLE B5 ;  /* 0x0000000000057941 */ /* 0x000fea0003800100 */
.L_x_99:
        /* <DEDUP_REMOVED lines=41> */
.L_x_101:
[----:B------:R-:W-:Y:S05]  /*ed60*/  BSYNC.RECONVERGENT B4 ;  /* 0x0000000000047941 */ /* 0x000fea0003800200 */
.L_x_98:
[----:B------:R-:W-:Y:S01]  /*ed70*/  ISETP.GT.U32.AND P0, PT, R69, R23, PT ;  /* 0x000000174500720c */ /* 0x000fe20003f04070 */
[----:B------:R-:W-:-:S12]  /*ed80*/  BSSY.RECONVERGENT B4, `(.L_x_102) ;  /* 0x0000077000047945 */ /* 0x000fd80003800200 */
[----:B------:R-:W-:Y:S05]  /*ed90*/  @P0 BRA `(.L_x_103) ;  /* 0x0000000000800947 */ /* 0x000fea0003800000 */
[----:B------:R-:W-:Y:S01]  /*eda0*/  ISETP.GE.U32.AND P0, PT, R69, R23, PT ;  /* 0x000000174500720c */ /* 0x000fe20003f06070 */
[----:B------:R-:W-:-:S12]  /*edb0*/  BSSY.RELIABLE B5, `(.L_x_104) ;  /* 0x0000041000057945 */ /* 0x000fd80003800100 */
[----:B------:R-:W-:Y:S05]  /*edc0*/  @!P0 BRA `(.L_x_105) ;  /* 0x0000000000fc8947 */ /* 0x000fea0003800000 */
[----:B------:R-:W-:-:S13]  /*edd0*/  ISETP.GT.U32.AND P0, PT, R18, R25, PT ;  /* 0x000000191200720c */ /* 0x000fda0003f04070 */
[----:B------:R-:W-:Y:S05]  /*ede0*/  @P0 BREAK.RELIABLE B5 ;  /* 0x0000000000050942 */ /* 0x000fea0003800100 */
[----:B------:R-:W-:Y:S05]  /*edf0*/  @P0 BRA `(.L_x_103) ;  /* 0x0000000000680947 */ /* 0x000fea0003800000 */
[----:B------:R-:W-:-:S13]  /*ee00*/  ISETP.GE.U32.AND P0, PT, R18, R25, PT ;  /* 0x000000191200720c */ /* 0x000fda0003f06070 */
        /* <DEDUP_REMOVED lines=19> */
[----:B------:R-:W-:-:S04]  /*ef40*/  ISETP.GE.U32.AND P0, PT, R19, R76, PT ;  /* 0x0000004c1300720c */ /* 0x000fc80003f06070 */
[----:B------:R-:W-:-:S04]  /*ef50*/  ISETP.LT.U32.OR P0, PT, R78, R75, !P0 ;  /* 0x0000004b4e00720c */ /* 0x000fc80004701470 */
[----:B------:R-:W-:-:S04]  /*ef60*/  ISETP.LE.U32.AND P0, PT, R78, R75, P0 ;  /* 0x0000004b4e00720c */ /* 0x000fc80000703070 */
[----:B------:R-:W-:-:S13]  /*ef70*/  ISETP.LT.U32.OR P0, PT, R79, R74, P0 ;  /* 0x0000004a4f00720c */ /* 0x000fda0000701470 */
[----:B------:R-:W-:Y:S05]  /*ef80*/  @!P0 BREAK.RELIABLE B5 ;  /* 0x0000000000058942 */ /* 0x000fea0003800100 */
[----:B------:R-:W-:Y:S05]  /*ef90*/  @P0 BRA `(.L_x_105) ;  /* 0x0000000000880947 */ /* 0x000fea0003800000 */
.L_x_103:
[----:B------:R-:W-:-:S04]  /*efa0*/  ISETP.GE.U32.AND P0, PT, R19, R76, PT ;  /* 0x0000004c1300720c */ /* 0x000fc80003f06070 */
[----:B------:R-:W-:-:S04]  /*efb0*/  SEL R37, RZ, 0xffffffff, P0 ;  /* 0xffffffffff257807 */ /* 0x000fc80000000000 */
[----:B------:R-:W-:-:S05]  /*efc0*/  IADD3 R78, P0, PT, R78, R37, RZ ;  /* 0x000000254e4e7210 */ /* 0x000fca0007f1e0ff */
[----:B------:R-:W-:Y:S01]  /*efd0*/  IMAD.X R20, RZ, RZ, R37, P0 ;  /* 0x000000ffff147224 */ /* 0x000fe200000e0625 */
[----:B------:R-:W-:-:S04]  /*efe0*/  ISETP.GE.U32.AND P0, PT, R78, R75, PT ;  /* 0x0000004b4e00720c */ /* 0x000fc80003f06070 */
[----:B------:R-:W-:-:S04]  /*eff0*/  ISETP.GE.U32.AND.EX P0, PT, R20, RZ, PT, P0 ;  /* 0x000000ff1400720c */ /* 0x000fc80003f06100 */
        /* <DEDUP_REMOVED lines=24> */
[----:B------:R-:W-:Y:S01]  /*f180*/  ISETP.GE.U32.AND.EX P0, PT, R18, RZ, PT, P0 ;  /* 0x000000ff1200720c */ /* 0x000fe20003f06100 */
[----:B------:R-:W-:-:S12]  /*f190*/  VIADD R18, R69, 0xffffffff ;  /* 0xffffffff45127836 */ /* 0x000fd80000000000 */
[----:B------:R-:W-:Y:S01]  /*f1a0*/  @P0 IMAD.MOV R18, RZ, RZ, R69 ;  /* 0x000000ffff120224 */ /* 0x000fe200078e0245 */
[----:B------:R-:W-:Y:S06]  /*f1b0*/  BRA `(.L_x_106) ;  /* 0x0000000000cc7947 */ /* 0x000fec0003800000 */
.L_x_105:
[----:B------:R-:W-:Y:S05]  /*f1c0*/  BSYNC.RELIABLE B5 ;  /* 0x0000000000057941 */ /* 0x000fea0003800100 */
.L_x_104:
[----:B------:R-:W-:-:S05]  /*f1d0*/  VIADD R20, R19, UR8 ;  /* 0x0000000813147c36 */ /* 0x000fca0008000000 */
[C---:B------:R-:W-:Y:S02]  /*f1e0*/  ISETP.GE.U32.AND P0, PT, R20.reuse, R19, PT ;  /* 0x000000131400720c */ /* 0x040fe40003f06070 */
[----:B------:R-:W-:Y:S02]  /*f1f0*/  ISETP.GE.U32.AND P2, PT, R20, R76, PT ;  /* 0x0000004c1400720c */ /* 0x000fe40003f46070 */
[----:B------:R-:W-:Y:S02]  /*f200*/  SEL R37, RZ, 0x1, P0 ;  /* 0x00000001ff257807 */ /* 0x000fe40000000000 */
[----:B------:R-:W-:Y:S02]  /*f210*/  SEL R19, RZ, 0xffffffff, P2 ;  /* 0xffffffffff137807 */ /* 0x000fe40001000000 */
[----:B------:R-:W-:-:S04]  /*f220*/  IADD3 R78, P2, P3, R37, UR9, R78 ;  /* 0x00000009254e7c10 */ /* 0x000fc8000fb5e04e */
[----:B------:R-:W-:Y:S02]  /*f230*/  IADD3 R78, P0, PT, R19, R78, RZ ;  /* 0x0000004e134e7210 */ /* 0x000fe40007f1e0ff */
[----:B------:R-:W-:-:S03]  /*f240*/  IADD3.X R22, PT, PT, RZ, RZ, RZ, P2, P3 ;  /* 0x000000ffff167210 */ /* 0x000fc600017e64ff */
[----:B------:R-:W-:Y:S01]  /*f250*/  IMAD.X R19, RZ, RZ, R19, P0 ;  /* 0x000000ffff137224 */ /* 0x000fe200000e0613 */
[----:B------:R-:W-:Y:S02]  /*f260*/  ISETP.GE.U32.AND P0, PT, R78, R75, PT ;  /* 0x0000004b4e00720c */ /* 0x000fe40003f06070 */
[----:B------:R-:W-:Y:S02]  /*f270*/  IADD3 R22, P2, P3, R22, UR10, R79 ;  /* 0x0000000a16167c10 */ /* 0x000fe4000fb5e04f */
[----:B------:R-:W-:Y:S02]  /*f280*/  ISETP.GE.U32.AND.EX P0, PT, R19, RZ, PT, P0 ;  /* 0x000000ff1300720c */ /* 0x000fe40003f06100 */
[----:B------:R-:W-:Y:S02]  /*f290*/  IADD3.X R37, PT, PT, RZ, RZ, RZ, P2, P3 ;  /* 0x000000ffff257210 */ /* 0x000fe400017e64ff */
[----:B------:R-:W-:Y:S02]  /*f2a0*/  SEL R19, RZ, 0xffffffff, P0 ;  /* 0xffffffffff137807 */ /* 0x000fe40000000000 */
[----:B------:R-:W-:-:S02]  /*f2b0*/  IADD3 R72, P2, P3, R37, UR11, R72 ;  /* 0x0000000b25487c10 */ /* 0x000fc4000fb5e048 */
        /* <DEDUP_REMOVED lines=23> */
[----:B------:R-:W-:Y:S02]  /*f430*/  ISETP.GE.U32.AND.EX P0, PT, R19, RZ, PT, P0 ;  /* 0x000000ff1300720c */ /* 0x000fe40003f06100 */
[----:B------:R-:W-:Y:S02]  /*f440*/  IADD3 R19, P3, P2, R37, UR5, R18 ;  /* 0x0000000525137c10 */ /* 0x000fe4000fa7e012 */
[----:B------:R-:W-:-:S04]  /*f450*/  SEL R18, RZ, 0xffffffff, P0 ;  /* 0xffffffffff127807 */ /* 0x000fc80000000000 */
[----:B------:R-:W-:Y:S01]  /*f460*/  IADD3 R70, P0, PT, R18, R19, RZ ;  /* 0x0000001312467210 */ /* 0x000fe20007f1e0ff */
[----:B------:R-:W-:-:S04]  /*f470*/  IMAD.MOV.U32 R19, RZ, RZ, R20 ;  /* 0x000000ffff137224 */ /* 0x000fc800078e0014 */
[----:B------:R-:W-:Y:S01]  /*f480*/  IMAD.X R18, RZ, RZ, R18, P0 ;  /* 0x000000ffff127224 */ /* 0x000fe200000e0612 */
[----:B------:R-:W-:-:S04]  /*f490*/  ISETP.GE.U32.AND P0, PT, R70, R25, PT ;  /* 0x000000194600720c */ /* 0x000fc80003f06070 */
[----:B------:R-:W-:Y:S02]  /*f4a0*/  ISETP.GE.U32.AND.EX P0, PT, R18, RZ, PT, P0 ;  /* 0x000000ff1200720c */ /* 0x000fe40003f06100 */
[----:B------:R-:W-:-:S04]  /*f4b0*/  IADD3.X R18, PT, PT, RZ, RZ, RZ, P3, P2 ;  /* 0x000000ffff127210 */ /* 0x000fc80001fe44ff */
[----:B------:R-:W-:-:S05]  /*f4c0*/  IADD3 R69, PT, PT, R69, R34, R18 ;  /* 0x0000002245457210 */ /* 0x000fca0007ffe012 */
[----:B------:R-:W-:Y:S02]  /*f4d0*/  VIADD R18, R69, 0xffffffff ;  /* 0xffffffff45127836 */ /* 0x000fe40000000000 */
[----:B------:R-:W-:-:S07]  /*f4e0*/  @P0 IMAD.MOV R18, RZ, RZ, R69 ;  /* 0x000000ffff120224 */ /* 0x000fce00078e0245 */
.L_x_106:
[----:B------:R-:W-:Y:S05]  /*f4f0*/  BSYNC.RECONVERGENT B4 ;  /* 0x0000000000047941 */ /* 0x000fea0003800200 */
.L_x_102:
[----:B------:R-:W-:Y:S01]  /*f500*/  IMAD.IADD R69, R18, 0x1, -R23 ;  /* 0x0000000112457824 */ /* 0x000fe200078e0a17 */
[----:B------:R-:W-:Y:S01]  /*f510*/  BSSY.RECONVERGENT B4, `(.L_x_107) ;  /* 0x000007f000047945 */ /* 0x000fe20003800200 */
[----:B------:R-:W-:Y:S01]  /*f520*/  IMAD.IADD R70, R70, 0x1, -R25 ;  /* 0x0000000146467824 */ /* 0x000fe200078e0a19 */
[----:B------:R-:W-:Y:S01]  /*f530*/  IADD3 R73, PT, PT, -R73, R22, RZ ;  /* 0x0000001649497210 */ /* 0x000fe20007ffe1ff */
[----:B------:R-:W-:Y:S01]  /*f540*/  IMAD.IADD R71, R60, 0x1, -R71 ;  /* 0x000000013c477824 */ /* 0x000fe200078e0a47 */
[----:B------:R-:W-:Y:S01]  /*f550*/  ISETP.GT.U32.AND P0, PT, R31, R69, PT ;  /* 0x000000451f00720c */ /* 0x000fe20003f04070 */
[----:B------:R-:W-:Y:S02]  /*f560*/  IMAD.IADD R72, R72, 0x1, -R21 ;  /* 0x0000000148487824 */ /* 0x000fe400078e0a15 */
[----:B------:R-:W-:Y:S02]  /*f570*/  IMAD.IADD R74, R79, 0x1, -R74 ;  /* 0x000000014f4a7824 */ /* 0x000fe400078e0a4a */
[----:B------:R-:W-:-:S02]  /*f580*/  IMAD.IADD R75, R78, 0x1, -R75 ;  /* 0x000000014e4b7824 */ /* 0x000fc400078e0a4b */
[----:B------:R-:W-:-:S06]  /*f590*/  IMAD.IADD R76, R19, 0x1, -R76 ;  /* 0x00000001134c7824 */ /* 0x000fcc00078e0a4c */
        /* <DEDUP_REMOVED lines=33> */
.L_x_108:
[----:B------:R-:W-:Y:S01]  /*f7b0*/  ISETP.GE.U32.AND P0, PT, R27, R76, PT ;  /* 0x0000004c1b00720c */ /* 0x000fe20003f06070 */
[----:B------:R-:W-:-:S03]  /*f7c0*/  VIADD R78, R31, 0xffffffff ;  /* 0xffffffff1f4e7836 */ /* 0x000fc60000000000 */
        /* <DEDUP_REMOVED lines=29> */
[----:B------:R-:W-:-:S13]  /*f9a0*/  ISETP.GE.U32.AND.EX P0, PT, R10, RZ, PT, P0 ;  /* 0x000000ff0a00720c */ /* 0x000fda0003f06100 */
[----:B------:R-:W-:Y:S01]  /*f9b0*/  @P0 IMAD.MOV R78, RZ, RZ, R31 ;  /* 0x000000ffff4e0224 */ /* 0x000fe200078e021f */
[----:B------:R-:W-:Y:S06]  /*f9c0*/  BRA `(.L_x_111) ;  /* 0x0000000000cc7947 */ /* 0x000fec0003800000 */
.L_x_110:
[----:B------:R-:W-:Y:S05]  /*f9d0*/  BSYNC.RELIABLE B5 ;  /* 0x0000000000057941 */ /* 0x000fea0003800100 */
.L_x_109:
[----:B------:R-:W-:-:S05]  /*f9e0*/  VIADD R18, R27, UR8 ;  /* 0x000000081b127c36 */ /* 0x000fca0008000000 */
[C---:B------:R-:W-:Y:S01]  /*f9f0*/  ISETP.GE.U32.AND P0, PT, R18.reuse, R27, PT ;  /* 0x0000001b1200720c */ /* 0x040fe20003f06070 */
[----:B------:R-:W-:Y:S01]  /*fa00*/  IMAD.MOV.U32 R27, RZ, RZ, R18 ;  /* 0x000000ffff1b7224 */ /* 0x000fe200078e0012 */
        /* <DEDUP_REMOVED lines=18> */
[----:B------:R-:W-:-:S04]  /*fb30*/  ISETP.GE.U32.AND.EX P0, PT, R10, RZ, PT, P0 ;  /* 0x000000ff0a00720c */ /* 0x000fc80003f06100 */
[----:B------:R-:W-:-:S04]  /*fb40*/  SEL R10, RZ, 0xffffffff, P0 ;  /* 0xffffffffff0a7807 */ /* 0x000fc80000000000 */
        /* <DEDUP_REMOVED lines=23> */
[----:B------:R-:W-:-:S04]  /*fcc0*/  IADD3.X R10, PT, PT, RZ, RZ, RZ, P3, P2 ;  /* 0x000000ffff0a7210 */ /* 0x000fc80001fe44ff */
[----:B------:R-:W-:-:S05]  /*fcd0*/  IADD3 R31, PT, PT, R31, R34, R10 ;  /* 0x000000221f1f7210 */ /* 0x000fca0007ffe00a */
[----:B------:R-:W-:Y:S02]  /*fce0*/  VIADD R78, R31, 0xffffffff ;  /* 0xffffffff1f4e7836 */ /* 0x000fe40000000000 */
[----:B------:R-:W-:-:S07]  /*fcf0*/  @P0 IMAD.MOV R78, RZ, RZ, R31 ;  /* 0x000000ffff4e0224 */ /* 0x000fce00078e021f */
.L_x_111:
[----:B------:R-:W-:Y:S05]  /*fd00*/  BSYNC.RECONVERGENT B4 ;  /* 0x0000000000047941 */ /* 0x000fea0003800200 */
.L_x_107:
[----:B------:R-:W-:Y:S01]  /*fd10*/  IMAD.IADD R60, R27, 0x1, -R76 ;  /* 0x000000011b3c7824 */ /* 0x000fe200078e0a4c */
[----:B------:R-:W-:Y:S01]  /*fd20*/  UMOV UR4, URZ ;  /* 0x000000ff00047c82 */ /* 0x000fe20008000000 */
[----:B------:R-:W-:Y:S01]  /*fd30*/  IMAD.IADD R35, R36, 0x1, -R75 ;  /* 0x0000000124237824 */ /* 0x000fe200078e0a4b */
[----:B------:R-:W-:Y:S01]  /*fd40*/  BSSY.RECONVERGENT B4, `(.L_x_112) ;  /* 0x0000110000047945 */ /* 0x000fe20003800200 */
[----:B------:R-:W-:-:S04]  /*fd50*/  IMAD.WIDE.U32 R54, R60, R59, RZ ;  /* 0x0000003b3c367225 */ /* 0x000fc800078e00ff */
[----:B------:R-:W-:Y:S02]  /*fd60*/  IMAD.MOV.U32 R20, RZ, RZ, R55 ;  /* 0x000000ffff147224 */ /* 0x000fe400078e0037 */
[----:B------:R-:W-:Y:S02]  /*fd70*/  IMAD.MOV.U32 R21, RZ, RZ, RZ ;  /* 0x000000ffff157224 */ /* 0x000fe400078e00ff */
[----:B------:R-:W-:Y:S02]  /*fd80*/  IMAD.IADD R10, R23, 0x1, -R74 ;  /* 0x00000001170a7824 */ /* 0x000fe400078e0a4a */
[----:B------:R-:W-:-:S04]  /*fd90*/  IMAD.WIDE.U32 R20, R35, R59, R20 ;  /* 0x0000003b23147225 */ /* 0x000fc800078e0014 */
[----:B------:R-:W-:Y:S02]  /*fda0*/  IMAD.MOV.U32 R18, RZ, RZ, R21 ;  /* 0x000000ffff127224 */ /* 0x000fe400078e0015 */
[----:B------:R-:W-:Y:S02]  /*fdb0*/  IMAD.MOV.U32 R19, RZ, RZ, RZ ;  /* 0x000000ffff137224 */ /* 0x000fe400078e00ff */
[----:B------:R-:W-:Y:S02]  /*fdc0*/  IMAD.MOV.U32 R21, RZ, RZ, RZ ;  /* 0x000000ffff157224 */ /* 0x000fe400078e00ff */
[----:B------:R-:W-:-:S04]  /*fdd0*/  IMAD.WIDE.U32 R18, R10, R59, R18 ;  /* 0x0000003b0a127225 */ /* 0x000fc800078e0012 */
[----:B------:R-:W-:-:S04]  /*fde0*/  IMAD.WIDE.U32 R20, R60, R58, R20 ;  /* 0x0000003a3c147225 */ /* 0x000fc800078e0014 */
[----:B------:R-:W-:Y:S01]  /*fdf0*/  IMAD.IADD R14, R81, 0x1, -R72 ;  /* 0x00000001510e7824 */ /* 0x000fe200078e0a48 */
[----:B------:R-:W-:Y:S01]  /*fe00*/  IADD3 R56, P0, PT, R18, R21, RZ ;  /* 0x0000001512387210 */ /* 0x000fe20007f1e0ff */
[----:B------:R-:W-:Y:S02]  /*fe10*/  IMAD.MOV.U32 R18, RZ, RZ, R19 ;  /* 0x000000ffff127224 */ /* 0x000fe400078e0013 */
[----:B------:R-:W-:Y:S02]  /*fe20*/  IMAD.IADD R21, R24, 0x1, -R73 ;  /* 0x0000000118157824 */ /* 0x000fe400078e0a49 */
[----:B------:R-:W-:Y:S02]  /*fe30*/  IMAD.X R57, RZ, RZ, RZ, P0 ;  /* 0x000000ffff397224 */ /* 0x000fe400000e06ff */
[----:B------:R-:W-:Y:S02]  /*fe40*/  IMAD.MOV.U32 R19, RZ, RZ, RZ ;  /* 0x000000ffff137224 */ /* 0x000fe400078e00ff */
[----:B------:R-:W-:-:S04]  /*fe50*/  IMAD.WIDE.U32 R56, R35, R58, R56 ;  /* 0x0000003a23387225 */ /* 0x000fc800078e0038 */
[----:B------:R-:W-:-:S04]  /*fe60*/  IMAD.WIDE.U32 R18, R21, R59, R18 ;  /* 0x0000003b15127225 */ /* 0x000fc800078e0012 */
[----:B------:R-:W-:Y:S01]  /*fe70*/  IMAD.IADD R31, R22, 0x1, -R71 ;  /* 0x00000001161f7824 */ /* 0x000fe200078e0a47 */
[----:B------:R-:W-:Y:S01]  /*fe80*/  IADD3 R38, P0, PT, R18, R57, RZ ;  /* 0x0000003912267210 */ /* 0x000fe20007f1e0ff */
[----:B------:R-:W-:Y:S01]  /*fe90*/  IMAD.MOV.U32 R57, RZ, RZ, RZ ;  /* 0x000000ffff397224 */ /* 0x000fe200078e00ff */
[----:B------:R-:W-:Y:S01]  /*fea0*/  MOV R18, R19 ;  /* 0x0000001300127202 */ /* 0x000fe20000000f00 */
        /* <DEDUP_REMOVED lines=17> */
[----:B------:R-:W-:Y:S02]  /*ffc0*/  IMAD.IADD R12, R87, 0x1, -R70 ;  /* 0x00000001570c7824 */ /* 0x000fe400078e0a46 */
[----:B------:R-:W-:Y:S02]  /*ffd0*/  IMAD.X R23, RZ, RZ, RZ, P0 ;  /* 0x000000ffff177224 */ /* 0x000fe400000e06ff */
[----:B------:R-:W-:Y:S02]  /*ffe0*/  IMAD.X R37, RZ, RZ, RZ, P2 ;  /* 0x000000ffff257224 */ /* 0x000fe400010e06ff */
[----:B------:R-:W-:Y:S02]  /*fff0*/  IMAD.MOV.U32 R19, RZ, RZ, RZ ;  /* 0x000000ffff137224 */ /* 0x000fe400078e00ff */
[----:B------:R-:W-:-:S02]  /*10000*/  IMAD.MOV.U32 R39, RZ, RZ, RZ ;  /* 0x000000ffff277224 */ /* 0x000fc400078e00ff */
        /* <DEDUP_REMOVED lines=8> */
[----:B------:R-:W-:Y:S02]  /*10090*/  IMAD.IADD R27, R78, 0x1, -R69 ;  /* 0x000000014e1b7824 */ /* 0x000fe400078e0a45 */
[----:B------:R-:W-:Y:S02]  /*100a0*/  IMAD.X R25, RZ, RZ, RZ, P0 ;  /* 0x000000ffff197224 */ /* 0x000fe400000e06ff */
[----:B------:R-:W-:Y:S02]  /*100b0*/  IMAD.X R23, RZ, RZ, RZ, P2 ;  /* 0x000000ffff177224 */ /* 0x000fe400010e06ff */
[----:B------:R-:W-:Y:S02]  /*100c0*/  IMAD.X R37, RZ, RZ, RZ, P3 ;  /* 0x000000ffff257224 */ /* 0x000fe400018e06ff */
        /* <DEDUP_REMOVED lines=52> */
[----:B------:R-:W-:Y:S02]  /*10410*/  IADD3 R58, P2, PT, R58, R79, RZ ;  /* 0x0000004f3a3a7210 */ /* 0x000fe40007f5e0ff */
[----:B------:R-:W-:Y:S01]  /*10420*/  IADD3.X R83, PT, PT, RZ, RZ, RZ, P0, !PT ;  /* 0x000000ffff537210 */ /* 0x000fe200007fe4ff */
[----:B------:R-:W-:Y:S01]  /*10430*/  IMAD.MOV.U32 R55, RZ, RZ, RZ ;  /* 0x000000ffff377224 */ /* 0x000fe200078e00ff */
        /* <DEDUP_REMOVED lines=29> */
[----:B------:R-:W-:Y:S01]  /*10610*/  IMAD.MOV.U32 R79, RZ, RZ, RZ ;  /* 0x000000ffff4f7224 */ /* 0x000fe200078e00ff */
[----:B------:R-:W-:Y:S01]  /*10620*/  IADD3 R80, P2, PT, R80, R83, RZ ;  /* 0x0000005350507210 */ /* 0x000fe20007f5e0ff */
[----:B------:R-:W-:-:S04]  /*10630*/  IMAD.WIDE.U32 R58, R10, R33, R58 ;  /* 0x000000210a3a7225 */ /* 0x000fc800078e003a */
[----:B------:R-:W-:Y:S01]  /*10640*/  IMAD.WIDE.U32 R78, R60, R29, R78 ;  /* 0x0000001d3c4e7225 */ /* 0x000fe200078e004e */
[----:B------:R-:W-:-:S03]  /*10650*/  IADD3 R82, P3, PT, R82, R59, RZ ;  /* 0x0000003b52527210 */ /* 0x000fc60007f7e0ff */
        /* <DEDUP_REMOVED lines=24> */
[----:B------:R-:W-:Y:S02]  /*107e0*/  IMAD.X R81, RZ, RZ, RZ, P3 ;  /* 0x000000ffff517224 */ /* 0x000fe400018e06ff */
[----:B------:R-:W-:-:S04]  /*107f0*/  IMAD.WIDE.U32 R18, R58, 0x3d1, RZ ;  /* 0x000003d13a127825 */ /* 0x000fc800078e00ff */
[----:B------:R-:W-:-:S04]  /*10800*/  IMAD.WIDE.U32 R84, R31, R33, R84 ;  /* 0x000000211f547225 */ /* 0x000fc800078e0054 */
[----:B------:R-:W-:Y:S01]  /*10810*/  IMAD.WIDE.U32 R80, R21, R29, R80 ;  /* 0x0000001d15507225 */ /* 0x000fe200078e0050 */
[----:B------:R-:W-:-:S03]  /*10820*/  IADD3 R88, P2, PT, R86, R85, RZ ;  /* 0x0000005556587210 */ /* 0x000fc60007f5e0ff */
[----:B------:R-:W-:Y:S01]  /*10830*/  IMAD.IADD R23, R54, 0x1, R18 ;  /* 0x0000000136177824 */ /* 0x000fe200078e0212 */
[----:B------:R-:W-:Y:S01]  /*10840*/  IADD3 R84, P3, PT, R84, R81, RZ ;  /* 0x0000005154547210 */ /* 0x000fe20007f7e0ff */
[----:B------:R-:W-:Y:S02]  /*10850*/  VIADD R18, R19, UR4 ;  /* 0x0000000413127c36 */ /* 0x000fe40008000000 */
[----:B------:R-:W-:Y:S01]  /*10860*/  IMAD.MOV.U32 R19, RZ, RZ, RZ ;  /* 0x000000ffff137224 */ /* 0x000fe200078e00ff */
[----:B------:R-:W-:Y:S01]  /*10870*/  ISETP.GE.U32.AND P0, PT, R23, R54, PT ;  /* 0x000000361700720c */ /* 0x000fe20003f06070 */
[----:B------:R-:W-:Y:S02]  /*10880*/  IMAD.X R89, RZ, RZ, RZ, P2 ;  /* 0x000000ffff597224 */ /* 0x000fe400010e06ff */
[----:B------:R-:W-:Y:S01]  /*10890*/  IMAD.WIDE.U32 R18, R82, 0x3d1, R18 ;  /* 0x000003d152127825 */ /* 0x000fe200078e0012 */
[----:B------:R-:W-:-:S03]  /*108a0*/  SEL R21, RZ, 0x1, P0 ;  /* 0x00000001ff157807 */ /* 0x000fc60000000000 */
[----:B------:R-:W-:Y:S02]  /*108b0*/  IMAD.X R85, RZ, RZ, RZ, P3 ;  /* 0x000000ffff557224 */ /* 0x000fe400018e06ff */
[----:B------:R-:W-:-:S04]  /*108c0*/  IMAD.WIDE.U32 R88, R12, R33, R88 ;  /* 0x000000210c587225 */ /* 0x000fc800078e0058 */
[----:B------:R-:W-:Y:S01]  /*108d0*/  VIADD R54, R19, UR4 ;  /* 0x0000000413367c36 */ /* 0x000fe20008000000 */
[----:B------:R-:W-:Y:S01]  /*108e0*/  IADD3 R19, P2, P3, R18, R20, R21 ;  /* 0x0000001412137210 */ /* 0x000fe20007b5e015 */
[----:B------:R-:W-:Y:S01]  /*108f0*/  IMAD.WIDE.U32 R84, R14, R29, R84 ;  /* 0x0000001d0e547225 */ /* 0x000fe200078e0054 */
[----:B------:R-:W-:Y:S02]  /*10900*/  IADD3 R86, P0, PT, R87, R89, RZ ;  /* 0x0000005957567210 */ /* 0x000fe40007f1e0ff */
[----:B------:R-:W-:Y:S01]  /*10910*/  IADD3.X R21, PT, PT, RZ, RZ, RZ, P2, P3 ;  /* 0x000000ffff157210 */ /* 0x000fe200017e64ff */
[----:B------:R-:W-:Y:S01]  /*10920*/  IMAD.WIDE.U32 R54, R80, 0x3d1, R54 ;  /* 0x000003d150367825 */ /* 0x000fe200078e0036 */
[----:B------:R-:W-:Y:S02]  /*10930*/  IADD3 R58, P4, PT, R58, R19, RZ ;  /* 0x000000133a3a7210 */ /* 0x000fe40007f9e0ff */
[----:B------:R-:W-:Y:S01]  /*10940*/  IADD3 R88, P3, PT, R88, R85, RZ ;  /* 0x0000005558587210 */ /* 0x000fe20007f7e0ff */
[----:B------:R-:W-:Y:S01]  /*10950*/  IMAD.X R87, RZ, RZ, RZ, P0 ;  /* 0x000000ffff577224 */ /* 0x000fe200000e06ff */
[----:B------:R-:W-:Y:S01]  /*10960*/  IADD3 R56, P0, P2, R54, R21, R56 ;  /* 0x0000001536387210 */ /* 0x000fe20007a1e038 */
[----:B------:R-:W-:-:S02]  /*10970*/  VIADD R54, R55, UR4 ;  /* 0x0000000437367c36 */ /* 0x000fc40008000000 */
[----:B------:R-:W-:Y:S02]  /*10980*/  IMAD.X R19, RZ, RZ, RZ, P4 ;  /* 0x000000ffff137224 */ /* 0x000fe400020e06ff */
[----:B------:R-:W-:Y:S02]  /*10990*/  IMAD.MOV.U32 R55, RZ, RZ, RZ ;  /* 0x000000ffff377224 */ /* 0x000fe400078e00ff */
[----:B------:R-:W-:Y:S01]  /*109a0*/  IMAD.X R89, RZ, RZ, RZ, P3 ;  /* 0x000000ffff597224 */ /* 0x000fe200018e06ff */
[----:B------:R-:W-:Y:S01]  /*109b0*/  IADD3 R82, P3, P4, R82, R19, R56 ;  /* 0x0000001352527210 */ /* 0x000fe20007c7e038 */
[----:B------:R-:W-:Y:S01]  /*109c0*/  IMAD.WIDE.U32 R54, R84, 0x3d1, R54 ;  /* 0x000003d154367825 */ /* 0x000fe200078e0036 */
[----:B------:R-:W-:Y:S02]  /*109d0*/  IADD3.X R19, PT, PT, RZ, RZ, RZ, P0, P2 ;  /* 0x000000ffff137210 */ /* 0x000fe400007e44ff */
[----:B------:R-:W-:Y:S01]  /*109e0*/  IADD3.X R25, PT, PT, RZ, RZ, RZ, P3, P4 ;  /* 0x000000ffff197210 */ /* 0x000fe20001fe84ff */
[----:B------:R-:W-:Y:S01]  /*109f0*/  IMAD.WIDE.U32 R86, R27, R33, R86 ;  /* 0x000000211b567225 */ /* 0x000fe200078e0056 */
[----:B------:R-:W-:-:S03]  /*10a00*/  IADD3 R38, P0, P2, R54, R19, R38 ;  /* 0x0000001336267210 */ /* 0x000fc60007a1e026 */
[----:B------:R-:W-:Y:S02]  /*10a10*/  HFMA2 R19, -RZ, RZ, 0, 0 ;  /* 0x00000000ff137431 */ /* 0x000fe400000001ff */
[----:B------:R-:W-:Y:S01]  /*10a20*/  IMAD.WIDE.U32 R88, R31, R29, R88 ;  /* 0x0000001d1f587225 */ /* 0x000fe200078e0058 */
[----:B------:R-:W-:-:S03]  /*10a30*/  IADD3.X R31, PT, PT, RZ, RZ, RZ, P0, P2 ;  /* 0x000000ffff1f7210 */ /* 0x000fc600007e44ff */
[----:B------:R-:W-:Y:S01]  /*10a40*/  VIADD R18, R55, UR4 ;  /* 0x0000000437127c36 */ /* 0x000fe20008000000 */
[----:B------:R-:W-:Y:S01]  /*10a50*/  IADD3 R20, P5, PT, R86, R89, RZ ;  /* 0x0000005956147210 */ /* 0x000fe20007fbe0ff */
[----:B------:R-:W-:Y:S02]  /*10a60*/  IMAD.MOV.U32 R39, RZ, RZ, RZ ;  /* 0x000000ffff277224 */ /* 0x000fe400078e00ff */
[----:B------:R-:W-:-:S04]  /*10a70*/  IMAD.WIDE.U32 R18, R88, 0x3d1, R18 ;  /* 0x000003d158127825 */ /* 0x000fc800078e0012 */
[----:B------:R-:W-:Y:S01]  /*10a80*/  IMAD.X R21, RZ, RZ, RZ, P5 ;  /* 0x000000ffff157224 */ /* 0x000fe200028e06ff */
[----:B------:R-:W-:Y:S01]  /*10a90*/  IADD3 R80, P4, P5, R80, R25, R38 ;  /* 0x0000001950507210 */ /* 0x000fe20007d9e026 */
[----:B------:R-:W-:Y:S01]  /*10aa0*/  VIADD R38, R19, UR4 ;  /* 0x0000000413267c36 */ /* 0x000fe20008000000 */
[----:B------:R-:W-:Y:S01]  /*10ab0*/  IADD3 R18, P2, P3, R18, R31, R36 ;  /* 0x0000001f12127210 */ /* 0x000fe20007b5e024 */
[----:B------:R-:W-:Y:S01]  /*10ac0*/  IMAD.WIDE.U32 R20, R12, R29, R20 ;  /* 0x0000001d0c147225 */ /* 0x000fe200078e0014 */
[----:B------:R-:W-:-:S04]  /*10ad0*/  IADD3.X R19, PT, PT, RZ, RZ, RZ, P4, P5 ;  /* 0x000000ffff137210 */ /* 0x000fc800027ea4ff */
[----:B------:R-:W-:Y:S01]  /*10ae0*/  IADD3 R86, P0, PT, R87, R21, RZ ;  /* 0x0000001557567210 */ /* 0x000fe20007f1e0ff */
[----:B------:R-:W-:Y:S01]  /*10af0*/  IMAD.WIDE.U32 R38, R20, 0x3d1, R38 ;  /* 0x000003d114267825 */ /* 0x000fe200078e0026 */
[----:B------:R-:W-:Y:S02]  /*10b00*/  IADD3.X R21, PT, PT, RZ, RZ, RZ, P2, P3 ;  /* 0x000000ffff157210 */ /* 0x000fe400017e64ff */
[----:B------:R-:W-:Y:S01]  /*10b10*/  IADD3 R84, P3, P4, R84, R19, R18 ;  /* 0x0000001354547210 */ /* 0x000fe20007c7e012 */
[----:B------:R-:W-:Y:S01]  /*10b20*/  IMAD.X R87, RZ, RZ, RZ, P0 ;  /* 0x000000ffff577224 */ /* 0x000fe200000e06ff */
[----:B------:R-:W-:Y:S01]  /*10b30*/  IADD3 R22, P2, P0, R38, R21, R22 ;  /* 0x0000001526167210 */ /* 0x000fe2000785e016 */
[----:B------:R-:W-:Y:S01]  /*10b40*/  VIADD R38, R39, UR4 ;  /* 0x0000000427267c36 */ /* 0x000fe20008000000 */
[----:B------:R-:W-:Y:S01]  /*10b50*/  IADD3.X R89, PT, PT, RZ, RZ, RZ, P3, P4 ;  /* 0x000000ffff597210 */ /* 0x000fe20001fe84ff */
[----:B------:R-:W-:Y:S01]  /*10b60*/  IMAD.WIDE.U32 R86, R27, R29, R86 ;  /* 0x0000001d1b567225 */ /* 0x000fe200078e0056 */
[----:B------:R-:W-:-:S02]  /*10b70*/  IADD3.X R19, PT, PT, RZ, RZ, RZ, P2, P0 ;  /* 0x000000ffff137210 */ /* 0x000fc400017e04ff */
        /* <DEDUP_REMOVED lines=25> */
[----:B------:R-:W-:Y:S02]  /*10d10*/  IMAD.X R12, RZ, RZ, RZ, P2 ;  /* 0x000000ffff0c7224 */ /* 0x000fe400010e06ff */
[----:B------:R-:W-:Y:S01]  /*10d20*/  IMAD.MOV.U32 R23, RZ, RZ, R10 ;  /* 0x000000ffff177224 */ /* 0x000fe200078e000a */
[----:B------:R-:W-:-:S04]  /*10d30*/  SEL R19, RZ, 0x1, P0 ;  /* 0x00000001ff137807 */ /* 0x000fc80000000000 */
[----:B------:R-:W-:-:S04]  /*10d40*/  IADD3 R58, P0, P3, R18, R58, R19 ;  /* 0x0000003a123a7210 */ /* 0x000fc80007b1e013 */
        /* <DEDUP_REMOVED lines=15> */
.L_x_113:
[----:B------:R-:W-:Y:S05]  /*10e40*/  BSYNC.RECONVERGENT B4 ;  /* 0x0000000000047941 */ /* 0x000fea0003800200 */
.L_x_112:
        /* <DEDUP_REMOVED lines=41> */
.L_x_116:
[----:B------:R-:W-:Y:S05]  /*110e0*/  BSYNC.RELIABLE B5 ;  /* 0x0000000000057941 */ /* 0x000fea0003800100 */
.L_x_115:
        /* <DEDUP_REMOVED lines=41> */
.L_x_117:
[----:B------:R-:W-:Y:S05]  /*11380*/  BSYNC.RECONVERGENT B4 ;  /* 0x0000000000047941 */ /* 0x000fea0003800200 */
.L_x_114:
        /* <DEDUP_REMOVED lines=40> */
.L_x_120:
[----:B------:R-:W-:Y:S05]  /*11610*/  BSYNC.RELIABLE B5 ;  /* 0x0000000000057941 */ /* 0x000fea0003800100 */
.L_x_119:
        /* <DEDUP_REMOVED lines=41> */
.L_x_121:
[----:B------:R-:W-:Y:S05]  /*118b0*/  BSYNC.RECONVERGENT B4 ;  /* 0x0000000000047941 */ /* 0x000fea0003800200 */
.L_x_118:
        /* <DEDUP_REMOVED lines=35> */
.L_x_123:
        /* <DEDUP_REMOVED lines=34> */
.L_x_125:
[----:B------:R-:W-:Y:S05]  /*11d10*/  BSYNC.RELIABLE B5 ;  /* 0x0000000000057941 */ /* 0x000fea0003800100 */
.L_x_124:
        /* <DEDUP_REMOVED lines=36> */
[----:B------:R-:W-:Y:S01]  /*11f60*/  IADD3 R20, P0, PT, R16, R23, RZ ;  /* 0x0000001710147210 */ /* 0x000fe20007f1e0ff */
[----:B------:R-:W-:-:S04]  /*11f70*/  IMAD.MOV.U32 R23, RZ, RZ, R14 ;  /* 0x000000ffff177224 */ /* 0x000fc800078e000e */
        /* <DEDUP_REMOVED lines=12> */
.L_x_126:
[----:B------:R-:W-:Y:S05]  /*12040*/  BSYNC.RECONVERGENT B4 ;  /* 0x0000000000047941 */ /* 0x000fea0003800200 */
.L_x_122:
[----:B------:R-:W-:Y:S01]  /*12050*/  IMAD.WIDE.U32 R14, R15, 0x2, RZ ;  /* 0x000000020f0e7825 */ /* 0x000fe200078e00ff */
[----:B------:R-:W-:Y:S03]  /*12060*/  BSSY.RECONVERGENT B4, `(.L_x_127) ;  /* 0x0000049000047945 */ /* 0x000fe60003800200 */
[----:B------:R-:W-:Y:S02]  /*12070*/  IMAD.MOV.U32 R24, RZ, RZ, R15 ;  /* 0x000000ffff187224 */ /* 0x000fe400078e000f */
[----:B------:R-:W-:Y:S02]  /*12080*/  IMAD.MOV.U32 R25, RZ, RZ, RZ ;  /* 0x000000ffff197224 */ /* 0x000fe400078e00ff */
[----:B------:R-:W-:Y:S01]  /*12090*/  IMAD.SHL.U32 R15, R13, 0x2, RZ ;  /* 0x000000020d0f7824 */ /* 0x000fe200078e00ff */
[----:B------:R-:W-:Y:S01]  /*120a0*/  SHF.R.U32.HI R13, RZ, 0x1f, R13 ;  /* 0x0000001fff0d7819 */ /* 0x000fe2000001160d */
[----:B------:R-:W-:-:S04]  /*120b0*/  IMAD.WIDE.U32 R28, R28, 0x2, R24 ;  /* 0x000000021c1c7825 */ /* 0x000fc800078e0018 */
[----:B------:R-:W-:Y:S02]  /*120c0*/  IMAD.MOV.U32 R24, RZ, RZ, R29 ;  /* 0x000000ffff187224 */ /* 0x000fe400078e001d */
[----:B------:R-:W-:-:S04]  /*120d0*/  IMAD.WIDE.U32 R26, R26, 0x2, RZ ;  /* 0x000000021a1a7825 */ /* 0x000fc800078e00ff */
[----:B------:R-:W-:Y:S01]  /*120e0*/  IMAD.WIDE.U32 R16, R17, 0x2, R24 ;  /* 0x0000000211107825 */ /* 0x000fe200078e0018 */
[----:B------:R-:W-:-:S03]  /*120f0*/  LOP3.LUT R26, R26, R13, RZ, 0xfc, !PT ;  /* 0x0000000d1a1a7212 */ /* 0x000fc600078efcff */
[----:B------:R-:W-:Y:S01]  /*12100*/  IMAD.IADD R61, R22, 0x1, -R61 ;  /* 0x00000001163d7824 */ /* 0x000fe200078e0a3d */
[----:B------:R-:W-:Y:S01]  /*12110*/  MOV R24, R17 ;  /* 0x0000001100187202 */ /* 0x000fe20000000f00 */
[----:B------:R-:W-:Y:S02]  /*12120*/  IMAD.IADD R62, R35, 0x1, -R62 ;  /* 0x00000001233e7824 */ /* 0x000fe400078e0a3e */
[----:B------:R-:W-:Y:S02]  /*12130*/  IMAD.IADD R63, R20, 0x1, -R63 ;  /* 0x00000001143f7824 */ /* 0x000fe400078e0a3f */
[----:B------:R-:W-:-:S04]  /*12140*/  IMAD.WIDE.U32 R30, R30, 0x2, R24 ;  /* 0x000000021e1e7825 */ /* 0x000fc800078e0018 */
[----:B------:R-:W-:-:S04]  /*12150*/  IMAD.MOV.U32 R24, RZ, RZ, R31 ;  /* 0x000000ffff187224 */ /* 0x000fc800078e001f */
[----:B------:R-:W-:-:S04]  /*12160*/  IMAD.WIDE.U32 R32, R32, 0x2, R24 ;  /* 0x0000000220207825 */ /* 0x000fc800078e0018 */
[----:B------:R-:W-:Y:S02]  /*12170*/  IMAD R18, R33, 0x3d1, R15 ;  /* 0x000003d121127824 */ /* 0x000fe400078e020f */
[----:B------:R-:W-:-:S03]  /*12180*/  IMAD.WIDE.U32 R24, R11, 0x2, RZ ;  /* 0x000000020b187825 */ /* 0x000fc600078e00ff */
[----:B------:R-:W-:Y:S02]  /*12190*/  ISETP.GE.U32.AND P0, PT, R18, R15, PT ;  /* 0x0000000f1200720c */ /* 0x000fe40003f06070 */
[----:B------:R-:W-:Y:S02]  /*121a0*/  LOP3.LUT R27, R27, R24, RZ, 0xfc, !PT ;  /* 0x000000181b1b7212 */ /* 0x000fe400078efcff */
[----:B------:R-:W-:-:S04]  /*121b0*/  SEL R15, RZ, 0x1, P0 ;  /* 0x00000001ff0f7807 */ /* 0x000fc80000000000 */
[----:B------:R-:W-:Y:S02]  /*121c0*/  IADD3 R15, P0, PT, R15, R26, RZ ;  /* 0x0000001a0f0f7210 */ /* 0x000fe40007f1e0ff */
[----:B------:R-:W-:Y:S02]  /*121d0*/  LOP3.LUT R26, R25, R14, RZ, 0xfc, !PT ;  /* 0x0000000e191a7212 */ /* 0x000fe400078efcff */
        /* <DEDUP_REMOVED lines=49> */
.L_x_128:
[----:B------:R-:W-:Y:S05]  /*124f0*/  BSYNC.RECONVERGENT B4 ;  /* 0x0000000000047941 */ /* 0x000fea0003800200 */
.L_x_127:
[----:B------:R-:W-:Y:S01]  /*12500*/  ISETP.GT.U32.OR P0, PT, R27, R34, P0 ;  /* 0x000000221b00720c */ /* 0x000fe20000704470 */
[----:B------:R-:W-:Y:S04]  /*12510*/  BSSY.RECONVERGENT B4, `(.L_x_129) ;  /* 0x0000058000047945 */ /* 0x000fe80003800200 */
[----:B------:R-:W-:Y:S01]  /*12520*/  BSSY.RELIABLE B5, `(.L_x_130) ;  /* 0x000002d000057945 */ /* 0x000fe20003800100 */
[----:B------:R-:W-:Y:S02]  /*12530*/  IMAD.IADD R64, R21, 0x1, -R64 ;  /* 0x0000000115407824 */ /* 0x000fe400078e0a40 */
[----:B------:R-:W-:Y:S02]  /*12540*/  IMAD.IADD R65, R12, 0x1, -R65 ;  /* 0x000000010c417824 */ /* 0x000fe400078e0a41 */
[----:B------:R-:W-:-:S02]  /*12550*/  IMAD.IADD R66, R19, 0x1, -R66 ;  /* 0x0000000113427824 */ /* 0x000fc400078e0a42 */
[----:B------:R-:W-:Y:S02]  /*12560*/  IMAD.IADD R67, R10, 0x1, -R67 ;  /* 0x000000010a437824 */ /* 0x000fe400078e0a43 */
[----:B------:R-:W-:Y:S01]  /*12570*/  IMAD.IADD R68, R23, 0x1, -R68 ;  /* 0x0000000117447824 */ /* 0x000fe200078e0a44 */
[----:B------:R-:W-:Y:S06]  /*12580*/  @P0 BRA `(.L_x_131) ;  /* 0x0000000000980947 */ /* 0x000fec0003800000 */
        /* <DEDUP_REMOVED lines=38> */
.L_x_131:
[----:B------:R-:W-:Y:S05]  /*127f0*/  BSYNC.RELIABLE B5 ;  /* 0x0000000000057941 */ /* 0x000fea0003800100 */
.L_x_130:
        /* <DEDUP_REMOVED lines=41> */
.L_x_132:
[----:B------:R-:W-:Y:S05]  /*12a90*/  BSYNC.RECONVERGENT B4 ;  /* 0x0000000000047941 */ /* 0x000fea0003800200 */
.L_x_129:
        /* <DEDUP_REMOVED lines=40> */
.L_x_135:
[----:B------:R-:W-:Y:S05]  /*12d20*/  BSYNC.RELIABLE B5 ;  /* 0x0000000000057941 */ /* 0x000fea0003800100 */
.L_x_134:
        /* <DEDUP_REMOVED lines=41> */
.L_x_136:
[----:B------:R-:W-:Y:S05]  /*12fc0*/  BSYNC.RECONVERGENT B4 ;  /* 0x0000000000047941 */ /* 0x000fea0003800200 */
.L_x_133:
[----:B------:R-:W-:Y:S01]  /*12fd0*/  IMAD.WIDE.U32 R14, R2, R18, RZ ;  /* 0x00000012020e7225 */ /* 0x000fe200078e00ff */
        /* <DEDUP_REMOVED lines=16> */
[----:B------:R-:W-:-:S05]  /*130e0*/  IMAD.WIDE.U32 R16, R20, R9, R16 ;  /* 0x0000000914107225 */ /* 0x000fca00078e0010 */
[----:B------:R-:W-:Y:S01]  /*130f0*/  IADD3 R30, P0, PT, R12, R17, RZ ;  /* 0x000000110c1e7210 */ /* 0x000fe20007f1e0ff */
[----:B------:R-:W-:Y:S02]  /*13100*/  IMAD.MOV.U32 R12, RZ, RZ, R13 ;  /* 0x000000ffff0c7224 */ /* 0x000fe400078e000d */
[----:B------:R-:W-:Y:S01]  /*13110*/  IMAD.MOV.U32 R13, RZ, RZ, RZ ;  /* 0x000000ffff0d7224 */ /* 0x000fe200078e00ff */
[----:B------:R-:W-:Y:S01]  /*13120*/  IADD3.X R31, PT, PT, RZ, RZ, RZ, P0, !PT ;  /* 0x000000ffff1f7210 */ /* 0x000fe200007fe4ff */
        /* <DEDUP_REMOVED lines=29> */
[----:B------:R-:W-:Y:S02]  /*13300*/  IMAD.MOV.U32 R31, RZ, RZ, RZ ;  /* 0x000000ffff1f7224 */ /* 0x000fe400078e00ff */
        /* <DEDUP_REMOVED lines=57> */
[----:B------:R-:W-:Y:S01]  /*136a0*/  IMAD.MOV.U32 R17, RZ, RZ, RZ ;  /* 0x000000ffff117224 */ /* 0x000fe200078e00ff */
[----:B------:R-:W-:Y:S01]  /*136b0*/  IADD3.X R39, PT, PT, RZ, RZ, RZ, P0, !PT ;  /* 0x000000ffff277210 */ /* 0x000fe200007fe4ff */
        /* <DEDUP_REMOVED lines=23> */
[----:B------:R-:W-:Y:S02]  /*13830*/  IMAD.MOV.U32 R25, RZ, RZ, RZ ;  /* 0x000000ffff197224 */ /* 0x000fe400078e00ff */
[----:B------:R-:W-:-:S02]  /*13840*/  IMAD.X R57, RZ, RZ, RZ, P3 ;  /* 0x000000ffff397224 */ /* 0x000fc400018e06ff */
[----:B------:R-:W-:Y:S02]  /*13850*/  IMAD.X R55, RZ, RZ, RZ, P2 ;  /* 0x000000ffff377224 */ /* 0x000fe400010e06ff */
[----:B------:R-:W-:-:S04]  /*13860*/  IMAD.WIDE.U32 R32, R29, R3, R38 ;  /* 0x000000031d207225 */ /* 0x000fc800078e0026 */
[----:B------:R-:W-:Y:S01]  /*13870*/  IMAD.WIDE.U32 R24, R27, R2, R24 ;  /* 0x000000021b187225 */ /* 0x000fe200078e0018 */
[----:B------:R-:W-:-:S03]  /*13880*/  IADD3 R30, P0, PT, R31, R33, RZ ;  /* 0x000000211f1e7210 */ /* 0x000fc60007f1e0ff */
        /* <DEDUP_REMOVED lines=17> */
[----:B------:R-:W-:Y:S02]  /*139a0*/  IMAD.MOV.U32 R31, RZ, RZ, RZ ;  /* 0x000000ffff1f7224 */ /* 0x000fe400078e00ff */
        /* <DEDUP_REMOVED lines=10> */
[----:B------:R-:W-:-:S04]  /*13a50*/  IMAD.WIDE.U32 R54, R30, 0x3d1, RZ ;  /* 0x000003d11e367825 */ /* 0x000fc800078e00ff */
[----:B------:R-:W-:Y:S02]  /*13a60*/  IMAD.X R39, RZ, RZ, RZ, P3 ;  /* 0x000000ffff277224 */ /* 0x000fe400018e06ff */
[----:B------:R-:W-:-:S04]  /*13a70*/  IMAD.WIDE.U32 R32, R28, R4, R32 ;  /* 0x000000041c207225 */ /* 0x000fc800078e0020 */
[----:B------:R-:W-:-:S04]  /*13a80*/  IMAD.WIDE.U32 R28, R27, R7, R38 ;  /* 0x000000071b1c7225 */ /* 0x000fc800078e0026 */
[----:B------:R-:W-:-:S04]  /*13a90*/  IMAD.WIDE.U32 R36, R26, R5, R36 ;  /* 0x000000051a247225 */ /* 0x000fc800078e0024 */
[----:B------:R-:W-:Y:S01]  /*13aa0*/  IMAD.IADD R60, R14, 0x1, R54 ;  /* 0x000000010e3c7824 */ /* 0x000fe200078e0236 */
[----:B------:R-:W-:Y:S01]  /*13ab0*/  IADD3 R38, P2, PT, R32, R37, RZ ;  /* 0x0000002520267210 */ /* 0x000fe20007f5e0ff */
[----:B------:R-:W-:Y:S01]  /*13ac0*/  VIADD R54, R55, UR4 ;  /* 0x0000000437367c36 */ /* 0x000fe20008000000 */
[----:B------:R-:W-:Y:S01]  /*13ad0*/  IADD3 R36, P3, PT, R36, R29, RZ ;  /* 0x0000001d24247210 */ /* 0x000fe20007f7e0ff */
[----:B------:R-:W-:Y:S01]  /*13ae0*/  IMAD.MOV.U32 R55, RZ, RZ, RZ ;  /* 0x000000ffff377224 */ /* 0x000fe200078e00ff */
[----:B------:R-:W-:Y:S01]  /*13af0*/  ISETP.GE.U32.AND P0, PT, R60, R14, PT ;  /* 0x0000000e3c00720c */ /* 0x000fe20003f06070 */
[----:B------:R-:W-:Y:S02]  /*13b00*/  IMAD.X R39, RZ, RZ, RZ, P2 ;  /* 0x000000ffff277224 */ /* 0x000fe400010e06ff */
[----:B------:R-:W-:Y:S01]  /*13b10*/  IMAD.WIDE.U32 R54, R8, 0x3d1, R54 ;  /* 0x000003d108367825 */ /* 0x000fe200078e0036 */
[----:B------:R-:W-:-:S03]  /*13b20*/  SEL R11, RZ, 0x1, P0 ;  /* 0x00000001ff0b7807 */ /* 0x000fc60000000000 */
[----:B------:R-:W-:Y:S01]  /*13b30*/  IMAD.X R37, RZ, RZ, RZ, P3 ;  /* 0x000000ffff257224 */ /* 0x000fe200018e06ff */
[----:B------:R-:W-:Y:S01]  /*13b40*/  IADD3 R11, P2, P3, R54, R10, R11 ;  /* 0x0000000a360b7210 */ /* 0x000fe20007b5e00b */
[----:B------:R-:W-:-:S03]  /*13b50*/  IMAD.WIDE.U32 R14, R26, R3, R38 ;  /* 0x000000031a0e7225 */ /* 0x000fc600078e0026 */
[----:B------:R-:W-:Y:S01]  /*13b60*/  IADD3.X R9, PT, PT, RZ, RZ, RZ, P2, P3 ;  /* 0x000000ffff097210 */ /* 0x000fe200017e64ff */
[----:B------:R-:W-:Y:S01]  /*13b70*/  IMAD.WIDE.U32 R6, R27, R6, R36 ;  /* 0x000000061b067225 */ /* 0x000fe200078e0024 */
[----:B------:R-:W-:Y:S02]  /*13b80*/  IADD3 R32, P0, PT, R33, R15, RZ ;  /* 0x0000000f21207210 */ /* 0x000fe40007f1e0ff */
[----:B------:R-:W-:Y:S01]  /*13b90*/  IADD3 R59, P4, PT, R30, R11, RZ ;  /* 0x0000000b1e3b7210 */ /* 0x000fe20007f9e0ff */
[----:B------:R-:W-:Y:S01]  /*13ba0*/  VIADD R38, R55, UR4 ;  /* 0x0000000437267c36 */ /* 0x000fe20008000000 */
[----:B------:R-:W-:Y:S01]  /*13bb0*/  IADD3 R10, P3, PT, R14, R7, RZ ;  /* 0x000000070e0a7210 */ /* 0x000fe20007f7e0ff */
[----:B------:R-:W-:Y:S02]  /*13bc0*/  IMAD.MOV.U32 R39, RZ, RZ, RZ ;  /* 0x000000ffff277224 */ /* 0x000fe400078e00ff */
[----:B------:R-:W-:Y:S02]  /*13bd0*/  IMAD.X R33, RZ, RZ, RZ, P0 ;  /* 0x000000ffff217224 */ /* 0x000fe400000e06ff */
[----:B------:R-:W-:-:S04]  /*13be0*/  IMAD.WIDE.U32 R36, R28, 0x3d1, R38 ;  /* 0x000003d11c247825 */ /* 0x000fc800078e0026 */
[----:B------:R-:W-:Y:S01]  /*13bf0*/  IMAD.X R11, RZ, RZ, RZ, P3 ;  /* 0x000000ffff0b7224 */ /* 0x000fe200018e06ff */
[----:B------:R-:W-:Y:S01]  /*13c00*/  IADD3 R58, P0, P2, R36, R9, R16 ;  /* 0x00000009243a7210 */ /* 0x000fe20007a1e010 */
[----:B------:R-:W-:Y:S02]  /*13c10*/  IMAD.X R7, RZ, RZ, RZ, P4 ;  /* 0x000000ffff077224 */ /* 0x000fe400020e06ff */
[----:B------:R-:W-:-:S03]  /*13c20*/  IMAD.WIDE.U32 R14, R26, R4, R32 ;  /* 0x000000041a0e7225 */ /* 0x000fc600078e0020 */
[----:B------:R-:W-:Y:S01]  /*13c30*/  IADD3 R58, P3, P4, R8, R7, R58 ;  /* 0x00000007083a7210 */ /* 0x000fe20007c7e03a */
[----:B------:R-:W-:Y:S01]  /*13c40*/  IMAD.WIDE.U32 R10, R27, R5, R10 ;  /* 0x000000051b0a7225 */ /* 0x000fe200078e000a */
[----:B------:R-:W-:Y:S02]  /*13c50*/  IADD3.X R5, PT, PT, RZ, RZ, RZ, P0, P2 ;  /* 0x000000ffff057210 */ /* 0x000fe400007e44ff */
[----:B------:R-:W-:Y:S01]  /*13c60*/  IADD3.X R57, PT, PT, RZ, RZ, RZ, P3, P4 ;  /* 0x000000ffff397210 */ /* 0x000fe20001fe84ff */
[----:B------:R-:W-:Y:S01]  /*13c70*/  VIADD R16, R37, UR4 ;  /* 0x0000000425107c36 */ /* 0x000fe20008000000 */
[----:B------:R-:W-:Y:S01]  /*13c80*/  IADD3 R8, P5, PT, R14, R11, RZ ;  /* 0x0000000b0e087210 */ /* 0x000fe20007fbe0ff */
[----:B------:R-:W-:Y:S02]  /*13c90*/  IMAD.MOV.U32 R7, RZ, RZ, RZ ;  /* 0x000000ffff077224 */ /* 0x000fe400078e00ff */
[----:B------:R-:W-:Y:S01]  /*13ca0*/  IMAD.WIDE.U32 R16, R6, 0x3d1, R16 ;  /* 0x000003d106107825 */ /* 0x000fe200078e0010 */
[----:B------:R-:W-:-:S03]  /*13cb0*/  IADD3.X R9, PT, PT, RZ, RZ, RZ, P5, !PT ;  /* 0x000000ffff097210 */ /* 0x000fc60002ffe4ff */
[----:B------:R-:W-:Y:S01]  /*13cc0*/  VIADD R30, R17, UR4 ;  /* 0x00000004111e7c36 */ /* 0x000fe20008000000 */
[----:B------:R-:W-:Y:S01]  /*13cd0*/  IADD3 R16, P0, P2, R16, R5, R12 ;  /* 0x0000000510107210 */ /* 0x000fe20007a1e00c */
[----:B------:R-:W-:-:S03]  /*13ce0*/  IMAD.WIDE.U32 R2, R27, R3, R8 ;  /* 0x000000031b027225 */ /* 0x000fc600078e0008 */
[----:B------:R-:W-:Y:S01]  /*13cf0*/  IADD3.X R5, PT, PT, RZ, RZ, RZ, P0, P2 ;  /* 0x000000ffff057210 */ /* 0x000fe200007e44ff */
[----:B------:R-:W-:Y:S01]  /*13d00*/  IMAD.WIDE.U32 R12, R10, 0x3d1, R30 ;  /* 0x000003d10a0c7825 */ /* 0x000fe200078e001e */
[----:B------:R-:W-:Y:S02]  /*13d10*/  IADD3 R14, P0, PT, R15, R3, RZ ;  /* 0x000000030f0e7210 */ /* 0x000fe40007f1e0ff */
[----:B------:R-:W-:Y:S01]  /*13d20*/  IADD3 R57, P4, P5, R28, R57, R16 ;  /* 0x000000391c397210 */ /* 0x000fe20007d9e010 */
[----:B------:R-:W-:Y:S01]  /*13d30*/  VIADD R8, R13, UR4 ;  /* 0x000000040d087c36 */ /* 0x000fe20008000000 */
[----:B------:R-:W-:Y:S01]  /*13d40*/  IADD3 R12, P2, P3, R12, R5, R18 ;  /* 0x000000050c0c7210 */ /* 0x000fe20007b5e012 */
[----:B------:R-:W-:Y:S01]  /*13d50*/  IMAD.MOV.U32 R9, RZ, RZ, RZ ;  /* 0x000000ffff097224 */ /* 0x000fe200078e00ff */
[----:B------:R-:W-:Y:S01]  /*13d60*/  IADD3.X R3, PT, PT, RZ, RZ, RZ, P4, P5 ;  /* 0x000000ffff037210 */ /* 0x000fe200027ea4ff */
[----:B------:R-:W-:Y:S01]  /*13d70*/  IMAD.X R15, RZ, RZ, RZ, P0 ;  /* 0x000000ffff0f7224 */ /* 0x000fe200000e06ff */
[----:B------:R-:W-:Y:S01]  /*13d80*/  IADD3.X R5, PT, PT, RZ, RZ, RZ, P2, P3 ;  /* 0x000000ffff057210 */ /* 0x000fe200017e64ff */
[----:B------:R-:W-:Y:S01]  /*13d90*/  IMAD.WIDE.U32 R8, R2, 0x3d1, R8 ;  /* 0x000003d102087825 */ /* 0x000fe200078e0008 */
[----:B------:R-:W-:-:S03]  /*13da0*/  IADD3 R56, P3, P4, R6, R3, R12 ;  /* 0x0000000306387210 */ /* 0x000fc60007c7e00c */
[----:B------:R-:W-:Y:S01]  /*13db0*/  VIADD R6, R9, UR4 ;  /* 0x0000000409067c36 */ /* 0x000fe20008000000 */
[----:B------:R-:W-:Y:S01]  /*13dc0*/  IADD3 R20, P2, P0, R8, R5, R20 ;  /* 0x0000000508147210 */ /* 0x000fe2000785e014 */
[----:B------:R-:W-:Y:S01]  /*13dd0*/  IMAD.WIDE.U32 R4, R27, R4, R14 ;  /* 0x000000041b047225 */ /* 0x000fe200078e000e */
[----:B------:R-:W-:Y:S02]  /*13de0*/  IADD3.X R55, PT, PT, RZ, RZ, RZ, P3, P4 ;  /* 0x000000ffff377210 */ /* 0x000fe40001fe84ff */
[----:B------:R-:W-:Y:S02]  /*13df0*/  IADD3.X R9, PT, PT, RZ, RZ, RZ, P2, P0 ;  /* 0x000000ffff097210 */ /* 0x000fe400017e04ff */
[----:B------:R-:W-:Y:S01]  /*13e00*/  IADD3 R55, P3, P4, R10, R55, R20 ;  /* 0x000000370a377210 */ /* 0x000fe20007c7e014 */
[----:B------:R-:W-:-:S03]  /*13e10*/  IMAD.WIDE.U32 R6, R4, 0x3d1, R6 ;  /* 0x000003d104067825 */ /* 0x000fc600078e0006 */
[----:B------:R-:W-:Y:S02]  /*13e20*/  IADD3.X R3, PT, PT, RZ, RZ, RZ, P3, P4 ;  /* 0x000000ffff037210 */ /* 0x000fe40001fe84ff */
[----:B------:R-:W-:Y:S01]  /*13e30*/  IADD3 R22, P0, P2, R6, R9, R22 ;  /* 0x0000000906167210 */ /* 0x000fe20007a1e016 */
[----:B------:R-:W-:Y:S02]  /*13e40*/  VIADD R6, R7, UR4 ;  /* 0x0000000407067c36 */ /* 0x000fe40008000000 */
[----:B------:R-:W-:Y:S01]  /*13e50*/  IMAD.MOV.U32 R7, RZ, RZ, RZ ;  /* 0x000000ffff077224 */ /* 0x000fe200078e00ff */
[----:B------:R-:W-:Y:S01]  /*13e60*/  IADD3 R54, P3, P4, R2, R3, R22 ;  /* 0x0000000302367210 */ /* 0x000fe20007c7e016 */
[----:B------:R-:W-:Y:S01]  /*13e70*/  IMAD.WIDE.U32 R2, R5, 0x3d1, R6 ;  /* 0x000003d105027825 */ /* 0x000fe200078e0006 */
[----:B------:R-:W-:Y:S02]  /*13e80*/  IADD3.X R7, PT, PT, RZ, RZ, RZ, P0, P2 ;  /* 0x000000ffff077210 */ /* 0x000fe400007e44ff */
[----:B------:R-:W-:-:S02]  /*13e90*/  IADD3.X R53, PT, PT, RZ, RZ, RZ, P3, P4 ;  /* 0x000000ffff357210 */ /* 0x000fc40001fe84ff */
[----:B------:R-:W-:-:S04]  /*13ea0*/  IADD3 R24, P0, P2, R2, R7, R24 ;  /* 0x0000000702187210 */ /* 0x000fc80007a1e018 */
[----:B------:R-:W-:Y:S01]  /*13eb0*/  IADD3 R53, P3, P4, R4, R53, R24 ;  /* 0x0000003504357210 */ /* 0x000fe20007c7e018 */
[----:B------:R-:W-:Y:S01]  /*13ec0*/  VIADD R4, R3, UR4 ;  /* 0x0000000403047c36 */ /* 0x000fe20008000000 */
        /* <DEDUP_REMOVED lines=30> */
.L_x_138:
[----:B------:R-:W-:Y:S05]  /*140b0*/  BSYNC.RECONVERGENT B4 ;  /* 0x0000000000047941 */ /* 0x000fea0003800200 */
.L_x_137:
        /* <DEDUP_REMOVED lines=40> */
.L_x_141:
[----:B------:R-:W-:Y:S05]  /*14340*/  BSYNC.RELIABLE B5 ;  /* 0x0000000000057941 */ /* 0x000fea0003800100 */
.L_x_140:
        /* <DEDUP_REMOVED lines=41> */
.L_x_142:
[----:B------:R-:W-:Y:S05]  /*145e0*/  BSYNC.RECONVERGENT B4 ;  /* 0x0000000000047941 */ /* 0x000fea0003800200 */
.L_x_139:
[----:B------:R-:W-:Y:S01]  /*145f0*/  ISETP.GT.U32.AND P0, PT, R53, R34, PT ;  /* 0x000000223500720c */ /* 0x000fe20003f04070 */
[----:B------:R-:W-:-:S12]  /*14600*/  BSSY.RELIABLE B4, `(.L_x_143) ;  /* 0x0000028000047945 */ /* 0x000fd80003800100 */
[----:B------:R-:W-:Y:S05]  /*14610*/  @P0 BRA `(.L_x_144) ;  /* 0x0000000000980947 */ /* 0x000fea0003800000 */
[----:B------:R-:W-:Y:S02]  /*14620*/  ISETP.GE.U32.AND P2, PT, R53, R34, PT ;  /* 0x000000223500720c */ /* 0x000fe40003f46070 */
[----:B------:R-:W-:Y:S02]  /*14630*/  PLOP3.LUT P0, PT, PT, PT, PT, 0x80, 0x8 ;  /* 0x000000000008781c */ /* 0x000fe40003f0f070 */
[----:B------:R-:W-:-:S09]  /*14640*/  PRMT R19, RZ, 0x7610, R19 ;  /* 0x00007610ff137816 */ /* 0x000fd20000000013 */
        /* <DEDUP_REMOVED lines=35> */
.L_x_144:
[----:B------:R-:W-:Y:S05]  /*14880*/  BSYNC.RELIABLE B4 ;  /* 0x0000000000047941 */ /* 0x000fea0003800100 */
.L_x_143:
[C---:B------:R-:W-:Y:S01]  /*14890*/  ISETP.GE.U32.AND P0, PT, R60.reuse, UR8, PT ;  /* 0x000000083c007c0c */ /* 0x040fe2000bf06070 */
[----:B------:R-:W-:Y:S01]  /*148a0*/  VIADD R60, R60, -UR8 ;  /* 0x800000083c3c7c36 */ /* 0x000fe20008000000 */
[----:B------:R-:W-:Y:S02]  /*148b0*/  PRMT R19, RZ, 0x7610, R19 ;  /* 0x00007610ff137816 */ /* 0x000fe40000000013 */
        /* <DEDUP_REMOVED lines=37> */
[----:B------:R-:W-:Y:S01]  /*14b10*/  @P0 IMAD.MOV R3, RZ, RZ, R53 ;  /* 0x000000ffff030224 */ /* 0x000fe200078e0235 */
[----:B------:R-:W-:-:S03]  /*14b20*/  PLOP3.LUT P0, PT, PT, PT, PT, 0x80, 0x8 ;  /* 0x000000000008781c */ /* 0x000fc60003f0f070 */
[----:B------:R-:W-:-:S10]  /*14b30*/  IMAD.IADD R53, R3, 0x1, -R34 ;  /* 0x0000000103357824 */ /* 0x000fd400078e0a22 */
.L_x_11:
[----:B0-----:R-:W-:Y:S05]  /*14b40*/  BSYNC.RECONVERGENT B3 ;  /* 0x0000000000037941 */ /* 0x001fea0003800200 */
.L_x_10:
[----:B------:R-:W-:-:S05]  /*14b50*/  SHF.R.U32.HI R3, RZ, 0x5, R40 ;  /* 0x00000005ff037819 */ /* 0x000fca0000011628 */
[----:B------:R-:W-:-:S05]  /*14b60*/  IMAD R2, R3, 0x4, R0 ;  /* 0x0000000403027824 */ /* 0x000fca00078e0200 */
[----:B------:R0:W2:Y:S01]  /*14b70*/  LDL R3, [R2] ;  /* 0x0000000002037983 */ /* 0x0000a20000100800 */
[----:B------:R-:W-:Y:S01]  /*14b80*/  BSSY.RECONVERGENT B3, `(.L_x_145) ;  /* 0x000312b000037945 */ /* 0x000fe20003800200 */
[----:B------:R-:W-:Y:S01]  /*14b90*/  PRMT R11, R19, 0x7610, R11 ;  /* 0x00007610130b7816 */ /* 0x000fe2000000000b */
[----:B------:R-:W-:Y:S01]  /*14ba0*/  IMAD.MOV.U32 R4, RZ, RZ, R53 ;  /* 0x000000ffff047224 */ /* 0x000fe200078e0035 */
[----:B------:R-:W-:Y:S01]  /*14bb0*/  MOV R16, R73 ;  /* 0x0000004900107202 */ /* 0x000fe20000000f00 */
[----:B------:R-:W-:Y:S02]  /*14bc0*/  IMAD.MOV.U32 R5, RZ, RZ, R55 ;  /* 0x000000ffff057224 */ /* 0x000fe400078e0037 */
[----:B------:R-:W-:Y:S02]  /*14bd0*/  IMAD.MOV.U32 R6, RZ, RZ, R56 ;  /* 0x000000ffff067224 */ /* 0x000fe400078e0038 */
[----:B------:R-:W-:Y:S02]  /*14be0*/  IMAD.MOV.U32 R7, RZ, RZ, R57 ;  /* 0x000000ffff077224 */ /* 0x000fe400078e0039 */
[----:B------:R-:W-:-:S02]  /*14bf0*/  IMAD.MOV.U32 R8, RZ, RZ, R58 ;  /* 0x000000ffff087224 */ /* 0x000fc400078e003a */
[----:B------:R-:W-:Y:S02]  /*14c00*/  IMAD.MOV.U32 R9, RZ, RZ, R59 ;  /* 0x000000ffff097224 */ /* 0x000fe400078e003b */
[----:B0-----:R-:W-:Y:S02]  /*14c10*/  IMAD.MOV.U32 R2, RZ, RZ, R60 ;  /* 0x000000ffff027224 */ /* 0x001fe400078e003c */
        /* <DEDUP_REMOVED lines=14> */
[----:B------:R-:W-:Y:S01]  /*14d00*/  IMAD.MOV.U32 R10, RZ, RZ, R76 ;  /* 0x000000ffff0a7224 */ /* 0x000fe200078e004c */
[----:B--2---:R-:W-:-:S04]  /*14d10*/  SHF.R.W.U32.HI R3, RZ, R40, R3 ;  /* 0x00000028ff037219 */ /* 0x004fc80000011e03 */
[----:B------:R-:W-:-:S04]  /*14d20*/  LOP3.LUT R3, R3, 0x1, RZ, 0xc0, !PT ;  /* 0x0000000103037812 */ /* 0x000fc800078ec0ff */
[----:B------:R-:W-:Y:S01]  /*14d30*/  ISETP.NE.U32.AND P2, PT, R3, 0x1, PT ;  /* 0x000000010300780c */ /* 0x000fe20003f45070 */
[----:B------:R-:W-:-:S12]  /*14d40*/  IMAD.MOV.U32 R3, RZ, RZ, R54 ;  /* 0x000000ffff037224 */ /* 0x000fd800078e0036 */
[----:B------:R-:W-:Y:S05]  /*14d50*/  @P2 BRA `(.L_x_146) ;  /* 0x0000031000342947 */ /* 0x000fea0003800000 */
[----:B------:R-:W0:Y:S01]  /*14d60*/  LDCU.64 UR38, c[0x3][0x78] ;  /* 0x00c00f00ff2677ac */ /* 0x000e220008000a00 */
[----:B------:R-:W-:Y:S01]  /*14d70*/  IMAD.U32 R11, RZ, RZ, UR36 ;  /* 0x00000024ff0b7e24 */ /* 0x000fe2000f8e00ff */
[----:B------:R-:W1:Y:S01]  /*14d80*/  LDCU.64 UR40, c[0x3][0x70] ;  /* 0x00c00e00ff2877ac */ /* 0x000e620008000a00 */
[----:B------:R-:W2:Y:S01]  /*14d90*/  LDCU.64 UR42, c[0x3][0x68] ;  /* 0x00c00d00ff2a77ac */ /* 0x000ea20008000a00 */
[----:B------:R-:W3:Y:S01]  /*14da0*/  LDCU.64 UR44, c[0x3][0x60] ;  /* 0x00c00c00ff2c77ac */ /* 0x000ee20008000a00 */
[----:B------:R-:W4:Y:S01]  /*14db0*/  LDCU.64 UR46, c[0x3][0x30] ;  /* 0x00c00600ff2e77ac */ /* 0x000f220008000a00 */
[----:B0-----:R-:W-:Y:S02]  /*14dc0*/  IMAD.U32 R3, RZ, RZ, UR38 ;  /* 0x00000026ff037e24 */ /* 0x001fe4000f8e00ff */
[----:B------:R-:W-:Y:S01]  /*14dd0*/  IMAD.U32 R4, RZ, RZ, UR39 ;  /* 0x00000027ff047e24 */ /* 0x000fe2000f8e00ff */
[----:B------:R-:W0:Y:S01]  /*14de0*/  LDCU.64 UR48, c[0x3][0x28] ;  /* 0x00c00500ff3077ac */ /* 0x000e220008000a00 */
[----:B-1----:R-:W-:-:S02]  /*14df0*/  IMAD.U32 R6, RZ, RZ, UR40 ;  /* 0x00000028ff067e24 */ /* 0x002fc4000f8e00ff */
[----:B------:R-:W-:Y:S01]  /*14e00*/  IMAD.U32 R5, RZ, RZ, UR41 ;  /* 0x00000029ff057e24 */ /* 0x000fe2000f8e00ff */
[----:B------:R-:W1:Y:S01]  /*14e10*/  LDCU.64 UR50, c[0x3][0x58] ;  /* 0x00c00b00ff3277ac */ /* 0x000e620008000a00 */
[----:B--2---:R-:W-:Y:S02]  /*14e20*/  IMAD.U32 R8, RZ, RZ, UR42 ;  /* 0x0000002aff087e24 */ /* 0x004fe4000f8e00ff */
[----:B------:R-:W-:Y:S01]  /*14e30*/  IMAD.U32 R7, RZ, RZ, UR43 ;  /* 0x0000002bff077e24 */ /* 0x000fe2000f8e00ff */
[----:B------:R-:W2:Y:S01]  /*14e40*/  LDCU.64 UR52, c[0x3][0x50] ;  /* 0x00c00a00ff3477ac */ /* 0x000ea20008000a00 */
[----:B---3--:R-:W-:Y:S02]  /*14e50*/  IMAD.U32 R2, RZ, RZ, UR44 ;  /* 0x0000002cff027e24 */ /* 0x008fe4000f8e00ff */
[----:B------:R-:W-:Y:S01]  /*14e60*/  IMAD.U32 R9, RZ, RZ, UR45 ;  /* 0x0000002dff097e24 */ /* 0x000fe2000f8e00ff */
[----:B------:R-:W3:Y:S01]  /*14e70*/  LDCU.64 UR54, c[0x3][0x48] ;  /* 0x00c00900ff3677ac */ /* 0x000ee20008000a00 */
[----:B----4-:R-:W-:-:S02]  /*14e80*/  IMAD.U32 R18, RZ, RZ, UR46 ;  /* 0x0000002eff127e24 */ /* 0x010fc4000f8e00ff */
[----:B------:R-:W-:Y:S01]  /*14e90*/  IMAD.U32 R20, RZ, RZ, UR47 ;  /* 0x0000002fff147e24 */ /* 0x000fe2000f8e00ff */
[----:B------:R-:W4:Y:S01]  /*14ea0*/  LDCU.64 UR56, c[0x3][0x40] ;  /* 0x00c00800ff3877ac */ /* 0x000f220008000a00 */
[----:B0-----:R-:W-:Y:S01]  /*14eb0*/  IMAD.U32 R14, RZ, RZ, UR48 ;  /* 0x00000030ff0e7e24 */ /* 0x001fe2000f8e00ff */
[----:B------:R-:W0:Y:S01]  /*14ec0*/  LDCU.64 UR38, c[0x3][0x38] ;  /* 0x00c00700ff2677ac */ /* 0x000e220008000a00 */
[----:B------:R-:W-:Y:S02]  /*14ed0*/  IMAD.U32 R16, RZ, RZ, UR49 ;  /* 0x00000031ff107e24 */ /* 0x000fe4000f8e00ff */
[----:B-1----:R-:W-:Y:S01]  /*14ee0*/  IMAD.U32 R38, RZ, RZ, UR50 ;  /* 0x00000032ff267e24 */ /* 0x002fe2000f8e00ff */
[----:B------:R-:W1:Y:S01]  /*14ef0*/  LDCU.64 UR40, c[0x3][0x20] ;  /* 0x00c00400ff2877ac */ /* 0x000e620008000a00 */
[----:B------:R-:W-:Y:S02]  /*14f00*/  IMAD.U32 R78, RZ, RZ, UR51 ;  /* 0x00000033ff4e7e24 */ /* 0x000fe4000f8e00ff */
[----:B--2---:R-:W-:-:S02]  /*14f10*/  IMAD.U32 R88, RZ, RZ, UR52 ;  /* 0x00000034ff587e24 */ /* 0x004fc4000f8e00ff */
[----:B------:R-:W-:Y:S02]  /*14f20*/  IMAD.U32 R29, RZ, RZ, UR53 ;  /* 0x00000035ff1d7e24 */ /* 0x000fe4000f8e00ff */
[----:B---3--:R-:W-:Y:S02]  /*14f30*/  IMAD.U32 R84, RZ, RZ, UR54 ;  /* 0x00000036ff547e24 */ /* 0x008fe4000f8e00ff */
[----:B------:R-:W-:Y:S02]  /*14f40*/  IMAD.U32 R27, RZ, RZ, UR55 ;  /* 0x00000037ff1b7e24 */ /* 0x000fe4000f8e00ff */
[----:B----4-:R-:W-:Y:S02]  /*14f50*/  IMAD.U32 R21, RZ, RZ, UR56 ;  /* 0x00000038ff157e24 */ /* 0x010fe4000f8e00ff */
[----:B------:R-:W-:Y:S02]  /*14f60*/  IMAD.U32 R32, RZ, RZ, UR57 ;  /* 0x00000039ff207e24 */ /* 0x000fe4000f8e00ff */
[----:B0-----:R-:W-:-:S02]  /*14f70*/  IMAD.U32 R24, RZ, RZ, UR39 ;  /* 0x00000027ff187e24 */ /* 0x001fc4000f8e00ff */
[----:B------:R-:W-:Y:S02]  /*14f80*/  IMAD.U32 R22, RZ, RZ, UR38 ;  /* 0x00000026ff167e24 */ /* 0x000fe4000f8e00ff */
[----:B-1----:R-:W-:Y:S02]  /*14f90*/  IMAD.U32 R12, RZ, RZ, UR41 ;  /* 0x00000029ff0c7e24 */ /* 0x002fe4000f8e00ff */
[----:B------:R-:W-:Y:S01]  /*14fa0*/  IMAD.U32 R10, RZ, RZ, UR40 ;  /* 0x00000028ff0a7e24 */ /* 0x000fe2000f8e00ff */
[----:B------:R-:W-:Y:S06]  /*14fb0*/  @!P0 BRA `(.L_x_146) ;  /* 0x0000030c009c8947 */ /* 0x000fec0003800000 */
[----:B------:R-:W-:Y:S01]  /*14fc0*/  PRMT R2, R11, 0x9910, RZ ;  /* 0x000099100b027816 */ /* 0x000fe200000000ff */
[----:B------:R-:W-:Y:S01]  /*14fd0*/  IMAD.MOV.U32 R4, RZ, RZ, R53 ;  /* 0x000000ffff047224 */ /* 0x000fe200078e0035 */
[----:B------:R-:W-:Y:S01]  /*14fe0*/  MOV R9, R59 ;  /* 0x0000003b00097202 */ /* 0x000fe20000000f00 */
[----:B------:R-:W-:Y:S01]  /*14ff0*/  IMAD.MOV.U32 R3, RZ, RZ, R54 ;  /* 0x000000ffff037224 */ /* 0x000fe200078e0036 */
[----:B------:R-:W-:Y:S01]  /*15000*/  ISETP.NE.AND P0, PT, R2, RZ, PT ;  /* 0x000000ff0200720c */ /* 0x000fe20003f05270 */
[----:B------:R-:W-:Y:S01]  /*15010*/  IMAD.MOV.U32 R5, RZ, RZ, R55 ;  /* 0x000000ffff057224 */ /* 0x000fe200078e0037 */
[----:B------:R-:W-:Y:S01]  /*15020*/  PRMT R11, R19, 0x7610, R11 ;  /* 0x00007610130b7816 */ /* 0x000fe2000000000b */
        /* <DEDUP_REMOVED lines=20> */
[----:B------:R-:W-:Y:S06]  /*15170*/  @P0 BRA `(.L_x_146) ;  /* 0x0000030c002c0947 */ /* 0x000fec0003800000 */
[C---:B------:R-:W-:Y:S01]  /*15180*/  IMAD.WIDE.U32 R2, R60.reuse, R60, RZ ;  /* 0x0000003c3c027225 */ /* 0x040fe200078e00ff */
[----:B------:R-:W-:Y:S01]  /*15190*/  UMOV UR4, URZ ;  /* 0x000000ff00047c82 */ /* 0x000fe20008000000 */
[----:B------:R-:W0:Y:S01]  /*151a0*/  LDC R77, c[0x3][0x1c] ;  /* 0x00c00700ff4d7b82 */ /* 0x000e220000000800 */
        /* <DEDUP_REMOVED lines=36> */
[----:B------:R-:W-:Y:S01]  /*153f0*/  IMAD.MOV.U32 R10, RZ, RZ, R9 ;  /* 0x000000ffff0a7224 */ /* 0x000fe200078e0009 */
[----:B------:R-:W-:Y:S01]  /*15400*/  IADD3.X R15, PT, PT, RZ, RZ, RZ, P0, !PT ;  /* 0x000000ffff0f7210 */ /* 0x000fe200007fe4ff */
        /* <DEDUP_REMOVED lines=81> */
[----:B------:R-:W-:Y:S02]  /*15920*/  IADD3 R20, P3, PT, R20, R23, RZ ;  /* 0x0000001714147210 */ /* 0x000fe40007f7e0ff */
[----:B------:R-:W-:Y:S01]  /*15930*/  IADD3.X R25, PT, PT, RZ, RZ, RZ, P2, !PT ;  /* 0x000000ffff197210 */ /* 0x000fe200017fe4ff */
        /* <DEDUP_REMOVED lines=65> */
[----:B------:R-:W-:-:S03]  /*15d50*/  IADD3 R24, P2, PT, R25, R5, RZ ;  /* 0x0000000519187210 */ /* 0x000fc60007f5e0ff */
[----:B------:R-:W-:Y:S01]  /*15d60*/  VIADD R28, R29, UR4 ;  /* 0x000000041d1c7c36 */ /* 0x000fe20008000000 */
[----:B------:R-:W-:Y:S01]  /*15d70*/  IADD3 R4, P3, PT, R4, R3, RZ ;  /* 0x0000000304047210 */ /* 0x000fe20007f7e0ff */
[----:B------:R-:W-:Y:S01]  /*15d80*/  IMAD.MOV.U32 R29, RZ, RZ, RZ ;  /* 0x000000ffff1d7224 */ /* 0x000fe200078e00ff */
[----:B------:R-:W-:Y:S01]  /*15d90*/  IADD3.X R3, PT, PT, RZ, RZ, RZ, P4, P5 ;  /* 0x000000ffff037210 */ /* 0x000fe200027ea4ff */
[----:B------:R-:W-:Y:S02]  /*15da0*/  IMAD.X R25, RZ, RZ, RZ, P2 ;  /* 0x000000ffff197224 */ /* 0x000fe400010e06ff */
[----:B------:R-:W-:-:S04]  /*15db0*/  IMAD.WIDE.U32 R26, R22, 0x3d1, R28 ;  /* 0x000003d1161a7825 */ /* 0x000fc800078e001c */
[----:B------:R-:W-:Y:S01]  /*15dc0*/  IMAD.X R5, RZ, RZ, RZ, P3 ;  /* 0x000000ffff057224 */ /* 0x000fe200018e06ff */
[----:B------:R-:W-:Y:S01]  /*15dd0*/  IADD3 R6, P3, P4, R26, R3, R6 ;  /* 0x000000031a067210 */ /* 0x000fe20007c7e006 */
[----:B------:R-:W-:Y:S02]  /*15de0*/  IMAD.X R23, RZ, RZ, RZ, P0 ;  /* 0x000000ffff177224 */ /* 0x000fe400000e06ff */
[----:B------:R-:W-:Y:S01]  /*15df0*/  VIADD R28, R27, UR4 ;  /* 0x000000041b1c7c36 */ /* 0x000fe20008000000 */
[----:B------:R-:W-:Y:S01]  /*15e00*/  IADD3.X R3, PT, PT, RZ, RZ, RZ, P3, P4 ;  /* 0x000000ffff037210 */ /* 0x000fe20001fe84ff */
[----:B------:R-:W-:Y:S01]  /*15e10*/  IMAD.WIDE.U32 R24, R54, R53, R24 ;  /* 0x0000003536187225 */ /* 0x000fe200078e0018 */
[----:B------:R-:W-:-:S03]  /*15e20*/  IADD3 R23, P0, P2, R20, R23, R6 ;  /* 0x0000001714177210 */ /* 0x000fc60007a1e006 */
        /* <DEDUP_REMOVED lines=15> */
[----:B------:R-:W-:Y:S02]  /*15f20*/  IADD3 R24, P0, PT, R25, R7, RZ ;  /* 0x0000000719187210 */ /* 0x000fe40007f1e0ff */
[----:B------:R-:W-:Y:S01]  /*15f30*/  IADD3.X R3, PT, PT, RZ, RZ, RZ, P2, P3 ;  /* 0x000000ffff037210 */ /* 0x000fe200017e64ff */
[----:B------:R-:W-:Y:S01]  /*15f40*/  IMAD.WIDE.U32 R8, R6, 0x3d1, R20 ;  /* 0x000003d106087825 */ /* 0x000fe200078e0014 */
[----:B------:R-:W-:-:S03]  /*15f50*/  IADD3 R29, P3, P4, R2, R29, R10 ;  /* 0x0000001d021d7210 */ /* 0x000fc60007c7e00a */
[----:B------:R-:W-:Y:S01]  /*15f60*/  IMAD.X R25, RZ, RZ, RZ, P0 ;  /* 0x000000ffff197224 */ /* 0x000fe200000e06ff */
[----:B------:R-:W-:Y:S01]  /*15f70*/  IADD3 R12, P2, P0, R8, R3, R12 ;  /* 0x00000003080c7210 */ /* 0x000fe2000785e00c */
[----:B------:R-:W-:Y:S02]  /*15f80*/  VIADD R8, R9, UR4 ;  /* 0x0000000409087c36 */ /* 0x000fe40008000000 */
[----:B------:R-:W-:Y:S02]  /*15f90*/  HFMA2 R9, -RZ, RZ, 0, 0 ;  /* 0x00000000ff097431 */ /* 0x000fe400000001ff */
        /* <DEDUP_REMOVED lines=22> */
[----:B0-----:R-:W-:Y:S05]  /*16100*/  @!P2 BRA `(.L_x_148) ;  /* 0x00000000005ca947 */ /* 0x001fea0003800000 */
        /* <DEDUP_REMOVED lines=23> */
.L_x_148:
[----:B------:R-:W-:Y:S05]  /*16280*/  BSYNC.RECONVERGENT B4 ;  /* 0x0000000000047941 */ /* 0x000fea0003800200 */
.L_x_147:
        /* <DEDUP_REMOVED lines=41> */
.L_x_151:
[----:B------:R-:W-:Y:S05]  /*16520*/  BSYNC.RELIABLE B5 ;  /* 0x0000000000057941 */ /* 0x000fea0003800100 */
.L_x_150:
        /* <DEDUP_REMOVED lines=38> */
[----:B------:R-:W-:-:S12]  /*16790*/  VIADD R2, R16, 0xffffffff ;  /* 0xffffffff10027836 */ /* 0x000fd80000000000 */
[----:B------:R-:W-:-:S04]  /*167a0*/  @P0 IMAD.MOV R2, RZ, RZ, R16 ;  /* 0x000000ffff020224 */ /* 0x000fc800078e0210 */
[----:B------:R-:W-:-:S07]  /*167b0*/  IMAD.IADD R16, R2, 0x1, -R77 ;  /* 0x0000000102107824 */ /* 0x000fce00078e0a4d */
.L_x_152:
[----:B------:R-:W-:Y:S05]  /*167c0*/  BSYNC.RECONVERGENT B4 ;  /* 0x0000000000047941 */ /* 0x000fea0003800200 */
.L_x_149:
        /* <DEDUP_REMOVED lines=40> */
.L_x_155:
[----:B------:R-:W-:Y:S05]  /*16a50*/  BSYNC.RELIABLE B5 ;  /* 0x0000000000057941 */ /* 0x000fea0003800100 */
.L_x_154:
        /* <DEDUP_REMOVED lines=37> */
[----:B------:R-:W-:Y:S01]  /*16cb0*/  ISETP.GE.U32.AND.EX P0, PT, R2, RZ, PT, P0 ;  /* 0x000000ff0200720c */ /* 0x000fe20003f06100 */
[----:B------:R-:W-:-:S12]  /*16cc0*/  VIADD R2, R16, 0xffffffff ;  /* 0xffffffff10027836 */ /* 0x000fd80000000000 */
[----:B------:R-:W-:-:S04]  /*16cd0*/  @P0 IMAD.MOV R2, RZ, RZ, R16 ;  /* 0x000000ffff020224 */ /* 0x000fc800078e0210 */
[----:B------:R-:W-:-:S07]  /*16ce0*/  IMAD.IADD R16, R2, 0x1, -R77 ;  /* 0x0000000102107824 */ /* 0x000fce00078e0a4d */
.L_x_156:
[----:B------:R-:W-:Y:S05]  /*16cf0*/  BSYNC.RECONVERGENT B4 ;  /* 0x0000000000047941 */ /* 0x000fea0003800200 */
.L_x_153:
[----:B------:R-:W-:Y:S01]  /*16d00*/  ISETP.NE.AND P2, PT, R49, RZ, PT ;  /* 0x000000ff3100720c */ /* 0x000fe20003f45270 */
[----:B------:R-:W-:Y:S01]  /*16d10*/  IMAD.MOV.U32 R35, RZ, RZ, R41 ;  /* 0x000000ffff237224 */ /* 0x000fe200078e0029 */
[----:B------:R-:W-:Y:S01]  /*16d20*/  PLOP3.LUT P0, PT, PT, PT, PT, 0x8, 0x80 ;  /* 0x000000000080781c */ /* 0x000fe20003f0e170 */
[----:B------:R-:W-:Y:S02]  /*16d30*/  IMAD.MOV.U32 R33, RZ, RZ, R42 ;  /* 0x000000ffff217224 */ /* 0x000fe400078e002a */
[----:B------:R-:W-:Y:S02]  /*16d40*/  IMAD.MOV.U32 R21, RZ, RZ, R43 ;  /* 0x000000ffff157224 */ /* 0x000fe400078e002b */
[----:B------:R-:W-:Y:S02]  /*16d50*/  IMAD.MOV.U32 R27, RZ, RZ, R44 ;  /* 0x000000ffff1b7224 */ /* 0x000fe400078e002c */
[----:B------:R-:W-:Y:S02]  /*16d60*/  IMAD.MOV.U32 R19, RZ, RZ, R45 ;  /* 0x000000ffff137224 */ /* 0x000fe400078e002d */
[----:B------:R-:W-:-:S02]  /*16d70*/  IMAD.MOV.U32 R13, RZ, RZ, R46 ;  /* 0x000000ffff0d7224 */ /* 0x000fc400078e002e */
[----:B------:R-:W-:Y:S02]  /*16d80*/  IMAD.MOV.U32 R17, RZ, RZ, R47 ;  /* 0x000000ffff117224 */ /* 0x000fe400078e002f */
[----:B------:R-:W-:Y:S01]  /*16d90*/  IMAD.MOV.U32 R10, RZ, RZ, R48 ;  /* 0x000000ffff0a7224 */ /* 0x000fe200078e0030 */
[----:B------:R-:W-:Y:S06]  /*16da0*/  @!P2 BRA `(.L_x_157) ;  /* 0x000000000044a947 */ /* 0x000fec0003800000 */
[----:B------:R-:W-:Y:S02]  /*16db0*/  IMAD.MOV.U32 R2, RZ, RZ, RZ ;  /* 0x000000ffff027224 */ /* 0x000fe400078e00ff */
[----:B------:R-:W-:Y:S02]  /*16dc0*/  IMAD.MOV.U32 R3, RZ, RZ, R49 ;  /* 0x000000ffff037224 */ /* 0x000fe400078e0031 */
[----:B------:R-:W-:Y:S02]  /*16dd0*/  IMAD.MOV.U32 R35, RZ, RZ, R50 ;  /* 0x000000ffff237224 */ /* 0x000fe400078e0032 */
[----:B------:R-:W-:-:S04]  /*16de0*/  IMAD.HI.U32 RZ, P0, R49, 0x3d1, R2 ;  /* 0x000003d131ff7827 */ /* 0x000fc80007800002 */
[----:B------:R-:W-:Y:S02]  /*16df0*/  IMAD.X R2, RZ, RZ, RZ, P0 ;  /* 0x000000ffff027224 */ /* 0x000fe400000e06ff */
[----:B------:R-:W-:-:S03]  /*16e00*/  IMAD.MOV.U32 R33, RZ, RZ, R51 ;  /* 0x000000ffff217224 */ /* 0x000fc600078e0033 */
[----:B------:R-:W-:-:S04]  /*16e10*/  IADD3 R21, P0, P2, R2, R52, R43 ;  /* 0x0000003402157210 */ /* 0x000fc80007a1e02b */
[----:B------:R-:W-:-:S04]  /*16e20*/  IADD3.X R3, PT, PT, RZ, RZ, RZ, P0, P2 ;  /* 0x000000ffff037210 */ /* 0x000fc800007e44ff */
[----:B------:R-:W-:-:S05]  /*16e30*/  IADD3 R27, P0, PT, R3, R44, RZ ;  /* 0x0000002c031b7210 */ /* 0x000fca0007f1e0ff */
[----:B------:R-:W-:-:S05]  /*16e40*/  IMAD.X R2, RZ, RZ, RZ, P0 ;  /* 0x000000ffff027224 */ /* 0x000fca00000e06ff */
[----:B------:R-:W-:-:S05]  /*16e50*/  IADD3 R19, P0, PT, R2, R45, RZ ;  /* 0x0000002d02137210 */ /* 0x000fca0007f1e0ff */
[----:B------:R-:W-:-:S05]  /*16e60*/  IMAD.X R3, RZ, RZ, RZ, P0 ;  /* 0x000000ffff037224 */ /* 0x000fca00000e06ff */
[----:B------:R-:W-:-:S05]  /*16e70*/  IADD3 R13, P0, PT, R3, R46, RZ ;  /* 0x0000002e030d7210 */ /* 0x000fca0007f1e0ff */
[----:B------:R-:W-:Y:S01]  /*16e80*/  IMAD.X R2, RZ, RZ, RZ, P0 ;  /* 0x000000ffff027224 */ /* 0x000fe200000e06ff */
[----:B------:R-:W-:-:S04]  /*16e90*/  PLOP3.LUT P0, PT, P1, PT, PT, 0x80, 0x8 ;  /* 0x000000000008781c */ /* 0x000fc80000f0f070 */
[----:B------:R-:W-:-:S05]  /*16ea0*/  IADD3 R17, P2, PT, R2, R47, RZ ;  /* 0x0000002f02117210 */ /* 0x000fca0007f5e0ff */
[----:B------:R-:W-:-:S08]  /*16eb0*/  IMAD.X R10, RZ, RZ, R48, P2 ;  /* 0x000000ffff0a7224 */ /* 0x000fd000010e0630 */
.L_x_157:
[----:B------:R-:W-:-:S13]  /*16ec0*/  ISETP.GT.U32.OR P0, PT, R10, R77, P0 ;  /* 0x0000004d0a00720c */ /* 0x000fda0000704470 */
[----:B------:R-:W-:Y:S05]  /*16ed0*/  @P0 BRA `(.L_x_158) ;  /* 0x0000000000640947 */ /* 0x000fea0003800000 */
[----:B------:R-:W-:-:S13]  /*16ee0*/  ISETP.GE.U32.AND P0, PT, R10, R77, PT ;  /* 0x0000004d0a00720c */ /* 0x000fda0003f06070 */
[----:B------:R-:W-:Y:S05]  /*16ef0*/  @!P0 BRA `(.L_x_159) ;  /* 0x0000000400008947 */ /* 0x000fea0003800000 */
[----:B------:R-:W-:-:S13]  /*16f00*/  ISETP.LE.U32.AND P0, PT, R17, UR5, PT ;  /* 0x0000000511007c0c */ /* 0x000fda000bf03070 */
[----:B------:R-:W-:Y:S05]  /*16f10*/  @!P0 BRA `(.L_x_158) ;  /* 0x0000000000548947 */ /* 0x000fea0003800000 */
[----:B------:R-:W-:-:S13]  /*16f20*/  ISETP.LT.U32.AND P0, PT, R17, UR5, PT ;  /* 0x0000000511007c0c */ /* 0x000fda000bf01070 */
[----:B------:R-:W-:Y:S05]  /*16f30*/  @P0 BRA `(.L_x_159) ;  /* 0x0000000000f00947 */ /* 0x000fea0003800000 */
        /* <DEDUP_REMOVED lines=14> */
[----:B------:R-:W-:-:S04]  /*17020*/  ISETP.GE.U32.AND P0, PT, R35, UR30, PT ;  /* 0x0000001e23007c0c */ /* 0x000fc8000bf06070 */
[----:B------:R-:W-:-:S04]  /*17030*/  ISETP.LT.U32.OR P0, PT, R33, UR31, !P0 ;  /* 0x0000001f21007c0c */ /* 0x000fc8000c701470 */
[----:B------:R-:W-:-:S04]  /*17040*/  ISETP.LE.U32.AND P0, PT, R33, UR31, P0 ;  /* 0x0000001f21007c0c */ /* 0x000fc80008703070 */
[----:B------:R-:W-:-:S13]  /*17050*/  ISETP.LT.U32.OR P0, PT, R21, UR35, P0 ;  /* 0x0000002315007c0c */ /* 0x000fda0008701470 */
[----:B------:R-:W-:Y:S05]  /*17060*/  @P0 BRA `(.L_x_159) ;  /* 0x0000000000a40947 */ /* 0x000fea0003800000 */
.L_x_158:
        /* <DEDUP_REMOVED lines=41> */
.L_x_159:
[----:B------:R-:W-:-:S13]  /*17300*/  ISETP.GT.U32.AND P0, PT, R10, R77, PT ;  /* 0x0000004d0a00720c */ /* 0x000fda0003f04070 */
[----:B------:R-:W-:Y:S05]  /*17310*/  @P0 BRA `(.L_x_160) ;  /* 0x0000000000640947 */ /* 0x000fea0003800000 */
[----:B------:R-:W-:-:S13]  /*17320*/  ISETP.GE.U32.AND P0, PT, R10, R77, PT ;  /* 0x0000004d0a00720c */ /* 0x000fda0003f06070 */
[----:B------:R-:W-:Y:S05]  /*17330*/  @!P0 BRA `(.L_x_161) ;  /* 0x0000000400008947 */ /* 0x000fea0003800000 */
[----:B------:R-:W-:-:S13]  /*17340*/  ISETP.GT.U32.AND P0, PT, R17, UR5, PT ;  /* 0x0000000511007c0c */ /* 0x000fda000bf04070 */
[----:B------:R-:W-:Y:S05]  /*17350*/  @P0 BRA `(.L_x_160) ;  /* 0x0000000000540947 */ /* 0x000fea0003800000 */
[----:B------:R-:W-:-:S13]  /*17360*/  ISETP.GE.U32.AND P0, PT, R17, UR5, PT ;  /* 0x0000000511007c0c */ /* 0x000fda000bf06070 */
        /* <DEDUP_REMOVED lines=15> */
[----:B------:R-:W-:-:S04]  /*17460*/  ISETP.GE.U32.AND P0, PT, R35, UR30, PT ;  /* 0x0000001e23007c0c */ /* 0x000fc8000bf06070 */
[----:B------:R-:W-:-:S04]  /*17470*/  ISETP.LT.U32.OR P0, PT, R33, UR31, !P0 ;  /* 0x0000001f21007c0c */ /* 0x000fc8000c701470 */
[----:B------:R-:W-:-:S04]  /*17480*/  ISETP.LE.U32.AND P0, PT, R33, UR31, P0 ;  /* 0x0000001f21007c0c */ /* 0x000fc80008703070 */
[----:B------:R-:W-:-:S13]  /*17490*/  ISETP.LT.U32.OR P0, PT, R21, UR35, P0 ;  /* 0x0000002315007c0c */ /* 0x000fda0008701470 */
[----:B------:R-:W-:Y:S05]  /*174a0*/  @P0 BRA `(.L_x_161) ;  /* 0x0000000000a40947 */ /* 0x000fea0003800000 */
.L_x_160:
        /* <DEDUP_REMOVED lines=41> */
.L_x_161:
        /* <DEDUP_REMOVED lines=184> */
[----:B------:R-:W-:Y:S02]  /*182c0*/  IADD3.X R3, PT, PT, RZ, RZ, RZ, P4, P5 ;  /* 0x000000ffff037210 */ /* 0x000fe400027ea4ff */
[----:B------:R-:W-:Y:S01]  /*182d0*/  IADD3 R84, P2, PT, R85, R9, RZ ;  /* 0x0000000955547210 */ /* 0x000fe20007f5e0ff */
[----:B------:R-:W-:Y:S01]  /*182e0*/  VIADD R6, R7, UR4 ;  /* 0x0000000407067c36 */ /* 0x000fe20008000000 */
[----:B------:R-:W-:Y:S01]  /*182f0*/  IADD3 R38, P3, PT, R8, R31, RZ ;  /* 0x0000001f08267210 */ /* 0x000fe20007f7e0ff */
[----:B------:R-:W-:Y:S02]  /*18300*/  IMAD.MOV.U32 R7, RZ, RZ, RZ ;  /* 0x000000ffff077224 */ /* 0x000fe400078e00ff */
[----:B------:R-:W-:Y:S02]  /*18310*/  IMAD.MOV.U32 R9, RZ, RZ, RZ ;  /* 0x000000ffff097224 */ /* 0x000fe400078e00ff */
[----:B------:R-:W-:-:S04]  /*18320*/  IMAD.WIDE.U32 R6, R4, 0x3d1, R6 ;  /* 0x000003d104067825 */ /* 0x000fc800078e0006 */
[----:B------:R-:W-:Y:S01]  /*18330*/  IMAD.X R39, RZ, RZ, RZ, P3 ;  /* 0x000000ffff277224 */ /* 0x000fe200018e06ff */
[----:B------:R-:W-:Y:S01]  /*18340*/  IADD3 R6, P3, P4, R6, R3, R94 ;  /* 0x0000000306067210 */ /* 0x000fe20007c7e05e */
[----:B------:R-:W-:Y:S02]  /*18350*/  IMAD.X R3, RZ, RZ, RZ, P0 ;  /* 0x000000ffff037224 */ /* 0x000fe400000e06ff */
[----:B------:R-:W-:Y:S02]  /*18360*/  VIADD R8, R7, UR4 ;  /* 0x0000000407087c36 */ /* 0x000fe40008000000 */
        /* <DEDUP_REMOVED lines=9> */
[----:B------:R-:W-:Y:S02]  /*18400*/  IADD3.X R5, PT, PT, RZ, RZ, RZ, P4, P5 ;  /* 0x000000ffff057210 */ /* 0x000fe400027ea4ff */
[----:B------:R-:W-:Y:S01]  /*18410*/  IADD3 R83, P4, P5, R4, R83, R8 ;  /* 0x0000005304537210 */ /* 0x000fe20007d9e008 */
[----:B------:R-:W-:Y:S01]  /*18420*/  VIADD R2, R9, UR4 ;  /* 0x0000000409027c36 */ /* 0x000fe20008000000 */
[----:B------:R-:W-:-:S03]  /*18430*/  IADD3 R6, P3, PT, R84, R39, RZ ;  /* 0x0000002754067210 */ /* 0x000fc60007f7e0ff */
[----:B------:R-:W-:-:S04]  /*18440*/  IMAD.WIDE.U32 R2, R38, 0x3d1, R2 ;  /* 0x000003d126027825 */ /* 0x000fc800078e0002 */
[----:B------:R-:W-:Y:S01]  /*18450*/  IMAD.X R7, RZ, RZ, RZ, P3 ;  /* 0x000000ffff077224 */ /* 0x000fe200018e06ff */
[----:B------:R-:W-:Y:S01]  /*18460*/  IADD3 R2, P2, P3, R2, R5, R88 ;  /* 0x0000000502027210 */ /* 0x000fe20007b5e058 */
[----:B------:R-:W-:Y:S01]  /*18470*/  VIADD R4, R3, UR4 ;  /* 0x0000000403047c36 */ /* 0x000fe20008000000 */
[----:B------:R-:W-:Y:S01]  /*18480*/  IADD3.X R3, PT, PT, RZ, RZ, RZ, P4, P5 ;  /* 0x000000ffff037210 */ /* 0x000fe200027ea4ff */
[----:B------:R-:W-:-:S04]  /*18490*/  IMAD.WIDE.U32 R6, R17, R69, R6 ;  /* 0x0000004511067225 */ /* 0x000fc800078e0006 */
        /* <DEDUP_REMOVED lines=55> */
.L_x_163:
[----:B------:R-:W-:Y:S05]  /*18810*/  BSYNC.RECONVERGENT B4 ;  /* 0x0000000000047941 */ /* 0x000fea0003800200 */
.L_x_162:
[----:B------:R-:W-:Y:S01]  /*18820*/  ISETP.GT.U32.OR P0, PT, R80, R77, P0 ;  /* 0x0000004d5000720c */ /* 0x000fe20000704470 */
[----:B------:R-:W-:Y:S04]  /*18830*/  BSSY.RECONVERGENT B4, `(.L_x_164) ;  /* 0x0000054000047945 */ /* 0x000fe80003800200 */
[----:B------:R-:W-:Y:S08]  /*18840*/  BSSY.RELIABLE B5, `(.L_x_165) ;  /* 0x0000029000057945 */ /* 0x000ff00003800100 */
[----:B------:R-:W-:Y:S05]  /*18850*/  @P0 BRA `(.L_x_166) ;  /* 0x00000000009c0947 */ /* 0x000fea0003800000 */
[----:B------:R-:W-:Y:S01]  /*18860*/  ISETP.GE.U32.AND P0, PT, R80, R77, PT ;  /* 0x0000004d5000720c */ /* 0x000fe20003f06070 */
[----:B------:R-:W-:Y:S02]  /*18870*/  IMAD.MOV.U32 R82, RZ, RZ, R30 ;  /* 0x000000ffff527224 */ /* 0x000fe400078e001e */
[----:B------:R-:W-:Y:S02]  /*18880*/  IMAD.MOV.U32 R84, RZ, RZ, R14 ;  /* 0x000000ffff547224 */ /* 0x000fe400078e000e */
[----:B------:R-:W-:-:S08]  /*18890*/  IMAD.MOV.U32 R85, RZ, RZ, R12 ;  /* 0x000000ffff557224 */ /* 0x000fd000078e000c */
        /* <DEDUP_REMOVED lines=35> */
.L_x_166:
[----:B------:R-:W-:Y:S05]  /*18ad0*/  BSYNC.RELIABLE B5 ;  /* 0x0000000000057941 */ /* 0x000fea0003800100 */
.L_x_165:
        /* <DEDUP_REMOVED lines=37> */
[----:B------:R-:W-:Y:S01]  /*18d30*/  ISETP.GE.U32.AND.EX P0, PT, R2, RZ, PT, P0 ;  /* 0x000000ff0200720c */ /* 0x000fe20003f06100 */
[----:B------:R-:W-:-:S12]  /*18d40*/  VIADD R2, R80, 0xffffffff ;  /* 0xffffffff50027836 */ /* 0x000fd80000000000 */
[----:B------:R-:W-:-:S04]  /*18d50*/  @P0 IMAD.MOV R2, RZ, RZ, R80 ;  /* 0x000000ffff020224 */ /* 0x000fc800078e0250 */
[----:B------:R-:W-:-:S07]  /*18d60*/  IMAD.IADD R80, R2, 0x1, -R77 ;  /* 0x0000000102507824 */ /* 0x000fce00078e0a4d */
.L_x_167:
[----:B------:R-:W-:Y:S05]  /*18d70*/  BSYNC.RECONVERGENT B4 ;  /* 0x0000000000047941 */ /* 0x000fea0003800200 */
.L_x_164:
        /* <DEDUP_REMOVED lines=40> */
.L_x_170:
[----:B------:R-:W-:Y:S05]  /*19000*/  BSYNC.RELIABLE B5 ;  /* 0x0000000000057941 */ /* 0x000fea0003800100 */
.L_x_169:
        /* <DEDUP_REMOVED lines=41> */
.L_x_171:
[----:B------:R-:W-:Y:S05]  /*192a0*/  BSYNC.RECONVERGENT B4 ;  /* 0x0000000000047941 */ /* 0x000fea0003800200 */
.L_x_168:
[----:B------:R-:W-:Y:S01]  /*192b0*/  IMAD.WIDE.U32 R6, R93, UR12, RZ ;  /* 0x0000000c5d067c25 */ /* 0x000fe2000f8e00ff */
[----:B------:R-:W-:Y:S01]  /*192c0*/  UMOV UR4, URZ ;  /* 0x000000ff00047c82 */ /* 0x000fe20008000000 */
[----:B------:R-:W-:Y:S02]  /*192d0*/  BSSY.RECONVERGENT B4, `(.L_x_172) ;  /* 0x0000109000047945 */ /* 0x000fe40003800200 */
[----:B------:R-:W-:Y:S02]  /*192e0*/  IMAD.MOV.U32 R102, RZ, RZ, R7 ;  /* 0x000000ffff667224 */ /* 0x000fe400078e0007 */
[----:B------:R-:W-:Y:S02]  /*192f0*/  IMAD.MOV.U32 R103, RZ, RZ, RZ ;  /* 0x000000ffff677224 */ /* 0x000fe400078e00ff */
[----:B------:R-:W-:Y:S02]  /*19300*/  IMAD.MOV.U32 R91, RZ, RZ, RZ ;  /* 0x000000ffff5b7224 */ /* 0x000fe400078e00ff */
[----:B------:R-:W-:-:S04]  /*19310*/  IMAD.WIDE.U32 R102, R25, UR12, R102 ;  /* 0x0000000c19667c25 */ /* 0x000fc8000f8e0066 */
[----:B------:R-:W-:Y:S02]  /*19320*/  IMAD.MOV.U32 R90, RZ, RZ, R103 ;  /* 0x000000ffff5a7224 */ /* 0x000fe400078e0067 */
[----:B------:R-:W-:Y:S02]  /*19330*/  IMAD.MOV.U32 R103, RZ, RZ, RZ ;  /* 0x000000ffff677224 */ /* 0x000fe400078e00ff */
[----:B------:R-:W-:-:S04]  /*19340*/  IMAD.WIDE.U32 R90, R23, UR12, R90 ;  /* 0x0000000c175a7c25 */ /* 0x000fc8000f8e005a */
[----:B------:R-:W-:-:S05]  /*19350*/  IMAD.WIDE.U32 R102, R93, UR13, R102 ;  /* 0x0000000d5d667c25 */ /* 0x000fca000f8e0066 */
[----:B------:R-:W-:Y:S01]  /*19360*/  IADD3 R100, P0, PT, R90, R103, RZ ;  /* 0x000000675a647210 */ /* 0x000fe20007f1e0ff */
[----:B------:R-:W-:Y:S02]  /*19370*/  IMAD.MOV.U32 R90, RZ, RZ, R91 ;  /* 0x000000ffff5a7224 */ /* 0x000fe400078e005b */
[----:B------:R-:W-:Y:S02]  /*19380*/  IMAD.MOV.U32 R91, RZ, RZ, RZ ;  /* 0x000000ffff5b7224 */ /* 0x000fe400078e00ff */
[----:B------:R-:W-:Y:S02]  /*19390*/  IMAD.X R101, RZ, RZ, RZ, P0 ;  /* 0x000000ffff657224 */ /* 0x000fe400000e06ff */
[----:B------:R-:W-:-:S04]  /*193a0*/  IMAD.WIDE.U32 R90, R15, UR12, R90 ;  /* 0x0000000c0f5a7c25 */ /* 0x000fc8000f8e005a */
[----:B------:R-:W-:-:S05]  /*193b0*/  IMAD.WIDE.U32 R100, R25, UR13, R100 ;  /* 0x0000000d19647c25 */ /* 0x000fca000f8e0064 */
[----:B------:R-:W-:Y:S01]  /*193c0*/  IADD3 R98, P0, PT, R90, R101, RZ ;  /* 0x000000655a627210 */ /* 0x000fe20007f1e0ff */
[----:B------:R-:W-:Y:S02]  /*193d0*/  IMAD.MOV.U32 R90, RZ, RZ, R91 ;  /* 0x000000ffff5a7224 */ /* 0x000fe400078e005b */
[----:B------:R-:W-:Y:S02]  /*193e0*/  IMAD.MOV.U32 R91, RZ, RZ, RZ ;  /* 0x000000ffff5b7224 */ /* 0x000fe400078e00ff */
[----:B------:R-:W-:Y:S02]  /*193f0*/  IMAD.X R99, RZ, RZ, RZ, P0 ;  /* 0x000000ffff637224 */ /* 0x000fe400000e06ff */
[----:B------:R-:W-:Y:S02]  /*19400*/  IMAD.MOV.U32 R101, RZ, RZ, RZ ;  /* 0x000000ffff657224 */ /* 0x000fe400078e00ff */
[----:B------:R-:W-:-:S04]  /*19410*/  IMAD.WIDE.U32 R90, R29, UR12, R90 ;  /* 0x0000000c1d5a7c25 */ /* 0x000fc8000f8e005a */
[----:B------:R-:W-:-:S04]  /*19420*/  IMAD.WIDE.U32 R98, R23, UR13, R98 ;  /* 0x0000000d17627c25 */ /* 0x000fc8000f8e0062 */
[----:B------:R-:W-:Y:S01]  /*19430*/  IMAD.WIDE.U32 R100, R93, UR14, R100 ;  /* 0x0000000e5d647c25 */ /* 0x000fe2000f8e0064 */
[----:B------:R-:W-:-:S03]  /*19440*/  IADD3 R96, P0, PT, R90, R99, RZ ;  /* 0x000000635a607210 */ /* 0x000fc60007f1e0ff */
[----:B------:R-:W-:Y:S01]  /*19450*/  IMAD.MOV.U32 R90, RZ, RZ, R91 ;  /* 0x000000ffff5a7224 */ /* 0x000fe200078e005b */
[----:B------:R-:W-:Y:S01]  /*19460*/  IADD3 R98, P2, PT, R98, R101, RZ ;  /* 0x0000006562627210 */ /* 0x000fe20007f5e0ff */
[----:B------:R-:W-:Y:S02]  /*19470*/  IMAD.X R97, RZ, RZ, RZ, P0 ;  /* 0x000000ffff617224 */ /* 0x000fe400000e06ff */
[----:B------:R-:W-:Y:S02]  /*19480*/  IMAD.MOV.U32 R91, RZ, RZ, RZ ;  /* 0x000000ffff5b7224 */ /* 0x000fe400078e00ff */
[----:B------:R-:W-:Y:S02]  /*19490*/  IMAD.X R99, RZ, RZ, RZ, P2 ;  /* 0x000000ffff637224 */ /* 0x000fe400010e06ff */
[----:B------:R-:W-:-:S04]  /*194a0*/  IMAD.WIDE.U32 R90, R11, UR12, R90 ;  /* 0x0000000c0b5a7c25 */ /* 0x000fc8000f8e005a */
[----:B------:R-:W-:-:S04]  /*194b0*/  IMAD.WIDE.U32 R96, R15, UR13, R96 ;  /* 0x0000000d0f607c25 */ /* 0x000fc8000f8e0060 */
[----:B------:R-:W-:Y:S01]  /*194c0*/  IMAD.WIDE.U32 R98, R25, UR14, R98 ;  /* 0x0000000e19627c25 */ /* 0x000fe2000f8e0062 */
[----:B------:R-:W-:-:S03]  /*194d0*/  IADD3 R94, P0, PT, R90, R97, RZ ;  /* 0x000000615a5e7210 */ /* 0x000fc60007f1e0ff */
[----:B------:R-:W-:Y:S01]  /*194e0*/  IMAD.MOV.U32 R90, RZ, RZ, R91 ;  /* 0x000000ffff5a7224 */ /* 0x000fe200078e005b */
[----:B------:R-:W-:Y:S01]  /*194f0*/  IADD3 R96, P2, PT, R96, R99, RZ ;  /* 0x0000006360607210 */ /* 0x000fe20007f5e0ff */
[----:B------:R-:W-:Y:S02]  /*19500*/  IMAD.X R95, RZ, RZ, RZ, P0 ;  /* 0x000000ffff5f7224 */ /* 0x000fe400000e06ff */
[----:B------:R-:W-:Y:S01]  /*19510*/  IMAD.MOV.U32 R91, RZ, RZ, RZ ;  /* 0x000000ffff5b7224 */ /* 0x000fe200078e00ff */
[----:B------:R-:W-:Y:S01]  /*19520*/  IADD3.X R97, PT, PT, RZ, RZ, RZ, P2, !PT ;  /* 0x000000ffff617210 */ /* 0x000fe200017fe4ff */
[----:B------:R-:W-:Y:S02]  /*19530*/  IMAD.MOV.U32 R99, RZ, RZ, RZ ;  /* 0x000000ffff637224 */ /* 0x000fe400078e00ff */
[----:B------:R-:W-:-:S04]  /*19540*/  IMAD.WIDE.U32 R90, R37, UR12, R90 ;  /* 0x0000000c255a7c25 */ /* 0x000fc8000f8e005a */
[----:B------:R-:W-:-:S04]  /*19550*/  IMAD.WIDE.U32 R94, R29, UR13, R94 ;  /* 0x0000000d1d5e7c25 */ /* 0x000fc8000f8e005e */
[----:B------:R-:W-:Y:S01]  /*19560*/  IMAD.WIDE.U32 R96, R23, UR14, R96 ;  /* 0x0000000e17607c25 */ /* 0x000fe2000f8e0060 */
[----:B------:R-:W-:-:S03]  /*19570*/  IADD3 R88, P0, PT, R90, R95, RZ ;  /* 0x0000005f5a587210 */ /* 0x000fc60007f1e0ff */
[----:B------:R-:W-:Y:S01]  /*19580*/  IMAD.WIDE.U32 R98, R93, UR15, R98 ;  /* 0x0000000f5d627c25 */ /* 0x000fe2000f8e0062 */
[----:B------:R-:W-:-:S03]  /*19590*/  IADD3 R94, P2, PT, R94, R97, RZ ;  /* 0x000000615e5e7210 */ /* 0x000fc60007f5e0ff */
[----:B------:R-:W-:Y:S01]  /*195a0*/  IMAD.MOV.U32 R90, RZ, RZ, R91 ;  /* 0x000000ffff5a7224 */ /* 0x000fe200078e005b */
[----:B------:R-:W-:Y:S01]  /*195b0*/  IADD3 R96, P3, PT, R96, R99, RZ ;  /* 0x0000006360607210 */ /* 0x000fe20007f7e0ff */
[----:B------:R-:W-:Y:S02]  /*195c0*/  IMAD.X R89, RZ, RZ, RZ, P0 ;  /* 0x000000ffff597224 */ /* 0x000fe400000e06ff */
[----:B------:R-:W-:Y:S02]  /*195d0*/  IMAD.X R95, RZ, RZ, RZ, P2 ;  /* 0x000000ffff5f7224 */ /* 0x000fe400010e06ff */
[----:B------:R-:W-:Y:S02]  /*195e0*/  IMAD.X R97, RZ, RZ, RZ, P3 ;  /* 0x000000ffff617224 */ /* 0x000fe400018e06ff */
[----:B------:R-:W-:Y:S02]  /*195f0*/  IMAD.MOV.U32 R91, RZ, RZ, RZ ;  /* 0x000000ffff5b7224 */ /* 0x000fe400078e00ff */
[----:B------:R-:W-:-:S04]  /*19600*/  IMAD.WIDE.U32 R88, R11, UR13, R88 ;  /* 0x0000000d0b587c25 */ /* 0x000fc8000f8e0058 */
[----:B------:R-:W-:-:S04]  /*19610*/  IMAD.WIDE.U32 R90, R16, UR12, R90 ;  /* 0x0000000c105a7c25 */ /* 0x000fc8000f8e005a */
[----:B------:R-:W-:Y:S01]  /*19620*/  IMAD.WIDE.U32 R94, R15, UR14, R94 ;  /* 0x0000000e0f5e7c25 */ /* 0x000fe2000f8e005e */
[----:B------:R-:W-:-:S03]  /*19630*/  IADD3 R86, P0, PT, R90, R89, RZ ;  /* 0x000000595a567210 */ /* 0x000fc60007f1e0ff */
[----:B------:R-:W-:Y:S01]  /*19640*/  IMAD.WIDE.U32 R96, R25, UR15, R96 ;  /* 0x0000000f19607c25 */ /* 0x000fe2000f8e0060 */
[----:B------:R-:W-:-:S03]  /*19650*/  IADD3 R88, P2, PT, R88, R95, RZ ;  /* 0x0000005f58587210 */ /* 0x000fc60007f5e0ff */
[----:B------:R-:W-:Y:S01]  /*19660*/  IMAD.X R87, RZ, RZ, RZ, P0 ;  /* 0x000000ffff577224 */ /* 0x000fe200000e06ff */
[----:B------:R-:W-:Y:S01]  /*19670*/  IADD3 R94, P3, PT, R94, R97, RZ ;  /* 0x000000615e5e7210 */ /* 0x000fe20007f7e0ff */
[----:B------:R-:W-:Y:S02]  /*19680*/  IMAD.X R89, RZ, RZ, RZ, P2 ;  /* 0x000000ffff597224 */ /* 0x000fe400010e06ff */
[----:B------:R-:W-:Y:S02]  /*19690*/  IMAD.MOV.U32 R97, RZ, RZ, RZ ;  /* 0x000000ffff617224 */ /* 0x000fe400078e00ff */
[----:B------:R-:W-:Y:S02]  /*196a0*/  IMAD.X R95, RZ, RZ, RZ, P3 ;  /* 0x000000ffff5f7224 */ /* 0x000fe400018e06ff */
[----:B------:R-:W-:-:S04]  /*196b0*/  IMAD.WIDE.U32 R86, R37, UR13, R86 ;  /* 0x0000000d25567c25 */ /* 0x000fc8000f8e0056 */
[----:B------:R-:W-:Y:S01]  /*196c0*/  IMAD.WIDE.U32 R88, R29, UR14, R88 ;  /* 0x0000000e1d587c25 */ /* 0x000fe2000f8e0058 */
[----:B------:R-:W-:-:S03]  /*196d0*/  IADD3 R90, P0, PT, R91, R87, RZ ;  /* 0x000000575b5a7210 */ /* 0x000fc60007f1e0ff */
[----:B------:R-:W-:Y:S01]  /*196e0*/  IMAD.WIDE.U32 R94, R23, UR15, R94 ;  /* 0x0000000f175e7c25 */ /* 0x000fe2000f8e005e */
[----:B------:R-:W-:-:S03]  /*196f0*/  IADD3 R86, P2, PT, R86, R89, RZ ;  /* 0x0000005956567210 */ /* 0x000fc60007f5e0ff */
[----:B------:R-:W-:Y:S01]  /*19700*/  IMAD.WIDE.U32 R96, R93, UR16, R96 ;  /* 0x000000105d607c25 */ /* 0x000fe2000f8e0060 */
[----:B------:R-:W-:-:S03]  /*19710*/  IADD3 R88, P3, PT, R88, R95, RZ ;  /* 0x0000005f58587210 */ /* 0x000fc60007f7e0ff */
[----:B------:R-:W-:Y:S01]  /*19720*/  IMAD.X R91, RZ, RZ, RZ, P0 ;  /* 0x000000ffff5b7224 */ /* 0x000fe200000e06ff */
[----:B------:R-:W-:Y:S01]  /*19730*/  IADD3 R94, P4, PT, R94, R97, RZ ;  /* 0x000000615e5e7210 */ /* 0x000fe20007f9e0ff */
[----:B------:R-:W-:Y:S02]  /*19740*/  IMAD.X R87, RZ, RZ, RZ, P2 ;  /* 0x000000ffff577224 */ /* 0x000fe400010e06ff */
[----:B------:R-:W-:Y:S02]  /*19750*/  IMAD.X R89, RZ, RZ, RZ, P3 ;  /* 0x000000ffff597224 */ /* 0x000fe400018e06ff */
[----:B------:R-:W-:Y:S02]  /*19760*/  IMAD.X R95, RZ, RZ, RZ, P4 ;  /* 0x000000ffff5f7224 */ /* 0x000fe400020e06ff */
        /* <DEDUP_REMOVED lines=55> */
[----:B------:R-:W-:Y:S01]  /*19ae0*/  IMAD.MOV.U32 R87, RZ, RZ, RZ ;  /* 0x000000ffff577224 */ /* 0x000fe200078e00ff */
[----:B------:R-:W-:Y:S01]  /*19af0*/  IADD3.X R39, PT, PT, RZ, RZ, RZ, P3, !PT ;  /* 0x000000ffff277210 */ /* 0x000fe20001ffe4ff */
        /* <DEDUP_REMOVED lines=21> */
[----:B------:R-:W-:-:S04]  /*19c50*/  IMAD.WIDE.U32 R4, R37, UR17, R4 ;  /* 0x0000001125047c25 */ /* 0x000fc8000f8e0004 */
[----:B------:R-:W-:Y:S01]  /*19c60*/  IMAD.X R31, RZ, RZ, RZ, P3 ;  /* 0x000000ffff1f7224 */ /* 0x000fe200018e06ff */
[----:B------:R-:W-:Y:S01]  /*19c70*/  IADD3 R90, P0, PT, R91, R5, RZ ;  /* 0x000000055b5a7210 */ /* 0x000fe20007f1e0ff */
[----:B------:R-:W-:-:S04]  /*19c80*/  IMAD.WIDE.U32 R8, R29, UR18, R8 ;  /* 0x000000121d087c25 */ /* 0x000fc8000f8e0008 */
[----:B------:R-:W-:Y:S01]  /*19c90*/  IMAD.WIDE.U32 R30, R23, UR19, R30 ;  /* 0x00000013171e7c25 */ /* 0x000fe2000f8e001e */
[----:B------:R-:W-:-:S03]  /*19ca0*/  IADD3 R4, P2, PT, R4, R9, RZ ;  /* 0x0000000904047210 */ /* 0x000fc60007f5e0ff */
[----:B------:R-:W-:Y:S01]  /*19cb0*/  IMAD.WIDE.U32 R2, R38, 0x3d1, RZ ;  /* 0x000003d126027825 */ /* 0x000fe200078e00ff */
[----:B------:R-:W-:-:S03]  /*19cc0*/  IADD3 R8, P3, PT, R8, R31, RZ ;  /* 0x0000001f08087210 */ /* 0x000fc60007f7e0ff */
[----:B------:R-:W-:Y:S02]  /*19cd0*/  IMAD.X R91, RZ, RZ, RZ, P0 ;  /* 0x000000ffff5b7224 */ /* 0x000fe400000e06ff */
[----:B------:R-:W-:Y:S02]  /*19ce0*/  IMAD.X R5, RZ, RZ, RZ, P2 ;  /* 0x000000ffff057224 */ /* 0x000fe400010e06ff */
[----:B------:R-:W-:Y:S02]  /*19cf0*/  IMAD.X R9, RZ, RZ, RZ, P3 ;  /* 0x000000ffff097224 */ /* 0x000fe400018e06ff */
[----:B------:R-:W-:Y:S02]  /*19d00*/  IMAD.IADD R87, R6, 0x1, R2 ;  /* 0x0000000106577824 */ /* 0x000fe400078e0202 */
[----:B------:R-:W-:-:S03]  /*19d10*/  IMAD.WIDE.U32 R90, R16, UR17, R90 ;  /* 0x00000011105a7c25 */ /* 0x000fc6000f8e005a */
[----:B------:R-:W-:Y:S01]  /*19d20*/  ISETP.GE.U32.AND P0, PT, R87, R6, PT ;  /* 0x000000065700720c */ /* 0x000fe20003f06070 */
[----:B------:R-:W-:-:S04]  /*19d30*/  IMAD.WIDE.U32 R4, R11, UR18, R4 ;  /* 0x000000120b047c25 */ /* 0x000fc8000f8e0004 */
[----:B------:R-:W-:Y:S01]  /*19d40*/  IMAD.WIDE.U32 R8, R15, UR19, R8 ;  /* 0x000000130f087c25 */ /* 0x000fe2000f8e0008 */
[----:B------:R-:W-:-:S03]  /*19d50*/  IADD3 R6, P2, PT, R90, R5, RZ ;  /* 0x000000055a067210 */ /* 0x000fc60007f5e0ff */
[----:B------:R-:W-:Y:S01]  /*19d60*/  VIADD R2, R3, UR4 ;  /* 0x0000000403027c36 */ /* 0x000fe20008000000 */
[----:B------:R-:W-:Y:S01]  /*19d70*/  IADD3 R4, P3, PT, R4, R9, RZ ;  /* 0x0000000904047210 */ /* 0x000fe20007f7e0ff */
[----:B------:R-:W-:Y:S01]  /*19d80*/  IMAD.MOV.U32 R3, RZ, RZ, RZ ;  /* 0x000000ffff037224 */ /* 0x000fe200078e00ff */
[----:B------:R-:W-:Y:S01]  /*19d90*/  SEL R9, RZ, 0x1, P0 ;  /* 0x00000001ff097807 */ /* 0x000fe20000000000 */
[----:B------:R-:W-:Y:S02]  /*19da0*/  IMAD.X R7, RZ, RZ, RZ, P2 ;  /* 0x000000ffff077224 */ /* 0x000fe400010e06ff */
[----:B------:R-:W-:-:S04]  /*19db0*/  IMAD.WIDE.U32 R2, R30, 0x3d1, R2 ;  /* 0x000003d11e027825 */ /* 0x000fc800078e0002 */
[----:B------:R-:W-:Y:S01]  /*19dc0*/  IMAD.X R5, RZ, RZ, RZ, P3 ;  /* 0x000000ffff057224 */ /* 0x000fe200018e06ff */
[----:B------:R-:W-:Y:S01]  /*19dd0*/  IADD3 R9, P4, P5, R2, R102, R9 ;  /* 0x0000006602097210 */ /* 0x000fe20007d9e009 */
[----:B------:R-:W-:-:S03]  /*19de0*/  IMAD.WIDE.U32 R6, R37, UR18, R6 ;  /* 0x0000001225067c25 */ /* 0x000fc6000f8e0006 */
[----:B------:R-:W-:Y:S01]  /*19df0*/  IADD3 R9, P0, PT, R38, R9, RZ ;  /* 0x0000000926097210 */ /* 0x000fe20007f1e0ff */
[----:B------:R-:W-:Y:S01]  /*19e00*/  IMAD.WIDE.U32 R4, R29, UR19, R4 ;  /* 0x000000131d047c25 */ /* 0x000fe2000f8e0004 */
        /* <DEDUP_REMOVED lines=10> */
[----:B------:R-:W-:-:S03]  /*19eb0*/  IMAD.WIDE.U32 R90, R16, UR18, R90 ;  /* 0x00000012105a7c25 */ /* 0x000fc6000f8e005a */
[----:B------:R-:W-:Y:S01]  /*19ec0*/  IADD3 R5, P0, P2, R30, R5, R2 ;  /* 0x000000051e057210 */ /* 0x000fe20007a1e002 */
[----:B------:R-:W-:-:S04]  /*19ed0*/  IMAD.WIDE.U32 R38, R11, UR19, R38 ;  /* 0x000000130b267c25 */ /* 0x000fc8000f8e0026 */
[----:B------:R-:W-:Y:S01]  /*19ee0*/  VIADD R6, R3, UR4 ;  /* 0x0000000403067c36 */ /* 0x000fe20008000000 */
[----:B------:R-:W-:Y:S01]  /*19ef0*/  IADD3.X R3, PT, PT, RZ, RZ, RZ, P3, P4 ;  /* 0x000000ffff037210 */ /* 0x000fe20001fe84ff */
[----:B------:R-:W-:Y:S01]  /*19f00*/  IMAD.MOV.U32 R7, RZ, RZ, RZ ;  /* 0x000000ffff077224 */ /* 0x000fe200078e00ff */
[----:B------:R-:W-:Y:S01]  /*19f10*/  IADD3 R30, P3, PT, R90, R39, RZ ;  /* 0x000000275a1e7210 */ /* 0x000fe20007f7e0ff */
[----:B------:R-:W-:-:S04]  /*19f20*/  IMAD.WIDE.U32 R6, R4, 0x3d1, R6 ;  /* 0x000003d104067825 */ /* 0x000fc800078e0006 */
[----:B------:R-:W-:Y:S01]  /*19f30*/  IMAD.X R31, RZ, RZ, RZ, P3 ;  /* 0x000000ffff1f7224 */ /* 0x000fe200018e06ff */
[----:B------:R-:W-:Y:S01]  /*19f40*/  IADD3 R6, P4, P5, R6, R3, R98 ;  /* 0x0000000306067210 */ /* 0x000fe20007d9e062 */
[----:B------:R-:W-:Y:S01]  /*19f50*/  VIADD R2, R7, UR4 ;  /* 0x0000000407027c36 */ /* 0x000fe20008000000 */
[----:B------:R-:W-:Y:S01]  /*19f60*/  IADD3.X R7, PT, PT, RZ, RZ, RZ, P0, P2 ;  /* 0x000000ffff077210 */ /* 0x000fe200007e44ff */
[----:B------:R-:W-:Y:S01]  /*19f70*/  IMAD.MOV.U32 R3, RZ, RZ, RZ ;  /* 0x000000ffff037224 */ /* 0x000fe200078e00ff */
[----:B------:R-:W-:Y:S01]  /*19f80*/  IADD3.X R39, PT, PT, RZ, RZ, RZ, P4, P5 ;  /* 0x000000ffff277210 */ /* 0x000fe200027ea4ff */
[----:B------:R-:W-:Y:S01]  /*19f90*/  IMAD.WIDE.U32 R30, R37, UR19, R30 ;  /* 0x00000013251e7c25 */ /* 0x000fe2000f8e001e */
[----:B------:R-:W-:-:S03]  /*19fa0*/  IADD3 R92, P4, P5, R8, R7, R6 ;  /* 0x00000007085c7210 */ /* 0x000fc60007d9e006 */
[----:B------:R-:W-:Y:S01]  /*19fb0*/  IMAD.WIDE.U32 R2, R38, 0x3d1, R2 ;  /* 0x000003d126027825 */ /* 0x000fe200078e0002 */
[----:B------:R-:W-:Y:S02]  /*19fc0*/  IADD3 R90, P0, PT, R91, R31, RZ ;  /* 0x0000001f5b5a7210 */ /* 0x000fe40007f1e0ff */
[----:B------:R-:W-:Y:S01]  /*19fd0*/  IADD3.X R89, PT, PT, RZ, RZ, RZ, P4, P5 ;  /* 0x000000ffff597210 */ /* 0x000fe200027ea4ff */
[----:B------:R-:W-:Y:S01]  /*19fe0*/  VIADD R6, R3, UR4 ;  /* 0x0000000403067c36 */ /* 0x000fe20008000000 */
[----:B------:R-:W-:Y:S01]  /*19ff0*/  IADD3 R2, P2, P3, R2, R39, R96 ;  /* 0x0000002702027210 */ /* 0x000fe20007b5e060 */
[----:B------:R-:W-:Y:S02]  /*1a000*/  IMAD.MOV.U32 R7, RZ, RZ, RZ ;  /* 0x000000ffff077224 */ /* 0x000fe400078e00ff */
[----:B------:R-:W-:Y:S01]  /*1a010*/  IMAD.X R91, RZ, RZ, RZ, P0 ;  /* 0x000000ffff5b7224 */ /* 0x000fe200000e06ff */
[----:B------:R-:W-:Y:S01]  /*1a020*/  IADD3.X R3, PT, PT, RZ, RZ, RZ, P2, P3 ;  /* 0x000000ffff037210 */ /* 0x000fe200017e64ff */
[----:B------:R-:W-:Y:S01]  /*1a030*/  IMAD.WIDE.U32 R6, R30, 0x3d1, R6 ;  /* 0x000003d11e067825 */ /* 0x000fe200078e0006 */
[----:B------:R-:W-:-:S03]  /*1a040*/  IADD3 R89, P3, P4, R4, R89, R2 ;  /* 0x0000005904597210 */ /* 0x000fc60007c7e002 */
[----:B------:R-:W-:Y:S01]  /*1a050*/  IMAD.WIDE.U32 R90, R16, UR19, R90 ;  /* 0x00000013105a7c25 */ /* 0x000fe2000f8e005a */
        /* <DEDUP_REMOVED lines=48> */
.L_x_173:
[----:B------:R-:W-:Y:S05]  /*1a360*/  BSYNC.RECONVERGENT B4 ;  /* 0x0000000000047941 */ /* 0x000fea0003800200 */
.L_x_172:
        /* <DEDUP_REMOVED lines=43> */
.L_x_176:
[----:B------:R-:W-:Y:S05]  /*1a620*/  BSYNC.RELIABLE B5 ;  /* 0x0000000000057941 */ /* 0x000fea0003800100 */
.L_x_175:
        /* <DEDUP_REMOVED lines=41> */
.L_x_177:
[----:B------:R-:W-:Y:S05]  /*1a8c0*/  BSYNC.RECONVERGENT B4 ;  /* 0x0000000000047941 */ /* 0x000fea0003800200 */
.L_x_174:
        /* <DEDUP_REMOVED lines=40> */
.L_x_180:
[----:B------:R-:W-:Y:S05]  /*1ab50*/  BSYNC.RELIABLE B5 ;  /* 0x0000000000057941 */ /* 0x000fea0003800100 */
.L_x_179:
        /* <DEDUP_REMOVED lines=41> */
.L_x_181:
[----:B------:R-:W-:Y:S05]  /*1adf0*/  BSYNC.RECONVERGENT B4 ;  /* 0x0000000000047941 */ /* 0x000fea0003800200 */
.L_x_178:
[----:B------:R-:W0:Y:S01]  /*1ae00*/  LDC.64 R2, c[0x3][0x60] ;  /* 0x00c01800ff027b82 */ /* 0x000e220000000a00 */
[----:B------:R-:W-:Y:S01]  /*1ae10*/  IMAD.MOV.U32 R109, RZ, RZ, RZ ;  /* 0x000000ffff6d7224 */ /* 0x000fe200078e00ff */
[----:B------:R-:W-:Y:S01]  /*1ae20*/  UMOV UR4, URZ ;  /* 0x000000ff00047c82 */ /* 0x000fe20008000000 */
[----:B------:R-:W-:-:S05]  /*1ae30*/  IMAD.MOV.U32 R97, RZ, RZ, RZ ;  /* 0x000000ffff617224 */ /* 0x000fca00078e00ff */
[----:B------:R-:W1:Y:S08]  /*1ae40*/  LDC.64 R4, c[0x3][0x68] ;  /* 0x00c01a00ff047b82 */ /* 0x000e700000000a00 */
[----:B------:R-:W2:Y:S01]  /*1ae50*/  LDC.64 R6, c[0x3][0x70] ;  /* 0x00c01c00ff067b82 */ /* 0x000ea20000000a00 */
[----:B0-----:R-:W-:-:S07]  /*1ae60*/  IMAD.WIDE.U32 R110, R35, R2, RZ ;  /* 0x00000002236e7225 */ /* 0x001fce00078e00ff */
[----:B------:R-:W0:Y:S01]  /*1ae70*/  LDC.64 R8, c[0x3][0x78] ;  /* 0x00c01e00ff087b82 */ /* 0x000e220000000a00 */
[----:B------:R-:W-:-:S04]  /*1ae80*/  IMAD.MOV.U32 R108, RZ, RZ, R111 ;  /* 0x000000ffff6c7224 */ /* 0x000fc800078e006f */
[----:B------:R-:W-:-:S04]  /*1ae90*/  IMAD.WIDE.U32 R108, R35, R3, R108 ;  /* 0x00000003236c7225 */ /* 0x000fc800078e006c */
[----:B------:R-:W-:Y:S02]  /*1aea0*/  IMAD.MOV.U32 R96, RZ, RZ, R109 ;  /* 0x000000ffff607224 */ /* 0x000fe400078e006d */
[----:B------:R-:W-:Y:S02]  /*1aeb0*/  IMAD.MOV.U32 R109, RZ, RZ, RZ ;  /* 0x000000ffff6d7224 */ /* 0x000fe400078e00ff */
[----:B-1----:R-:W-:-:S04]  /*1aec0*/  IMAD.WIDE.U32 R96, R35, R4, R96 ;  /* 0x0000000423607225 */ /* 0x002fc800078e0060 */
[----:B------:R-:W-:-:S05]  /*1aed0*/  IMAD.WIDE.U32 R108, R33, R2, R108 ;  /* 0x00000002216c7225 */ /* 0x000fca00078e006c */
        /* <DEDUP_REMOVED lines=13> */
[----:B--2---:R-:W-:Y:S01]  /*1afb0*/  IMAD.WIDE.U32 R96, R35, R6, R96 ;  /* 0x0000000623607225 */ /* 0x004fe200078e0060 */
[----:B------:R-:W-:Y:S02]  /*1afc0*/  IADD3 R102, P2, PT, R100, R105, RZ ;  /* 0x0000006964667210 */ /* 0x000fe40007f5e0ff */
[----:B------:R-:W-:Y:S01]  /*1afd0*/  IADD3 R100, P0, PT, R96, R101, RZ ;  /* 0x0000006560647210 */ /* 0x000fe20007f1e0ff */
[----:B------:R-:W-:Y:S02]  /*1afe0*/  IMAD.MOV.U32 R96, RZ, RZ, R97 ;  /* 0x000000ffff607224 */ /* 0x000fe400078e0061 */
[----:B------:R-:W-:Y:S02]  /*1aff0*/  IMAD.X R103, RZ, RZ, RZ, P2 ;  /* 0x000000ffff677224 */ /* 0x000fe400010e06ff */
[----:B------:R-:W-:Y:S02]  /*1b000*/  IMAD.X R101, RZ, RZ, RZ, P0 ;  /* 0x000000ffff657224 */ /* 0x000fe400000e06ff */
[----:B------:R-:W-:-:S02]  /*1b010*/  IMAD.MOV.U32 R97, RZ, RZ, RZ ;  /* 0x000000ffff617224 */ /* 0x000fc400078e00ff */
        /* <DEDUP_REMOVED lines=14> */
[----:B0-----:R-:W-:Y:S01]  /*1b100*/  IMAD.WIDE.U32 R96, R35, R8, R96 ;  /* 0x0000000823607225 */ /* 0x001fe200078e0060 */
[----:B------:R-:W-:-:S03]  /*1b110*/  IADD3 R100, P3, PT, R100, R103, RZ ;  /* 0x0000006764647210 */ /* 0x000fc60007f7e0ff */
[----:B------:R-:W-:Y:S01]  /*1b120*/  IMAD.X R31, RZ, RZ, RZ, P2 ;  /* 0x000000ffff1f7224 */ /* 0x000fe200010e06ff */
[----:B------:R-:W-:Y:S01]  /*1b130*/  IADD3 R38, P0, PT, R96, R39, RZ ;  /* 0x0000002760267210 */ /* 0x000fe20007f1e0ff */
[----:B------:R-:W-:Y:S02]  /*1b140*/  IMAD.MOV.U32 R96, RZ, RZ, R97 ;  /* 0x000000ffff607224 */ /* 0x000fe400078e0061 */
[----:B------:R-:W-:Y:S02]  /*1b150*/  IMAD.X R101, RZ, RZ, RZ, P3 ;  /* 0x000000ffff657224 */ /* 0x000fe400018e06ff */
        /* <DEDUP_REMOVED lines=8> */
[----:B------:R-:W-:Y:S02]  /*1b1e0*/  IADD3 R34, P0, PT, R96, R39, RZ ;  /* 0x0000002760227210 */ /* 0x000fe40007f1e0ff */
[----:B------:R-:W-:Y:S01]  /*1b1f0*/  IADD3 R38, P2, PT, R38, R31, RZ ;  /* 0x0000001f26267210 */ /* 0x000fe20007f5e0ff */
[----:B------:R-:W-:Y:S01]  /*1b200*/  IMAD.WIDE.U32 R100, R19, R2, R100 ;  /* 0x0000000213647225 */ /* 0x000fe200078e0064 */
[----:B------:R-:W-:-:S03]  /*1b210*/  IADD3.X R31, PT, PT, RZ, RZ, RZ, P3, !PT ;  /* 0x000000ffff1f7210 */ /* 0x000fc60001ffe4ff */
        /* <DEDUP_REMOVED lines=74> */
[----:B------:R-:W-:Y:S01]  /*1b6c0*/  IMAD.MOV.U32 R35, RZ, RZ, RZ ;  /* 0x000000ffff237224 */ /* 0x000fe200078e00ff */
[----:B------:R-:W-:Y:S01]  /*1b6d0*/  IADD3 R20, P3, PT, R20, R33, RZ ;  /* 0x0000002114147210 */ /* 0x000fe20007f7e0ff */
[----:B------:R-:W-:Y:S02]  /*1b6e0*/  IMAD.X R97, RZ, RZ, RZ, P0 ;  /* 0x000000ffff617224 */ /* 0x000fe400000e06ff */
[----:B------:R-:W-:-:S04]  /*1b6f0*/  IMAD.WIDE.U32 R34, R10, R2, R34 ;  /* 0x000000020a227225 */ /* 0x000fc800078e0022 */
[----:B------:R-:W-:Y:S01]  /*1b700*/  IMAD.X R31, RZ, RZ, RZ, P2 ;  /* 0x000000ffff1f7224 */ /* 0x000fe200010e06ff */
[----:B------:R-:W-:Y:S01]  /*1b710*/  IADD3 R32, P0, PT, R32, R35, RZ ;  /* 0x0000002320207210 */ /* 0x000fe20007f1e0ff */
[----:B------:R-:W-:Y:S02]  /*1b720*/  IMAD.X R21, RZ, RZ, RZ, P3 ;  /* 0x000000ffff157224 */ /* 0x000fe400018e06ff */
[----:B------:R-:W-:-:S04]  /*1b730*/  IMAD.WIDE.U32 R96, R19, R9, R96 ;  /* 0x0000000913607225 */ /* 0x000fc800078e0060 */
[----:B------:R-:W-:-:S04]  /*1b740*/  IMAD.WIDE.U32 R30, R13, R7, R30 ;  /* 0x000000070d1e7225 */ /* 0x000fc800078e001e */
[----:B------:R-:W-:-:S04]  /*1b750*/  IMAD.WIDE.U32 R20, R17, R5, R20 ;  /* 0x0000000511147225 */ /* 0x000fc800078e0014 */
[----:B------:R-:W-:Y:S01]  /*1b760*/  IMAD.X R33, RZ, RZ, RZ, P0 ;  /* 0x000000ffff217224 */ /* 0x000fe200000e06ff */
[----:B------:R-:W-:Y:S01]  /*1b770*/  IADD3 R18, P0, PT, R96, R31, RZ ;  /* 0x0000001f60127210 */ /* 0x000fe20007f1e0ff */
[----:B------:R-:W-:Y:S01]  /*1b780*/  IMAD.MOV.U32 R27, RZ, RZ, RZ ;  /* 0x000000ffff1b7224 */ /* 0x000fe200078e00ff */
[----:B------:R-:W-:Y:S01]  /*1b790*/  IADD3 R30, P2, PT, R30, R21, RZ ;  /* 0x000000151e1e7210 */ /* 0x000fe20007f5e0ff */
[----:B------:R-:W-:-:S04]  /*1b7a0*/  IMAD.WIDE.U32 R32, R10, R3, R32 ;  /* 0x000000030a207225 */ /* 0x000fc800078e0020 */
[----:B------:R-:W-:Y:S01]  /*1b7b0*/  IMAD.X R19, RZ, RZ, RZ, P0 ;  /* 0x000000ffff137224 */ /* 0x000fe200000e06ff */
[----:B------:R-:W-:Y:S01]  /*1b7c0*/  IADD3 R20, P3, PT, R20, R33, RZ ;  /* 0x0000002114147210 */ /* 0x000fe20007f7e0ff */
[----:B------:R-:W-:Y:S02]  /*1b7d0*/  IMAD.X R31, RZ, RZ, RZ, P2 ;  /* 0x000000ffff1f7224 */ /* 0x000fe400010e06ff */
[----:B------:R-:W-:-:S04]  /*1b7e0*/  IMAD.WIDE.U32 R18, R13, R8, R18 ;  /* 0x000000080d127225 */ /* 0x000fc800078e0012 */
[----:B------:R-:W-:Y:S01]  /*1b7f0*/  IMAD.WIDE.U32 R30, R17, R6, R30 ;  /* 0x00000006111e7225 */ /* 0x000fe200078e001e */
[----:B------:R-:W-:-:S03]  /*1b800*/  IADD3 R96, P0, PT, R97, R19, RZ ;  /* 0x0000001361607210 */ /* 0x000fc60007f1e0ff */
[----:B------:R-:W-:Y:S01]  /*1b810*/  IMAD.X R21, RZ, RZ, RZ, P3 ;  /* 0x000000ffff157224 */ /* 0x000fe200018e06ff */
[----:B------:R-:W-:Y:S02]  /*1b820*/  IADD3 R18, P2, PT, R18, R31, RZ ;  /* 0x0000001f12127210 */ /* 0x000fe40007f5e0ff */
[----:B------:R-:W-:Y:S01]  /*1b830*/  IADD3.X R97, PT, PT, RZ, RZ, RZ, P0, !PT ;  /* 0x000000ffff617210 */ /* 0x000fe200007fe4ff */
[----:B------:R-:W-:-:S04]  /*1b840*/  IMAD.WIDE.U32 R20, R10, R4, R20 ;  /* 0x000000040a147225 */ /* 0x000fc800078e0014 */
[----:B------:R-:W-:Y:S01]  /*1b850*/  IMAD.X R19, RZ, RZ, RZ, P2 ;  /* 0x000000ffff137224 */ /* 0x000fe200010e06ff */
[----:B------:R-:W-:Y:S01]  /*1b860*/  IADD3 R30, P3, PT, R30, R21, RZ ;  /* 0x000000151e1e7210 */ /* 0x000fe20007f7e0ff */
[----:B------:R-:W-:-:S04]  /*1b870*/  IMAD.WIDE.U32 R96, R13, R9, R96 ;  /* 0x000000090d607225 */ /* 0x000fc800078e0060 */
[----:B------:R-:W-:-:S04]  /*1b880*/  IMAD.WIDE.U32 R18, R17, R7, R18 ;  /* 0x0000000711127225 */ /* 0x000fc800078e0012 */
[----:B------:R-:W-:Y:S01]  /*1b890*/  IMAD.WIDE.U32 R12, R32, 0x3d1, RZ ;  /* 0x000003d1200c7825 */ /* 0x000fe200078e00ff */
[----:B------:R-:W-:-:S03]  /*1b8a0*/  IADD3 R26, P2, PT, R96, R19, RZ ;  /* 0x00000013601a7210 */ /* 0x000fc60007f5e0ff */
[----:B------:R-:W-:Y:S02]  /*1b8b0*/  IMAD.X R31, RZ, RZ, RZ, P3 ;  /* 0x000000ffff1f7224 */ /* 0x000fe400018e06ff */
[----:B------:R-:W-:Y:S02]  /*1b8c0*/  IMAD.IADD R21, R110, 0x1, R12 ;  /* 0x000000016e157824 */ /* 0x000fe400078e020c */
[----:B------:R-:W-:-:S03]  /*1b8d0*/  IMAD.WIDE.U32 R30, R10, R5, R30 ;  /* 0x000000050a1e7225 */ /* 0x000fc600078e001e */
[----:B------:R-:W-:Y:S01]  /*1b8e0*/  ISETP.GE.U32.AND P0, PT, R21, R110, PT ;  /* 0x0000006e1500720c */ /* 0x000fe20003f06070 */
[----:B------:R-:W-:Y:S01]  /*1b8f0*/  IMAD.IADD R12, R13, 0x1, R27 ;  /* 0x000000010d0c7824 */ /* 0x000fe200078e021b */
[----:B------:R-:W-:Y:S01]  /*1b900*/  IADD3 R18, P3, PT, R18, R31, RZ ;  /* 0x0000001f12127210 */ /* 0x000fe20007f7e0ff */
[----:B------:R-:W-:Y:S01]  /*1b910*/  IMAD.MOV.U32 R13, RZ, RZ, RZ ;  /* 0x000000ffff0d7224 */ /* 0x000fe200078e00ff */
[----:B------:R-:W-:Y:S01]  /*1b920*/  SEL R109, RZ, 0x1, P0 ;  /* 0x00000001ff6d7807 */ /* 0x000fe20000000000 */
[----:B------:R-:W-:Y:S02]  /*1b930*/  IMAD.X R27, RZ, RZ, RZ, P2 ;  /* 0x000000ffff1b7224 */ /* 0x000fe400010e06ff */
[----:B------:R-:W-:-:S04]  /*1b940*/  IMAD.WIDE.U32 R12, R20, 0x3d1, R12 ;  /* 0x000003d1140c7825 */ /* 0x000fc800078e000c */
[----:B------:R-:W-:-:S04]  /*1b950*/  IMAD.WIDE.U32 R26, R17, R8, R26 ;  /* 0x00000008111a7225 */ /* 0x000fc800078e001a */
[----:B------:R-:W-:Y:S02]  /*1b960*/  IMAD.MOV.U32 R31, RZ, RZ, RZ ;  /* 0x000000ffff1f7224 */ /* 0x000fe400078e00ff */
[----:B------:R-:W-:Y:S01]  /*1b970*/  IMAD.X R19, RZ, RZ, RZ, P3 ;  /* 0x000000ffff137224 */ /* 0x000fe200018e06ff */
[----:B------:R-:W-:Y:S01]  /*1b980*/  IADD3 R109, P3, P4, R12, R108, R109 ;  /* 0x0000006c0c6d7210 */ /* 0x000fe20007c7e06d */
[----:B------:R-:W-:Y:S01]  /*1b990*/  IMAD.IADD R96, R13, 0x1, R31 ;  /* 0x000000010d607824 */ /* 0x000fe200078e021f */
[----:B------:R-:W-:Y:S01]  /*1b9a0*/  IADD3 R12, P2, PT, R97, R27, RZ ;  /* 0x0000001b610c7210 */ /* 0x000fe20007f5e0ff */
[----:B------:R-:W-:Y:S01]  /*1b9b0*/  IMAD.WIDE.U32 R18, R10, R6, R18 ;  /* 0x000000060a127225 */ /* 0x000fe200078e0012 */
[----:B------:R-:W-:-:S03]  /*1b9c0*/  IADD3.X R27, PT, PT, RZ, RZ, RZ, P3, P4 ;  /* 0x000000ffff1b7210 */ /* 0x000fc60001fe84ff */
[----:B------:R-:W-:Y:S01]  /*1b9d0*/  IMAD.MOV.U32 R97, RZ, RZ, RZ ;  /* 0x000000ffff617224 */ /* 0x000fe200078e00ff */
[----:B------:R-:W-:Y:S01]  /*1b9e0*/  IADD3 R26, P0, PT, R26, R19, RZ ;  /* 0x000000131a1a7210 */ /* 0x000fe20007f1e0ff */
[----:B------:R-:W-:Y:S01]  /*1b9f0*/  IMAD.X R13, RZ, RZ, RZ, P2 ;  /* 0x000000ffff0d7224 */ /* 0x000fe200010e06ff */
[----:B------:R-:W-:Y:S01]  /*1ba00*/  IADD3 R19, P4, PT, R32, R109, RZ ;  /* 0x0000006d20137210 */ /* 0x000fe20007f9e0ff */
[----:B------:R-:W-:-:S04]  /*1ba10*/  IMAD.WIDE.U32 R96, R30, 0x3d1, R96 ;  /* 0x000003d11e607825 */ /* 0x000fc800078e0060 */
[----:B------:R-:W-:Y:S01]  /*1ba20*/  IMAD.WIDE.U32 R12, R17, R9, R12 ;  /* 0x00000009110c7225 */ /* 0x000fe200078e000c */
[----:B------:R-:W-:-:S03]  /*1ba30*/  IADD3 R104, P2, P3, R96, R27, R104 ;  /* 0x0000001b60687210 */ /* 0x000fc60007b5e068 */
[----:B------:R-:W-:Y:S01]  /*1ba40*/  IMAD.X R27, RZ, RZ, RZ, P0 ;  /* 0x000000ffff1b7224 */ /* 0x000fe200000e06ff */
[----:B------:R-:W-:Y:S01]  /*1ba50*/  IADD3.X R17, PT, PT, RZ, RZ, RZ, P2, P3 ;  /* 0x000000ffff117210 */ /* 0x000fe200017e64ff */
[----:B------:R-:W-:Y:S02]  /*1ba60*/  IMAD.IADD R96, R97, 0x1, R31 ;  /* 0x0000000161607824 */ /* 0x000fe400078e021f */
[----:B------:R-:W-:-:S04]  /*1ba70*/  IMAD.WIDE.U32 R26, R10, R7, R26 ;  /* 0x000000070a1a7225 */ /* 0x000fc800078e001a */
[----:B------:R-:W-:Y:S01]  /*1ba80*/  IMAD.MOV.U32 R97, RZ, RZ, RZ ;  /* 0x000000ffff617224 */ /* 0x000fe200078e00ff */
[----:B------:R-:W-:Y:S01]  /*1ba90*/  IADD3 R32, P0, PT, R12, R27, RZ ;  /* 0x0000001b0c207210 */ /* 0x000fe20007f1e0ff */
[----:B------:R-:W-:Y:S02]  /*1baa0*/  IMAD.X R99, RZ, RZ, RZ, P4 ;  /* 0x000000ffff637224 */ /* 0x000fe400020e06ff */
[----:B------:R-:W-:-:S03]  /*1bab0*/  IMAD.WIDE.U32 R96, R18, 0x3d1, R96 ;  /* 0x000003d112607825 */ /* 0x000fc600078e0060 */
[----:B------:R-:W-:Y:S01]  /*1bac0*/  IADD3 R99, P4, P5, R20, R99, R104 ;  /* 0x0000006314637210 */ /* 0x000fe20007d9e068 */
[----:B------:R-:W-:Y:S01]  /*1bad0*/  IMAD.X R33, RZ, RZ, RZ, P0 ;  /* 0x000000ffff217224 */ /* 0x000fe200000e06ff */
[----:B------:R-:W-:Y:S01]  /*1bae0*/  IADD3 R102, P2, P3, R96, R17, R102 ;  /* 0x0000001160667210 */ /* 0x000fe20007b5e066 */
[----:B------:R-:W-:Y:S01]  /*1baf0*/  IMAD.IADD R96, R97, 0x1, R31 ;  /* 0x0000000161607824 */ /* 0x000fe200078e021f */
[----:B------:R-:W-:Y:S01]  /*1bb00*/  IADD3.X R17, PT, PT, RZ, RZ, RZ, P4, P5 ;  /* 0x000000ffff117210 */ /* 0x000fe200027ea4ff */
[----:B------:R-:W-:Y:S01]  /*1bb10*/  IMAD.MOV.U32 R97, RZ, RZ, RZ ;  /* 0x000000ffff617224 */ /* 0x000fe200078e00ff */
[----:B------:R-:W-:Y:S01]  /*1bb20*/  IADD3.X R27, PT, PT, RZ, RZ, RZ, P2, P3 ;  /* 0x000000ffff1b7210 */ /* 0x000fe200017e64ff */
[----:B------:R-:W-:Y:S01]  /*1bb30*/  IMAD.WIDE.U32 R32, R10, R8, R32 ;  /* 0x000000080a207225 */ /* 0x000fe200078e0020 */
[----:B------:R-:W-:-:S03]  /*1bb40*/  IADD3 R17, P4, P5, R30, R17, R102 ;  /* 0x000000111e117210 */ /* 0x000fc60007d9e066 */
[----:B------:R-:W-:Y:S01]  /*1bb50*/  IMAD.WIDE.U32 R96, R26, 0x3d1, R96 ;  /* 0x000003d11a607825 */ /* 0x000fe200078e0060 */
[----:B------:R-:W-:Y:S02]  /*1bb60*/  IADD3 R30, P0, PT, R13, R33, RZ ;  /* 0x000000210d1e7210 */ /* 0x000fe40007f1e0ff */
[----:B------:R-:W-:Y:S01]  /*1bb70*/  IADD3.X R111, PT, PT, RZ, RZ, RZ, P4, P5 ;  /* 0x000000ffff6f7210 */ /* 0x000fe200027ea4ff */
[----:B------:R-:W-:Y:S01]  /*1bb80*/  IMAD.IADD R12, R97, 0x1, R31 ;  /* 0x00000001610c7824 */ /* 0x000fe200078e021f */
[----:B------:R-:W-:Y:S01]  /*1bb90*/  IADD3 R96, P2, P3, R96, R27, R100 ;  /* 0x0000001b60607210 */ /* 0x000fe20007b5e064 */
[----:B------:R-:W-:Y:S02]  /*1bba0*/  IMAD.MOV.U32 R13, RZ, RZ, RZ ;  /* 0x000000ffff0d7224 */ /* 0x000fe400078e00ff */
[----:B------:R-:W-:Y:S01]  /*1bbb0*/  IMAD.X R31, RZ, RZ, RZ, P0 ;  /* 0x000000ffff1f7224 */ /* 0x000fe200000e06ff */
[----:B------:R-:W-:Y:S01]  /*1bbc0*/  IADD3.X R27, PT, PT, RZ, RZ, RZ, P2, P3 ;  /* 0x000000ffff1b7210 */ /* 0x000fe200017e64ff */
[----:B------:R-:W-:Y:S01]  /*1bbd0*/  IMAD.WIDE.U32 R12, R32, 0x3d1, R12 ;  /* 0x000003d1200c7825 */ /* 0x000fe200078e000c */
[----:B------:R-:W-:-:S03]  /*1bbe0*/  IADD3 R111, P3, P4, R18, R111, R96 ;  /* 0x0000006f126f7210 */ /* 0x000fc60007c7e060 */
[----:B------:R-:W-:Y:S01]  /*1bbf0*/  IMAD.MOV.U32 R33, RZ, RZ, RZ ;  /* 0x000000ffff217224 */ /* 0x000fe200078e00ff */
[----:B------:R-:W-:Y:S01]  /*1bc00*/  IADD3 R98, P2, P0, R12, R27, R98 ;  /* 0x0000001b0c627210 */ /* 0x000fe2000785e062 */
[----:B------:R-:W-:Y:S01]  /*1bc10*/  IMAD.WIDE.U32 R30, R10, R9, R30 ;  /* 0x000000090a1e7225 */ /* 0x000fe200078e001e */
[----:B------:R-:W-:Y:S02]  /*1bc20*/  IADD3.X R113, PT, PT, RZ, RZ, RZ, P3, P4 ;  /* 0x000000ffff717210 */ /* 0x000fe40001fe84ff */
[----:B------:R-:W-:Y:S01]  /*1bc30*/  IADD3.X R27, PT, PT, RZ, RZ, RZ, P2, P0 ;  /* 0x000000ffff1b7210 */ /* 0x000fe200017e04ff */
[----:B------:R-:W-:Y:S01]  /*1bc40*/  IMAD.IADD R12, R13, 0x1, R33 ;  /* 0x000000010d0c7824 */ /* 0x000fe200078e0221 */
[----:B------:R-:W-:Y:S01]  /*1bc50*/  IADD3 R113, P3, P4, R26, R113, R98 ;  /* 0x000000711a717210 */ /* 0x000fe20007c7e062 */
[----:B------:R-:W-:-:S03]  /*1bc60*/  IMAD.MOV.U32 R13, RZ, RZ, RZ ;  /* 0x000000ffff0d7224 */ /* 0x000fc600078e00ff */
[----:B------:R-:W-:Y:S01]  /*1bc70*/  IADD3.X R105, PT, PT, RZ, RZ, RZ, P3, P4 ;  /* 0x000000ffff697210 */ /* 0x000fe20001fe84ff */
[----:B------:R-:W-:-:S03]  /*1bc80*/  IMAD.WIDE.U32 R12, R30, 0x3d1, R12 ;  /* 0x000003d11e0c7825 */ /* 0x000fc600078e000c */
        /* <DEDUP_REMOVED lines=40> */
.L_x_182:
        /* <DEDUP_REMOVED lines=27> */
.L_x_183:
        /* <DEDUP_REMOVED lines=41> */
.L_x_184:
        /* <DEDUP_REMOVED lines=27> */
.L_x_185:
        /* <DEDUP_REMOVED lines=41> */
.L_x_186:
[----:B------:R-:W-:Y:S01]  /*1c790*/  IMAD.WIDE.U32 R12, R60, R93, RZ ;  /* 0x0000005d3c0c7225 */ /* 0x000fe200078e00ff */
[----:B------:R-:W-:Y:S01]  /*1c7a0*/  UMOV UR4, URZ ;  /* 0x000000ff00047c82 */ /* 0x000fe20008000000 */
[----:B------:R-:W-:Y:S02]  /*1c7b0*/  BSSY.RECONVERGENT B4, `(.L_x_187) ;  /* 0x0000109000047945 */ /* 0x000fe40003800200 */
[----:B------:R-:W-:Y:S01]  /*1c7c0*/  IMAD.MOV.U32 R103, RZ, RZ, RZ ;  /* 0x000000ffff677224 */ /* 0x000fe200078e00ff */
[----:B------:R-:W-:Y:S01]  /*1c7d0*/  MOV R102, R13 ;  /* 0x0000000d00667202 */ /* 0x000fe20000000f00 */
[----:B------:R-:W-:-:S04]  /*1c7e0*/  IMAD.MOV.U32 R33, RZ, RZ, RZ ;  /* 0x000000ffff217224 */ /* 0x000fc800078e00ff */
[----:B------:R-:W-:-:S04]  /*1c7f0*/  IMAD.WIDE.U32 R102, R93, R59, R102 ;  /* 0x0000003b5d667225 */ /* 0x000fc800078e0066 */
[----:B------:R-:W-:Y:S02]  /*1c800*/  IMAD.MOV.U32 R32, RZ, RZ, R103 ;  /* 0x000000ffff207224 */ /* 0x000fe400078e0067 */
[----:B------:R-:W-:Y:S02]  /*1c810*/  IMAD.MOV.U32 R103, RZ, RZ, RZ ;  /* 0x000000ffff677224 */ /* 0x000fe400078e00ff */
[----:B------:R-:W-:-:S04]  /*1c820*/  IMAD.WIDE.U32 R32, R93, R58, R32 ;  /* 0x0000003a5d207225 */ /* 0x000fc800078e0020 */
        /* <DEDUP_REMOVED lines=138> */
[----:B------:R-:W-:Y:S02]  /*1d0d0*/  IADD3 R28, P0, PT, R32, R15, RZ ;  /* 0x0000000f201c7210 */ /* 0x000fe40007f1e0ff */
        /* <DEDUP_REMOVED lines=9> */
[----:B------:R-:W-:Y:S01]  /*1d170*/  IADD3 R28, P2, PT, R28, R15, RZ ;  /* 0x0000000f1c1c7210 */ /* 0x000fe20007f5e0ff */
[----:B------:R-:W-:-:S04]  /*1d180*/  IMAD.WIDE.U32 R108, R24, 0x3d1, RZ ;  /* 0x000003d1186c7825 */ /* 0x000fc800078e00ff */
[----:B------:R-:W-:-:S04]  /*1d190*/  IMAD.WIDE.U32 R22, R16, R58, R22 ;  /* 0x0000003a10167225 */ /* 0x000fc800078e0016 */
[----:B------:R-:W-:Y:S01]  /*1d1a0*/  IMAD.X R33, RZ, RZ, RZ, P0 ;  /* 0x000000ffff217224 */ /* 0x000fe200000e06ff */
[----:B------:R-:W-:Y:S01]  /*1d1b0*/  IADD3 R14, P3, PT, R14, R23, RZ ;  /* 0x000000170e0e7210 */ /* 0x000fe20007f7e0ff */
[----:B------:R-:W-:Y:S02]  /*1d1c0*/  IMAD.X R29, RZ, RZ, RZ, P2 ;  /* 0x000000ffff1d7224 */ /* 0x000fe400010e06ff */
[----:B------:R-:W-:Y:S02]  /*1d1d0*/  VIADD R10, R109, UR4 ;  /* 0x000000046d0a7c36 */ /* 0x000fe40008000000 */
[----:B------:R-:W-:Y:S02]  /*1d1e0*/  IMAD.IADD R109, R12, 0x1, R108 ;  /* 0x000000010c6d7824 */ /* 0x000fe400078e026c */
[----:B------:R-:W-:-:S03]  /*1d1f0*/  IMAD.WIDE.U32 R32, R11, R53, R32 ;  /* 0x000000350b207225 */ /* 0x000fc600078e0020 */
[----:B------:R-:W-:Y:S01]  /*1d200*/  ISETP.GE.U32.AND P0, PT, R109, R12, PT ;  /* 0x0000000c6d00720c */ /* 0x000fe20003f06070 */
[----:B------:R-:W-:-:S03]  /*1d210*/  IMAD.WIDE.U32 R28, R37, R55, R28 ;  /* 0x00000037251c7225 */ /* 0x000fc600078e001c */
[----:B------:R-:W-:Y:S01]  /*1d220*/  SEL R103, RZ, 0x1, P0 ;  /* 0x00000001ff677807 */ /* 0x000fe20000000000 */
[----:B------:R-:W-:Y:S01]  /*1d230*/  IMAD.X R15, RZ, RZ, RZ, P3 ;  /* 0x000000ffff0f7224 */ /* 0x000fe200018e06ff */
[----:B------:R-:W-:Y:S01]  /*1d240*/  IADD3 R12, P2, PT, R32, R29, RZ ;  /* 0x0000001d200c7210 */ /* 0x000fe20007f5e0ff */
[----:B------:R-:W-:Y:S02]  /*1d250*/  IMAD.MOV.U32 R11, RZ, RZ, RZ ;  /* 0x000000ffff0b7224 */ /* 0x000fe400078e00ff */
[----:B------:R-:W-:-:S04]  /*1d260*/  IMAD.WIDE.U32 R14, R16, R57, R14 ;  /* 0x00000039100e7225 */ /* 0x000fc800078e000e */
[----:B------:R-:W-:Y:S01]  /*1d270*/  IMAD.WIDE.U32 R10, R22, 0x3d1, R10 ;  /* 0x000003d1160a7825 */ /* 0x000fe200078e000a */
[----:B------:R-:W-:-:S03]  /*1d280*/  IADD3 R28, P0, PT, R28, R15, RZ ;  /* 0x0000000f1c1c7210 */ /* 0x000fc60007f1e0ff */
[----:B------:R-:W-:Y:S01]  /*1d290*/  IMAD.X R13, RZ, RZ, RZ, P2 ;  /* 0x000000ffff0d7224 */ /* 0x000fe200010e06ff */
[----:B------:R-:W-:Y:S01]  /*1d2a0*/  IADD3 R103, P2, P4, R10, R102, R103 ;  /* 0x000000660a677210 */ /* 0x000fe20007c5e067 */
[----:B------:R-:W-:Y:S02]  /*1d2b0*/  VIADD R10, R11, UR4 ;  /* 0x000000040b0a7c36 */ /* 0x000fe40008000000 */
[----:B------:R-:W-:Y:S02]  /*1d2c0*/  HFMA2 R11, -RZ, RZ, 0, 0 ;  /* 0x00000000ff0b7431 */ /* 0x000fe400000001ff */
[----:B------:R-:W-:Y:S01]  /*1d2d0*/  IMAD.X R29, RZ, RZ, RZ, P0 ;  /* 0x000000ffff1d7224 */ /* 0x000fe200000e06ff */
[----:B------:R-:W-:Y:S01]  /*1d2e0*/  IADD3 R107, P3, PT, R24, R103, RZ ;  /* 0x00000067186b7210 */ /* 0x000fe20007f7e0ff */
[----:B------:R-:W-:-:S04]  /*1d2f0*/  IMAD.WIDE.U32 R12, R37, R54, R12 ;  /* 0x00000036250c7225 */ /* 0x000fc800078e000c */
[----:B------:R-:W-:Y:S01]  /*1d300*/  IMAD.WIDE.U32 R28, R16, R56, R28 ;  /* 0x00000038101c7225 */ /* 0x000fe200078e001c */
[----:B------:R-:W-:Y:S02]  /*1d310*/  IADD3 R32, P0, PT, R33, R13, RZ ;  /* 0x0000000d21207210 */ /* 0x000fe40007f1e0ff */
[----:B------:R-:W-:Y:S01]  /*1d320*/  IADD3.X R13, PT, PT, RZ, RZ, RZ, P2, P4 ;  /* 0x000000ffff0d7210 */ /* 0x000fe200017e84ff */
[----:B------:R-:W-:Y:S01]  /*1d330*/  IMAD.WIDE.U32 R10, R14, 0x3d1, R10 ;  /* 0x000003d10e0a7825 */ /* 0x000fe200078e000a */
[----:B------:R-:W-:-:S03]  /*1d340*/  IADD3 R12, P4, PT, R12, R29, RZ ;  /* 0x0000001d0c0c7210 */ /* 0x000fc60007f9e0ff */
[----:B------:R-:W-:Y:S01]  /*1d350*/  IMAD.X R33, RZ, RZ, RZ, P0 ;  /* 0x000000ffff217224 */ /* 0x000fe200000e06ff */
[----:B------:R-:W-:Y:S01]  /*1d360*/  IADD3 R100, P0, P2, R10, R13, R100 ;  /* 0x0000000d0a647210 */ /* 0x000fe20007a1e064 */
[----:B------:R-:W-:Y:S02]  /*1d370*/  IMAD.X R13, RZ, RZ, RZ, P4 ;  /* 0x000000ffff0d7224 */ /* 0x000fe400020e06ff */
[----:B------:R-:W-:Y:S01]  /*1d380*/  VIADD R10, R11, UR4 ;  /* 0x000000040b0a7c36 */ /* 0x000fe20008000000 */
[----:B------:R-:W-:Y:S01]  /*1d390*/  IADD3.X R15, PT, PT, RZ, RZ, RZ, P0, P2 ;  /* 0x000000ffff0f7210 */ /* 0x000fe200007e44ff */
[----:B------:R-:W-:-:S04]  /*1d3a0*/  IMAD.WIDE.U32 R32, R37, R53, R32 ;  /* 0x0000003525207225 */ /* 0x000fc800078e0020 */
[----:B------:R-:W-:-:S04]  /*1d3b0*/  IMAD.WIDE.U32 R12, R16, R55, R12 ;  /* 0x00000037100c7225 */ /* 0x000fc800078e000c */
[----:B------:R-:W-:Y:S01]  /*1d3c0*/  IMAD.MOV.U32 R11, RZ, RZ, RZ ;  /* 0x000000ffff0b7224 */ /* 0x000fe200078e00ff */
[----:B------:R-:W-:Y:S01]  /*1d3d0*/  IADD3 R24, P0, PT, R32, R13, RZ ;  /* 0x0000000d20187210 */ /* 0x000fe20007f1e0ff */
[----:B------:R-:W-:Y:S02]  /*1d3e0*/  IMAD.X R39, RZ, RZ, RZ, P3 ;  /* 0x000000ffff277224 */ /* 0x000fe400018e06ff */
[----:B------:R-:W-:-:S03]  /*1d3f0*/  IMAD.WIDE.U32 R10, R28, 0x3d1, R10 ;  /* 0x000003d11c0a7825 */ /* 0x000fc600078e000a */
        /* <DEDUP_REMOVED lines=17> */
[----:B------:R-:W-:-:S03]  /*1d510*/  IMAD.WIDE.U32 R10, R24, 0x3d1, R10 ;  /* 0x000003d1180a7825 */ /* 0x000fc600078e000a */
[----:B------:R-:W-:Y:S01]  /*1d520*/  IADD3.X R95, PT, PT, RZ, RZ, RZ, P3, P4 ;  /* 0x000000ffff5f7210 */ /* 0x000fe20001fe84ff */
[----:B------:R-:W-:Y:S01]  /*1d530*/  IMAD.X R33, RZ, RZ, RZ, P0 ;  /* 0x000000ffff217224 */ /* 0x000fe200000e06ff */
[----:B------:R-:W-:Y:S01]  /*1d540*/  IADD3 R34, P2, P0, R10, R13, R34 ;  /* 0x0000000d0a227210 */ /* 0x000fe2000785e022 */
[----:B------:R-:W-:Y:S02]  /*1d550*/  VIADD R10, R11, UR4 ;  /* 0x000000040b0a7c36 */ /* 0x000fe40008000000 */
        /* <DEDUP_REMOVED lines=46> */
.L_x_188:
[----:B------:R-:W-:Y:S05]  /*1d840*/  BSYNC.RECONVERGENT B4 ;  /* 0x0000000000047941 */ /* 0x000fea0003800200 */
.L_x_187:
        /* <DEDUP_REMOVED lines=40> */
.L_x_191:
[----:B------:R-:W-:Y:S05]  /*1dad0*/  BSYNC.RELIABLE B5 ;  /* 0x0000000000057941 */ /* 0x000fea0003800100 */
.L_x_190:
        /* <DEDUP_REMOVED lines=39> */
[----:B------:R-:W-:-:S05]  /*1dd50*/  @P0 IADD3 R10, PT, PT, R96, RZ, RZ ;  /* 0x000000ff600a0210 */ /* 0x000fca0007ffe0ff */
[----:B------:R-:W-:-:S07]  /*1dd60*/  IMAD.IADD R96, R10, 0x1, -R77 ;  /* 0x000000010a607824 */ /* 0x000fce00078e0a4d */
.L_x_192:
[----:B------:R-:W-:Y:S05]  /*1dd70*/  BSYNC.RECONVERGENT B4 ;  /* 0x0000000000047941 */ /* 0x000fea0003800200 */
.L_x_189:
        /* <DEDUP_REMOVED lines=40> */
.L_x_195:
[----:B------:R-:W-:Y:S05]  /*1e000*/  BSYNC.RELIABLE B5 ;  /* 0x0000000000057941 */ /* 0x000fea0003800100 */
.L_x_194:
        /* <DEDUP_REMOVED lines=41> */
.L_x_196:
[----:B------:R-:W-:Y:S05]  /*1e2a0*/  BSYNC.RECONVERGENT B4 ;  /* 0x0000000000047941 */ /* 0x000fea0003800200 */
.L_x_193:
        /* <DEDUP_REMOVED lines=28> */
[----:B------:R-:W-:Y:S01]  /*1e470*/  IMAD.MOV.U32 R11, RZ, RZ, RZ ;  /* 0x000000ffff0b7224 */ /* 0x000fe200078e00ff */
[----:B------:R-:W-:-:S03]  /*1e480*/  IADD3.X R31, PT, PT, RZ, RZ, RZ, P0, !PT ;  /* 0x000000ffff1f7210 */ /* 0x000fc600007fe4ff */
        /* <DEDUP_REMOVED lines=89> */
[----:B------:R-:W-:Y:S01]  /*1ea20*/  IMAD.X R23, RZ, RZ, RZ, P4 ;  /* 0x000000ffff177224 */ /* 0x000fe200020e06ff */
[----:B------:R-:W-:Y:S01]  /*1ea30*/  IADD3.X R13, PT, PT, RZ, RZ, RZ, P2, !PT ;  /* 0x000000ffff0d7210 */ /* 0x000fe200017fe4ff */
        /* <DEDUP_REMOVED lines=53> */
[----:B------:R-:W-:Y:S02]  /*1ed90*/  IMAD.MOV.U32 R11, RZ, RZ, RZ ;  /* 0x000000ffff0b7224 */ /* 0x000fe400078e00ff */
[----:B------:R-:W-:Y:S02]  /*1eda0*/  IMAD.X R15, RZ, RZ, RZ, P2 ;  /* 0x000000ffff0f7224 */ /* 0x000fe400010e06ff */
[----:B------:R-:W-:-:S04]  /*1edb0*/  IMAD.WIDE.U32 R10, R18, 0x3d1, R10 ;  /* 0x000003d1120a7825 */ /* 0x000fc800078e000a */
[----:B------:R-:W-:Y:S01]  /*1edc0*/  IMAD.WIDE.U32 R102, R111, R61, R12 ;  /* 0x0000003d6f667225 */ /* 0x000fe200078e000c */
[----:B------:R-:W-:-:S03]  /*1edd0*/  SEL R13, RZ, 0x1, P0 ;  /* 0x00000001ff0d7807 */ /* 0x000fc60000000000 */
[----:B------:R-:W-:Y:S01]  /*1ede0*/  VIADD R12, R11, UR4 ;  /* 0x000000040b0c7c36 */ /* 0x000fe20008000000 */
[----:B------:R-:W-:Y:S01]  /*1edf0*/  IADD3 R11, P2, P3, R10, R100, R13 ;  /* 0x000000640a0b7210 */ /* 0x000fe20007b5e00d */
[----:B------:R-:W-:-:S03]  /*1ee00*/  IMAD.WIDE.U32 R14, R105, R62, R14 ;  /* 0x0000003e690e7225 */ /* 0x000fc600078e000e */
[----:B------:R-:W-:Y:S01]  /*1ee10*/  IADD3.X R19, PT, PT, RZ, RZ, RZ, P2, P3 ;  /* 0x000000ffff137210 */ /* 0x000fe200017e64ff */
[----:B------:R-:W-:Y:S01]  /*1ee20*/  IMAD.MOV.U32 R13, RZ, RZ, RZ ;  /* 0x000000ffff0d7224 */ /* 0x000fe200078e00ff */
[----:B------:R-:W-:Y:S02]  /*1ee30*/  IADD3 R10, P0, PT, R14, R103, RZ ;  /* 0x000000670e0a7210 */ /* 0x000fe40007f1e0ff */
[----:B------:R-:W-:Y:S01]  /*1ee40*/  IADD3 R14, P3, PT, R27, R15, RZ ;  /* 0x0000000f1b0e7210 */ /* 0x000fe20007f7e0ff */
[----:B------:R-:W-:Y:S01]  /*1ee50*/  IMAD.WIDE.U32 R12, R16, 0x3d1, R12 ;  /* 0x000003d1100c7825 */ /* 0x000fe200078e000c */
[----:B------:R-:W-:-:S03]  /*1ee60*/  IADD3 R17, P4, PT, R20, R11, RZ ;  /* 0x0000000b14117210 */ /* 0x000fc60007f9e0ff */
[----:B------:R-:W-:Y:S01]  /*1ee70*/  IMAD.X R11, RZ, RZ, RZ, P0 ;  /* 0x000000ffff0b7224 */ /* 0x000fe200000e06ff */
[----:B------:R-:W-:Y:S01]  /*1ee80*/  IADD3 R34, P0, P2, R12, R19, R34 ;  /* 0x000000130c227210 */ /* 0x000fe20007a1e022 */
[----:B------:R-:W-:Y:S02]  /*1ee90*/  IMAD.X R15, RZ, RZ, RZ, P3 ;  /* 0x000000ffff0f7224 */ /* 0x000fe400018e06ff */
[----:B------:R-:W-:-:S04]  /*1eea0*/  IMAD.WIDE.U32 R10, R113, R61, R10 ;  /* 0x0000003d710a7225 */ /* 0x000fc800078e000a */
[----:B------:R-:W-:-:S04]  /*1eeb0*/  IMAD.WIDE.U32 R14, R36, R62, R14 ;  /* 0x0000003e240e7225 */ /* 0x000fc800078e000e */
[----:B------:R-:W-:Y:S01]  /*1eec0*/  VIADD R12, R13, UR4 ;  /* 0x000000040d0c7c36 */ /* 0x000fe20008000000 */
        /* <DEDUP_REMOVED lines=8> */
[----:B------:R-:W-:Y:S01]  /*1ef50*/  VIADD R18, R13, UR4 ;  /* 0x000000040d127c36 */ /* 0x000fe20008000000 */
[----:B------:R-:W-:Y:S01]  /*1ef60*/  IADD3.X R103, PT, PT, RZ, RZ, RZ, P3, P4 ;  /* 0x000000ffff677210 */ /* 0x000fe20001fe84ff */
[----:B------:R-:W-:Y:S01]  /*1ef70*/  IMAD.MOV.U32 R19, RZ, RZ, RZ ;  /* 0x000000ffff137224 */ /* 0x000fe200078e00ff */
[----:B------:R-:W-:Y:S01]  /*1ef80*/  IADD3.X R11, PT, PT, RZ, RZ, RZ, P0, P2 ;  /* 0x000000ffff0b7210 */ /* 0x000fe200007e44ff */
[----:B------:R-:W-:Y:S01]  /*1ef90*/  IMAD.WIDE.U32 R20, R105, R61, R20 ;  /* 0x0000003d69147225 */ /* 0x000fe200078e0014 */
[----:B------:R-:W-:-:S03]  /*1efa0*/  IADD3 R103, P4, P5, R16, R103, R12 ;  /* 0x0000006710677210 */ /* 0x000fc60007d9e00c */
[----:B------:R-:W-:Y:S01]  /*1efb0*/  IMAD.WIDE.U32 R18, R10, 0x3d1, R18 ;  /* 0x000003d10a127825 */ /* 0x000fe200078e0012 */
[----:B------:R-:W-:-:S03]  /*1efc0*/  IADD3 R14, P0, PT, R15, R21, RZ ;  /* 0x000000150f0e7210 */ /* 0x000fc60007f1e0ff */
        /* <DEDUP_REMOVED lines=10> */
[----:B------:R-:W-:Y:S01]  /*1f070*/  IADD3 R12, PT, PT, R13, UR4, RZ ;  /* 0x000000040d0c7c10 */ /* 0x000fe2000fffe0ff */
[----:B------:R-:W-:Y:S01]  /*1f080*/  IMAD.MOV.U32 R13, RZ, RZ, RZ ;  /* 0x000000ffff0d7224 */ /* 0x000fe200078e00ff */
[----:B------:R-:W-:Y:S02]  /*1f090*/  IADD3.X R101, PT, PT, RZ, RZ, RZ, P3, P4 ;  /* 0x000000ffff657210 */ /* 0x000fe40001fe84ff */
[----:B------:R-:W-:Y:S01]  /*1f0a0*/  IADD3.X R11, PT, PT, RZ, RZ, RZ, P2, P0 ;  /* 0x000000ffff0b7210 */ /* 0x000fe200017e04ff */
[----:B------:R-:W-:Y:S01]  /*1f0b0*/  IMAD.WIDE.U32 R12, R14, 0x3d1, R12 ;  /* 0x000003d10e0c7825 */ /* 0x000fe200078e000c */
[----:B------:R-:W-:Y:S02]  /*1f0c0*/  IADD3 R101, P3, P4, R10, R101, R28 ;  /* 0x000000650a657210 */ /* 0x000fe40007c7e01c */
[----:B------:R-:W-:Y:S01]  /*1f0d0*/  IADD3 R24, P0, P2, R12, R11, R24 ;  /* 0x0000000b0c187210 */ /* 0x000fe20007a1e018 */
[----:B------:R-:W-:Y:S01]  /*1f0e0*/  VIADD R12, R13, UR4 ;  /* 0x000000040d0c7c36 */ /* 0x000fe20008000000 */
[----:B------:R-:W-:Y:S01]  /*1f0f0*/  IADD3.X R99, PT, PT, RZ, RZ, RZ, P3, P4 ;  /* 0x000000ffff637210 */ /* 0x000fe20001fe84ff */
[----:B------:R-:W-:Y:S01]  /*1f100*/  IMAD.MOV.U32 R13, RZ, RZ, RZ ;  /* 0x000000ffff0d7224 */ /* 0x000fe200078e00ff */
[----:B------:R-:W-:-:S02]  /*1f110*/  IADD3.X R19, PT, PT, RZ, RZ, RZ, P0, P2 ;  /* 0x000000ffff137210 */ /* 0x000fc400007e44ff */
[----:B------:R-:W-:Y:S01]  /*1f120*/  IADD3 R99, P3, P4, R20, R99, R24 ;  /* 0x0000006314637210 */ /* 0x000fe20007c7e018 */
[----:B------:R-:W-:-:S03]  /*1f130*/  IMAD.WIDE.U32 R12, R15, 0x3d1, R12 ;  /* 0x000003d10f0c7825 */ /* 0x000fc600078e000c */
        /* <DEDUP_REMOVED lines=34> */
.L_x_198:
[----:B------:R-:W-:Y:S05]  /*1f360*/  BSYNC.RECONVERGENT B4 ;  /* 0x0000000000047941 */ /* 0x000fea0003800200 */
.L_x_197:
        /* <DEDUP_REMOVED lines=41> */
.L_x_201:
[----:B------:R-:W-:Y:S05]  /*1f600*/  BSYNC.RELIABLE B5 ;  /* 0x0000000000057941 */ /* 0x000fea0003800100 */
.L_x_200:
        /* <DEDUP_REMOVED lines=41> */
.L_x_202:
[----:B------:R-:W-:Y:S05]  /*1f8a0*/  BSYNC.RECONVERGENT B4 ;  /* 0x0000000000047941 */ /* 0x000fea0003800200 */
.L_x_199:
        /* <DEDUP_REMOVED lines=40> */
.L_x_205:
[----:B------:R-:W-:Y:S05]  /*1fb30*/  BSYNC.RELIABLE B5 ;  /* 0x0000000000057941 */ /* 0x000fea0003800100 */
.L_x_204:
        /* <DEDUP_REMOVED lines=41> */
.L_x_206:
[----:B------:R-:W-:Y:S05]  /*1fdd0*/  BSYNC.RECONVERGENT B4 ;  /* 0x0000000000047941 */ /* 0x000fea0003800200 */
.L_x_203:
        /* <DEDUP_REMOVED lines=50> */
[----:B------:R-:W-:Y:S01]  /*20100*/  IMAD.X R21, RZ, RZ, RZ, P2 ;  /* 0x000000ffff157224 */ /* 0x000fe200010e06ff */
        /* <DEDUP_REMOVED lines=54> */
[----:B------:R-:W-:Y:S01]  /*20470*/  IMAD.MOV.U32 R23, RZ, RZ, RZ ;  /* 0x000000ffff177224 */ /* 0x000fe200078e00ff */
        /* <DEDUP_REMOVED lines=9> */
[----:B------:R-:W-:Y:S02]  /*20510*/  IADD3 R24, P4, PT, R24, R23, RZ ;  /* 0x0000001718187210 */ /* 0x000fe40007f9e0ff */
[----:B------:R-:W-:Y:S01]  /*20520*/  IADD3 R34, P2, PT, R34, R27, RZ ;  /* 0x0000001b22227210 */ /* 0x000fe20007f5e0ff */
[----:B------:R-:W-:Y:S01]  /*20530*/  IMAD.X R27, RZ, RZ, RZ, P3 ;  /* 0x000000ffff1b7224 */ /* 0x000fe200018e06ff */
[----:B------:R-:W-:Y:S01]  /*20540*/  IADD3 R28, P0, PT, R29, R35, RZ ;  /* 0x000000231d1c7210 */ /* 0x000fe20007f1e0ff */
[----:B------:R-:W-:Y:S02]  /*20550*/  IMAD.X R25, RZ, RZ, RZ, P4 ;  /* 0x000000ffff197224 */ /* 0x000fe400020e06ff */
[----:B------:R-:W-:Y:S02]  /*20560*/  IMAD.X R35, RZ, RZ, RZ, P2 ;  /* 0x000000ffff237224 */ /* 0x000fe400010e06ff */
[----:B------:R-:W-:-:S04]  /*20570*/  IMAD.WIDE.U32 R26, R37, UR25, R26 ;  /* 0x00000019251a7c25 */ /* 0x000fc8000f8e001a */
[----:B------:R-:W-:-:S04]  /*20580*/  IMAD.WIDE.U32 R24, R107, UR26, R24 ;  /* 0x0000001a6b187c25 */ /* 0x000fc8000f8e0018 */
[----:B------:R-:W-:Y:S01]  /*20590*/  IMAD.X R29, RZ, RZ, RZ, P0 ;  /* 0x000000ffff1d7224 */ /* 0x000fe200000e06ff */
[----:B------:R-:W-:Y:S01]  /*205a0*/  IADD3 R32, P3, PT, R26, R25, RZ ;  /* 0x000000191a207210 */ /* 0x000fe20007f7e0ff */
[----:B------:R-:W-:-:S04]  /*205b0*/  IMAD.WIDE.U32 R34, R95, UR24, R34 ;  /* 0x000000185f227c25 */ /* 0x000fc8000f8e0022 */
[----:B------:R-:W-:Y:S01]  /*205c0*/  IMAD.WIDE.U32 R28, R96, UR23, R28 ;  /* 0x00000017601c7c25 */ /* 0x000fe2000f8e001c */
[----:B------:R-:W-:-:S03]  /*205d0*/  IADD3 R34, P2, PT, R34, R27, RZ ;  /* 0x0000001b22227210 */ /* 0x000fc60007f5e0ff */
[----:B------:R-:W-:Y:S01]  /*205e0*/  IMAD.X R33, RZ, RZ, RZ, P3 ;  /* 0x000000ffff217224 */ /* 0x000fe200018e06ff */
[----:B------:R-:W-:Y:S01]  /*205f0*/  IADD3 R30, P0, PT, R28, R35, RZ ;  /* 0x000000231c1e7210 */ /* 0x000fe20007f1e0ff */
[----:B------:R-:W-:Y:S02]  /*20600*/  IMAD.MOV.U32 R25, RZ, RZ, RZ ;  /* 0x000000ffff197224 */ /* 0x000fe400078e00ff */
        /* <DEDUP_REMOVED lines=10> */
[----:B------:R-:W-:Y:S01]  /*206b0*/  IMAD.X R33, RZ, RZ, RZ, P3 ;  /* 0x000000ffff217224 */ /* 0x000fe200018e06ff */
[----:B------:R-:W-:Y:S01]  /*206c0*/  IADD3 R30, P0, PT, R29, R31, RZ ;  /* 0x0000001f1d1e7210 */ /* 0x000fe20007f1e0ff */
[----:B------:R-:W-:-:S04]  /*206d0*/  IMAD.WIDE.U32 R26, R107, UR27, R26 ;  /* 0x0000001b6b1a7c25 */ /* 0x000fc8000f8e001a */
[----:B------:R-:W-:Y:S02]  /*206e0*/  IMAD.X R35, RZ, RZ, RZ, P2 ;  /* 0x000000ffff237224 */ /* 0x000fe400010e06ff */
[----:B------:R-:W-:Y:S02]  /*206f0*/  IMAD.X R31, RZ, RZ, RZ, P0 ;  /* 0x000000ffff1f7224 */ /* 0x000fe400000e06ff */
[----:B------:R-:W-:-:S04]  /*20700*/  IMAD.WIDE.U32 R32, R37, UR26, R32 ;  /* 0x0000001a25207c25 */ /* 0x000fc8000f8e0020 */
[----:B------:R-:W-:Y:S01]  /*20710*/  IMAD.WIDE.U32 R34, R95, UR25, R34 ;  /* 0x000000195f227c25 */ /* 0x000fe2000f8e0022 */
[----:B------:R-:W-:-:S03]  /*20720*/  IADD3 R28, P3, PT, R32, R27, RZ ;  /* 0x0000001b201c7210 */ /* 0x000fc60007f7e0ff */
[----:B------:R-:W-:Y:S01]  /*20730*/  IMAD.WIDE.U32 R30, R96, UR24, R30 ;  /* 0x00000018601e7c25 */ /* 0x000fe2000f8e001e */
[----:B------:R-:W-:Y:S02]  /*20740*/  IADD3 R32, P2, PT, R34, R33, RZ ;  /* 0x0000002122207210 */ /* 0x000fe40007f5e0ff */
[----:B------:R-:W-:Y:S02]  /*20750*/  IADD3.X R29, PT, PT, RZ, RZ, RZ, P3, !PT ;  /* 0x000000ffff1d7210 */ /* 0x000fe40001ffe4ff */
[----:B------:R-:W-:Y:S01]  /*20760*/  IADD3 R34, P0, PT, R30, R35, RZ ;  /* 0x000000231e227210 */ /* 0x000fe20007f1e0ff */
[----:B------:R-:W-:Y:S02]  /*20770*/  IMAD.X R33, RZ, RZ, RZ, P2 ;  /* 0x000000ffff217224 */ /* 0x000fe400010e06ff */
[----:B------:R-:W-:-:S04]  /*20780*/  IMAD.WIDE.U32 R28, R39, UR27, R28 ;  /* 0x0000001b271c7c25 */ /* 0x000fc8000f8e001c */
[----:B------:R-:W-:Y:S02]  /*20790*/  IMAD.X R35, RZ, RZ, RZ, P0 ;  /* 0x000000ffff237224 */ /* 0x000fe400000e06ff */
[----:B------:R-:W-:-:S04]  /*207a0*/  IMAD.WIDE.U32 R32, R97, UR26, R32 ;  /* 0x0000001a61207c25 */ /* 0x000fc8000f8e0020 */
[----:B------:R-:W-:Y:S01]  /*207b0*/  IMAD.WIDE.U32 R38, R93, UR25, R34 ;  /* 0x000000195d267c25 */ /* 0x000fe2000f8e0022 */
[----:B------:R-:W-:Y:S02]  /*207c0*/  IADD3 R30, P3, PT, R32, R29, RZ ;  /* 0x0000001d201e7210 */ /* 0x000fe40007f7e0ff */
[----:B------:R-:W-:Y:S01]  /*207d0*/  IADD3 R38, P2, PT, R38, R33, RZ ;  /* 0x0000002126267210 */ /* 0x000fe20007f5e0ff */
[----:B------:R-:W-:Y:S01]  /*207e0*/  IMAD.WIDE.U32 R32, R26, 0x3d1, RZ ;  /* 0x000003d11a207825 */ /* 0x000fe200078e00ff */
[----:B------:R-:W-:-:S03]  /*207f0*/  IADD3 R34, P0, PT, R31, R39, RZ ;  /* 0x000000271f227210 */ /* 0x000fc60007f1e0ff */
[----:B------:R-:W-:Y:S02]  /*20800*/  IMAD.X R31, RZ, RZ, RZ, P3 ;  /* 0x000000ffff1f7224 */ /* 0x000fe400018e06ff */
[----:B------:R-:W-:Y:S02]  /*20810*/  IMAD.X R39, RZ, RZ, RZ, P2 ;  /* 0x000000ffff277224 */ /* 0x000fe400010e06ff */
[----:B------:R-:W-:Y:S02]  /*20820*/  IMAD.X R35, RZ, RZ, RZ, P0 ;  /* 0x000000ffff237224 */ /* 0x000fe400000e06ff */
[----:B------:R-:W-:-:S04]  /*20830*/  IMAD.WIDE.U32 R30, R37, UR27, R30 ;  /* 0x0000001b251e7c25 */ /* 0x000fc8000f8e001e */
[----:B------:R-:W-:-:S04]  /*20840*/  IMAD.WIDE.U32 R38, R95, UR26, R38 ;  /* 0x0000001a5f267c25 */ /* 0x000fc8000f8e0026 */
[----:B------:R-:W-:Y:S01]  /*20850*/  IMAD.WIDE.U32 R34, R96, UR25, R34 ;  /* 0x0000001960227c25 */ /* 0x000fe2000f8e0022 */
[----:B------:R-:W-:-:S03]  /*20860*/  IADD3 R38, P0, PT, R38, R31, RZ ;  /* 0x0000001f26267210 */ /* 0x000fc60007f1e0ff */
[----:B------:R-:W-:Y:S01]  /*20870*/  IMAD.IADD R13, R10, 0x1, R32 ;  /* 0x000000010a0d7824 */ /* 0x000fe200078e0220 */
[----:B------:R-:W-:Y:S01]  /*20880*/  IADD3 R32, P2, PT, R34, R39, RZ ;  /* 0x0000002722207210 */ /* 0x000fe20007f5e0ff */
[----:B------:R-:W-:Y:S02]  /*20890*/  VIADD R36, R33, UR4 ;  /* 0x0000000421247c36 */ /* 0x000fe40008000000 */
[----:B------:R-:W-:Y:S01]  /*208a0*/  IMAD.X R39, RZ, RZ, RZ, P0 ;  /* 0x000000ffff277224 */ /* 0x000fe200000e06ff */
[----:B------:R-:W-:Y:S01]  /*208b0*/  ISETP.GE.U32.AND P0, PT, R13, R10, PT ;  /* 0x0000000a0d00720c */ /* 0x000fe20003f06070 */
[----:B------:R-:W-:Y:S02]  /*208c0*/  IMAD.MOV.U32 R37, RZ, RZ, RZ ;  /* 0x000000ffff257224 */ /* 0x000fe400078e00ff */
[----:B------:R-:W-:Y:S01]  /*208d0*/  IMAD.X R33, RZ, RZ, RZ, P2 ;  /* 0x000000ffff217224 */ /* 0x000fe200010e06ff */
[----:B------:R-:W-:Y:S01]  /*208e0*/  SEL R11, RZ, 0x1, P0 ;  /* 0x00000001ff0b7807 */ /* 0x000fe20000000000 */
[----:B------:R-:W-:-:S04]  /*208f0*/  IMAD.WIDE.U32 R36, R28, 0x3d1, R36 ;  /* 0x000003d11c247825 */ /* 0x000fc800078e0024 */
[----:B------:R-:W-:-:S04]  /*20900*/  IMAD.WIDE.U32 R38, R97, UR27, R38 ;  /* 0x0000001b61267c25 */ /* 0x000fc8000f8e0026 */
[----:B------:R-:W-:Y:S01]  /*20910*/  VIADD R10, R37, UR4 ;  /* 0x00000004250a7c36 */ /* 0x000fe20008000000 */
[----:B------:R-:W-:Y:S01]  /*20920*/  IADD3 R37, P2, P3, R36, R12, R11 ;  /* 0x0000000c24257210 */ /* 0x000fe20007b5e00b */
[----:B------:R-:W-:-:S03]  /*20930*/  IMAD.WIDE.U32 R32, R93, UR26, R32 ;  /* 0x0000001a5d207c25 */ /* 0x000fc6000f8e0020 */
        /* <DEDUP_REMOVED lines=9> */
[----:B------:R-:W-:Y:S02]  /*209d0*/  VIADD R10, R11, UR4 ;  /* 0x000000040b0a7c36 */ /* 0x000fe40008000000 */
[----:B------:R-:W-:Y:S02]  /*209e0*/  IMAD.X R15, RZ, RZ, RZ, P4 ;  /* 0x000000ffff0f7224 */ /* 0x000fe400020e06ff */
[----:B------:R-:W-:Y:S02]  /*209f0*/  IMAD.MOV.U32 R11, RZ, RZ, RZ ;  /* 0x000000ffff0b7224 */ /* 0x000fe400078e00ff */
[----:B------:R-:W-:Y:S01]  /*20a00*/  IMAD.WIDE.U32 R32, R95, UR27, R32 ;  /* 0x0000001b5f207c25 */ /* 0x000fe2000f8e0020 */
[----:B------:R-:W-:-:S02]  /*20a10*/  IADD3 R28, P3, P4, R28, R15, R14 ;  /* 0x0000000f1c1c7210 */ /* 0x000fc40007c7e00e */
[----:B------:R-:W-:Y:S01]  /*20a20*/  IADD3.X R15, PT, PT, RZ, RZ, RZ, P0, P2 ;  /* 0x000000ffff0f7210 */ /* 0x000fe200007e44ff */
[----:B------:R-:W-:-:S04]  /*20a30*/  IMAD.WIDE.U32 R34, R96, UR26, R34 ;  /* 0x0000001a60227c25 */ /* 0x000fc8000f8e0022 */
        /* <DEDUP_REMOVED lines=23> */
[----:B------:R-:W-:Y:S01]  /*20bb0*/  IMAD.WIDE.U32 R34, R96, UR27, R34 ;  /* 0x0000001b60227c25 */ /* 0x000fe2000f8e0022 */
        /* <DEDUP_REMOVED lines=23> */
[----:B------:R-:W-:-:S05]  /*20d30*/  IMAD.IADD R10, R13, 0x1, R10 ;  /* 0x000000010d0a7824 */ /* 0x000fca00078e020a */
[----:B------:R-:W-:Y:S02]  /*20d40*/  ISETP.GE.U32.AND P0, PT, R10, R13, PT ;  /* 0x0000000d0a00720c */ /* 0x000fe40003f06070 */
[----:B------:R-:W-:Y:S02]  /*20d50*/  IADD3 R13, P2, PT, R35, R11, RZ ;  /* 0x0000000b230d7210 */ /* 0x000fe40007f5e0ff */
[----:B------:R-:W-:-:S04]  /*20d60*/  SEL R11, RZ, 0x1, P0 ;  /* 0x00000001ff0b7807 */ /* 0x000fc80000000000 */
[----:B------:R-:W-:Y:S01]  /*20d70*/  IADD3 R12, P0, P3, R13, R12, R11 ;  /* 0x0000000c0d0c7210 */ /* 0x000fe20007b1e00b */
[----:B------:R-:W-:-:S03]  /*20d80*/  IMAD.X R13, RZ, RZ, RZ, P2 ;  /* 0x000000ffff0d7224 */ /* 0x000fc600010e06ff */
[----:B------:R-:W-:-:S04]  /*20d90*/  IADD3.X R11, PT, PT, RZ, RZ, RZ, P0, P3 ;  /* 0x000000ffff0b7210 */ /* 0x000fc800007e64ff */
[----:B------:R-:W-:Y:S01]  /*20da0*/  IADD3 R28, P0, P2, R13, R11, R28 ;  /* 0x0000000b0d1c7210 */ /* 0x000fe20007a1e01c */
[----:B------:R-:W-:-:S03]  /*20db0*/  IMAD.MOV.U32 R13, RZ, RZ, R10 ;  /* 0x000000ffff0d7224 */ /* 0x000fc600078e000a */
        /* <DEDUP_REMOVED lines=13> */
.L_x_208:
[----:B------:R-:W-:Y:S05]  /*20e90*/  BSYNC.RECONVERGENT B4 ;  /* 0x0000000000047941 */ /* 0x000fea0003800200 */
.L_x_207:
        /* <DEDUP_REMOVED lines=44> */
.L_x_211:
[----:B------:R-:W-:Y:S05]  /*21160*/  BSYNC.RELIABLE B5 ;  /* 0x0000000000057941 */ /* 0x000fea0003800100 */
.L_x_210:
        /* <DEDUP_REMOVED lines=41> */
.L_x_212:
[----:B------:R-:W-:Y:S05]  /*21400*/  BSYNC.RECONVERGENT B4 ;  /* 0x0000000000047941 */ /* 0x000fea0003800200 */
.L_x_209:
        /* <DEDUP_REMOVED lines=40> */
.L_x_215:
[----:B------:R-:W-:Y:S05]  /*21690*/  BSYNC.RELIABLE B5 ;  /* 0x0000000000057941 */ /* 0x000fea0003800100 */
.L_x_214:
        /* <DEDUP_REMOVED lines=41> */
.L_x_216:
[----:B------:R-:W-:Y:S05]  /*21930*/  BSYNC.RECONVERGENT B4 ;  /* 0x0000000000047941 */ /* 0x000fea0003800200 */
.L_x_213:
[----:B------:R-:W-:Y:S01]  /*21940*/  ISETP.GT.U32.AND P0, PT, R80, R86, PT ;  /* 0x000000565000720c */ /* 0x000fe20003f04070 */
[----:B------:R-:W-:-:S12]  /*21950*/  BSSY.RELIABLE B4, `(.L_x_217) ;  /* 0x00012ad000047945 */ /* 0x000fd80003800100 */
[----:B------:R-:W-:Y:S05]  /*21960*/  @P0 BRA `(.L_x_218) ;  /* 0x0000012800ac0947 */ /* 0x000fea0003800000 */
[----:B------:R-:W-:-:S04]  /*21970*/  ISETP.NE.AND P0, PT, R81, R90, PT ;  /* 0x0000005a5100720c */ /* 0x000fc80003f05270 */
[----:B------:R-:W-:-:S04]  /*21980*/  ISETP.NE.OR P0, PT, R79, R88, P0 ;  /* 0x000000584f00720c */ /* 0x000fc80000705670 */
[----:B------:R-:W-:-:S04]  /*21990*/  ISETP.LT.U32.OR P0, PT, R80, R86, P0 ;  /* 0x000000565000720c */ /* 0x000fc80000701470 */
[----:B------:R-:W-:-:S04]  /*219a0*/  ISETP.NE.OR P0, PT, R82, R89, P0 ;  /* 0x000000595200720c */ /* 0x000fc80000705670 */
[----:B------:R-:W-:-:S04]  /*219b0*/  ISETP.NE.OR P0, PT, R83, R92, P0 ;  /* 0x0000005c5300720c */ /* 0x000fc80000705670 */
[----:B------:R-:W-:-:S04]  /*219c0*/  ISETP.NE.OR P0, PT, R84, R91, P0 ;  /* 0x0000005b5400720c */ /* 0x000fc80000705670 */
[----:B------:R-:W-:-:S04]  /*219d0*/  ISETP.NE.OR P0, PT, R85, R94, P0 ;  /* 0x0000005e5500720c */ /* 0x000fc80000705670 */
[----:B------:R-:W-:-:S13]  /*219e0*/  ISETP.NE.OR P0, PT, R78, R87, P0 ;  /* 0x000000574e00720c */ /* 0x000fda0000705670 */
[----:B------:R-:W-:Y:S05]  /*219f0*/  @!P0 BREAK.RELIABLE B4 ;  /* 0x0000000000048942 */ /* 0x000fea0003800100 */
[----:B------:R-:W-:Y:S05]  /*21a00*/  @P0 BRA `(.L_x_218) ;  /* 0x0000012800840947 */ /* 0x000fea0003800000 */
[----:B------:R-:W-:Y:S01]  /*21a10*/  ISETP.GT.U32.AND P0, PT, R100, R23, PT ;  /* 0x000000176400720c */ /* 0x000fe20003f04070 */
[----:B------:R-:W-:Y:S02]  /*21a20*/  IMAD.MOV.U32 R11, RZ, RZ, 0x1 ;  /* 0x00000001ff0b7424 */ /* 0x000fe400078e00ff */
        /* <DEDUP_REMOVED lines=25> */
[----:B------:R-:W-:Y:S01]  /*21bc0*/  ISETP.NE.AND P0, PT, R101, R36, PT ;  /* 0x000000246500720c */ /* 0x000fe20003f05270 */
[----:B------:R-:W-:Y:S01]  /*21bd0*/  IMAD.MOV.U32 R4, RZ, RZ, R53 ;  /* 0x000000ffff047224 */ /* 0x000fe200078e0035 */
[----:B------:R-:W-:Y:S01]  /*21be0*/  MOV R9, R59 ;  /* 0x0000003b00097202 */ /* 0x000fe20000000f00 */
[----:B------:R-:W-:Y:S01]  /*21bf0*/  IMAD.MOV.U32 R3, RZ, RZ, R54 ;  /* 0x000000ffff037224 */ /* 0x000fe200078e0036 */
[----:B------:R-:W-:Y:S01]  /*21c00*/  ISETP.NE.OR P0, PT, R99, R34, P0 ;  /* 0x000000226300720c */ /* 0x000fe20000705670 */
[----:B------:R-:W-:Y:S02]  /*21c10*/  IMAD.MOV.U32 R5, RZ, RZ, R55 ;  /* 0x000000ffff057224 */ /* 0x000fe400078e0037 */
[----:B------:R-:W-:Y:S01]  /*21c20*/  IMAD.MOV.U32 R6, RZ, RZ, R56 ;  /* 0x000000ffff067224 */ /* 0x000fe200078e0038 */
[----:B------:R-:W-:Y:S01]  /*21c30*/  ISETP.LT.U32.OR P0, PT, R100, R23, P0 ;  /* 0x000000176400720c */ /* 0x000fe20000701470 */
[----:B------:R-:W-:Y:S02]  /*21c40*/  IMAD.MOV.U32 R7, RZ, RZ, R57 ;  /* 0x000000ffff077224 */ /* 0x000fe400078e0039 */
[----:B------:R-:W-:Y:S01]  /*21c50*/  IMAD.MOV.U32 R8, RZ, RZ, R58 ;  /* 0x000000ffff087224 */ /* 0x000fe200078e003a */
[----:B------:R-:W-:Y:S01]  /*21c60*/  ISETP.NE.OR P0, PT, R102, R31, P0 ;  /* 0x0000001f6600720c */ /* 0x000fe20000705670 */
[----:B------:R-:W-:-:S02]  /*21c70*/  IMAD.MOV.U32 R2, RZ, RZ, R60 ;  /* 0x000000ffff027224 */ /* 0x000fc400078e003c */
[----:B------:R-:W-:Y:S01]  /*21c80*/  IMAD.MOV.U32 R78, RZ, RZ, R61 ;  /* 0x000000ffff4e7224 */ /* 0x000fe200078e003d */
[----:B------:R-:W-:Y:S01]  /*21c90*/  ISETP.NE.OR P0, PT, R103, R96, P0 ;  /* 0x000000606700720c */ /* 0x000fe20000705670 */
[----:B------:R-:W-:Y:S02]  /*21ca0*/  IMAD.MOV.U32 R38, RZ, RZ, R62 ;  /* 0x000000ffff267224 */ /* 0x000fe400078e003e */
[----:B------:R-:W-:Y:S01]  /*21cb0*/  IMAD.MOV.U32 R29, RZ, RZ, R63 ;  /* 0x000000ffff1d7224 */ /* 0x000fe200078e003f */
[----:B------:R-:W-:Y:S01]  /*21cc0*/  ISETP.NE.OR P0, PT, R104, R25, P0 ;  /* 0x000000196800720c */ /* 0x000fe20000705670 */
[----:B------:R-:W-:Y:S02]  /*21cd0*/  IMAD.MOV.U32 R88, RZ, RZ, R64 ;  /* 0x000000ffff587224 */ /* 0x000fe400078e0040 */
[----:B------:R-:W-:Y:S01]  /*21ce0*/  IMAD.MOV.U32 R27, RZ, RZ, R65 ;  /* 0x000000ffff1b7224 */ /* 0x000fe200078e0041 */
[----:B------:R-:W-:Y:S01]  /*21cf0*/  ISETP.NE.OR P0, PT, R105, R108, P0 ;  /* 0x0000006c6900720c */ /* 0x000fe20000705670 */
[----:B------:R-:W-:-:S02]  /*21d00*/  IMAD.MOV.U32 R84, RZ, RZ, R66 ;  /* 0x000000ffff547224 */ /* 0x000fc400078e0042 */
[----:B------:R-:W-:Y:S01]  /*21d10*/  IMAD.MOV.U32 R32, RZ, RZ, R67 ;  /* 0x000000ffff207224 */ /* 0x000fe200078e0043 */
[----:B------:R-:W-:Y:S01]  /*21d20*/  ISETP.NE.OR P0, PT, R98, R13, P0 ;  /* 0x0000000d6200720c */ /* 0x000fe20000705670 */
        /* <DEDUP_REMOVED lines=8> */
[----:B------:R-:W-:Y:S01]  /*21db0*/  IMAD.MOV.U32 R10, RZ, RZ, R76 ;  /* 0x000000ffff0a7224 */ /* 0x000fe200078e004c */
[----:B------:R-:W-:Y:S06]  /*21dc0*/  @P0 BRA `(.L_x_146) ;  /* 0x0000024000180947 */ /* 0x000fec0003800000 */
[----:B------:R-:W-:Y:S01]  /*21dd0*/  LOP3.LUT R2, R66, R68, R67, 0xfe, !PT ;  /* 0x0000004442027212 */ /* 0x000fe200078efe43 */
[----:B------:R-:W-:Y:S01]  /*21de0*/  IMAD.MOV.U32 R78, RZ, RZ, RZ ;  /* 0x000000ffff4e7224 */ /* 0x000fe200078e00ff */
[----:B------:R-:W-:Y:S01]  /*21df0*/  MOV R22, R70 ;  /* 0x0000004600167202 */ /* 0x000fe20000000f00 */
[----:B------:R-:W-:Y:S01]  /*21e00*/  IMAD.MOV.U32 R4, RZ, RZ, R53 ;  /* 0x000000ffff047224 */ /* 0x000fe200078e0035 */
[----:B------:R-:W-:Y:S01]  /*21e10*/  LOP3.LUT R2, R64, R2, R65, 0xfe, !PT ;  /* 0x0000000240027212 */ /* 0x000fe200078efe41 */
[----:B------:R-:W-:Y:S02]  /*21e20*/  IMAD.MOV.U32 R3, RZ, RZ, R54 ;  /* 0x000000ffff037224 */ /* 0x000fe400078e0036 */
[----:B------:R-:W-:Y:S01]  /*21e30*/  IMAD.MOV.U32 R5, RZ, RZ, R55 ;  /* 0x000000ffff057224 */ /* 0x000fe200078e0037 */
[----:B------:R-:W-:Y:S01]  /*21e40*/  LOP3.LUT R2, R62, R2, R63, 0xfe, !PT ;  /* 0x000000023e027212 */ /* 0x000fe200078efe3f */
[----:B------:R-:W-:Y:S02]  /*21e50*/  IMAD.MOV.U32 R6, RZ, RZ, R56 ;  /* 0x000000ffff067224 */ /* 0x000fe400078e0038 */
[----:B------:R-:W-:Y:S01]  /*21e60*/  IMAD.MOV.U32 R7, RZ, RZ, R57 ;  /* 0x000000ffff077224 */ /* 0x000fe200078e0039 */
[----:B------:R-:W-:Y:S01]  /*21e70*/  LOP3.LUT P0, RZ, R2, R61, RZ, 0xfc, !PT ;  /* 0x0000003d02ff7212 */ /* 0x000fe2000780fcff */
[----:B------:R-:W-:-:S02]  /*21e80*/  IMAD.MOV.U32 R8, RZ, RZ, R58 ;  /* 0x000000ffff087224 */ /* 0x000fc400078e003a */
[----:B------:R-:W-:Y:S02]  /*21e90*/  IMAD.MOV.U32 R9, RZ, RZ, R59 ;  /* 0x000000ffff097224 */ /* 0x000fe400078e003b */
[----:B------:R-:W-:Y:S02]  /*21ea0*/  IMAD.MOV.U32 R2, RZ, RZ, R60 ;  /* 0x000000ffff027224 */ /* 0x000fe400078e003c */
[----:B------:R-:W-:Y:S02]  /*21eb0*/  IMAD.MOV.U32 R38, RZ, RZ, RZ ;  /* 0x000000ffff267224 */ /* 0x000fe400078e00ff */
[----:B------:R-:W-:Y:S02]  /*21ec0*/  IMAD.MOV.U32 R29, RZ, RZ, RZ ;  /* 0x000000ffff1d7224 */ /* 0x000fe400078e00ff */
[----:B------:R-:W-:Y:S02]  /*21ed0*/  IMAD.MOV.U32 R88, RZ, RZ, RZ ;  /* 0x000000ffff587224 */ /* 0x000fe400078e00ff */
[----:B------:R-:W-:-:S02]  /*21ee0*/  IMAD.MOV.U32 R27, RZ, RZ, RZ ;  /* 0x000000ffff1b7224 */ /* 0x000fc400078e00ff */
[----:B------:R-:W-:Y:S02]  /*21ef0*/  IMAD.MOV.U32 R84, RZ, RZ, RZ ;  /* 0x000000ffff547224 */ /* 0x000fe400078e00ff */
[----:B------:R-:W-:Y:S02]  /*21f00*/  IMAD.MOV.U32 R32, RZ, RZ, RZ ;  /* 0x000000ffff207224 */ /* 0x000fe400078e00ff */
[----:B------:R-:W-:Y:S02]  /*21f10*/  IMAD.MOV.U32 R21, RZ, RZ, RZ ;  /* 0x000000ffff157224 */ /* 0x000fe400078e00ff */
[----:B------:R-:W-:Y:S02]  /*21f20*/  IMAD.MOV.U32 R24, RZ, RZ, R69 ;  /* 0x000000ffff187224 */ /* 0x000fe400078e0045 */
[----:B------:R-:W-:Y:S02]  /*21f30*/  IMAD.MOV.U32 R20, RZ, RZ, R71 ;  /* 0x000000ffff147224 */ /* 0x000fe400078e0047 */
[----:B------:R-:W-:-:S02]  /*21f40*/  IMAD.MOV.U32 R18, RZ, RZ, R72 ;  /* 0x000000ffff127224 */ /* 0x000fc400078e0048 */
[----:B------:R-:W-:Y:S02]  /*21f50*/  IMAD.MOV.U32 R16, RZ, RZ, R73 ;  /* 0x000000ffff107224 */ /* 0x000fe400078e0049 */
[----:B------:R-:W-:Y:S02]  /*21f60*/  IMAD.MOV.U32 R14, RZ, RZ, R74 ;  /* 0x000000ffff0e7224 */ /* 0x000fe400078e004a */
[----:B------:R-:W-:Y:S02]  /*21f70*/  IMAD.MOV.U32 R12, RZ, RZ, R75 ;  /* 0x000000ffff0c7224 */ /* 0x000fe400078e004b */
        /* <DEDUP_REMOVED lines=64> */
[----:B------:R-:W-:Y:S01]  /*22380*/  IMAD.MOV.U32 R22, RZ, RZ, R16 ;  /* 0x000000ffff167224 */ /* 0x000fe200078e0010 */
        /* <DEDUP_REMOVED lines=86> */
[----:B------:R-:W-:Y:S01]  /*228f0*/  IMAD.X R27, RZ, RZ, RZ, P3 ;  /* 0x000000ffff1b7224 */ /* 0x000fe200018e06ff */
[----:B------:R-:W-:Y:S01]  /*22900*/  IADD3.X R29, PT, PT, RZ, RZ, RZ, P4, !PT ;  /* 0x000000ffff1d7210 */ /* 0x000fe200027fe4ff */
        /* <DEDUP_REMOVED lines=47> */
[----:B------:R-:W-:Y:S01]  /*22c00*/  IMAD.WIDE.U32 R20, R62, R61, R20 ;  /* 0x0000003d3e147225 */ /* 0x000fe200078e0014 */
[----:B------:R-:W-:Y:S02]  /*22c10*/  IADD3.X R3, PT, PT, RZ, RZ, RZ, P3, P4 ;  /* 0x000000ffff037210 */ /* 0x000fe40001fe84ff */
[----:B------:R-:W-:Y:S01]  /*22c20*/  IADD3 R23, P0, P2, R18, R23, R6 ;  /* 0x0000001712177210 */ /* 0x000fe20007a1e006 */
[----:B------:R-:W-:-:S04]  /*22c30*/  IMAD.WIDE.U32 R4, R63, R61, R4 ;  /* 0x0000003d3f047225 */ /* 0x000fc800078e0004 */
[----:B------:R-:W-:Y:S01]  /*22c40*/  VIADD R24, R29, UR4 ;  /* 0x000000041d187c36 */ /* 0x000fe20008000000 */
[----:B------:R-:W-:Y:S01]  /*22c50*/  IADD3 R6, P3, PT, R20, R5, RZ ;  /* 0x0000000514067210 */ /* 0x000fe20007f7e0ff */
[----:B------:R-:W-:Y:S02]  /*22c60*/  IMAD.MOV.U32 R25, RZ, RZ, RZ ;  /* 0x000000ffff197224 */ /* 0x000fe400078e00ff */
[----:B------:R-:W-:Y:S02]  /*22c70*/  IMAD.MOV.U32 R19, RZ, RZ, RZ ;  /* 0x000000ffff137224 */ /* 0x000fe400078e00ff */
[----:B------:R-:W-:-:S04]  /*22c80*/  IMAD.WIDE.U32 R24, R2, 0x3d1, R24 ;  /* 0x000003d102187825 */ /* 0x000fc800078e0018 */
[----:B------:R-:W-:Y:S01]  /*22c90*/  VIADD R18, R25, UR4 ;  /* 0x0000000419127c36 */ /* 0x000fe20008000000 */
[----:B------:R-:W-:Y:S01]  /*22ca0*/  IADD3 R24, P4, P5, R24, R3, R8 ;  /* 0x0000000318187210 */ /* 0x000fe20007d9e008 */
[----:B------:R-:W-:Y:S01]  /*22cb0*/  IMAD.X R7, RZ, RZ, RZ, P3 ;  /* 0x000000ffff077224 */ /* 0x000fe200018e06ff */
[----:B------:R-:W-:Y:S01]  /*22cc0*/  IADD3.X R3, PT, PT, RZ, RZ, RZ, P0, P2 ;  /* 0x000000ffff037210 */ /* 0x000fe200007e44ff */
[----:B------:R-:W-:Y:S01]  /*22cd0*/  IMAD.WIDE.U32 R8, R4, 0x3d1, R18 ;  /* 0x000003d104087825 */ /* 0x000fe200078e0012 */
[----:B------:R-:W-:Y:S02]  /*22ce0*/  IADD3.X R5, PT, PT, RZ, RZ, RZ, P4, P5 ;  /* 0x000000ffff057210 */ /* 0x000fe400027ea4ff */
[----:B------:R-:W-:Y:S01]  /*22cf0*/  IADD3 R22, P4, P5, R22, R3, R24 ;  /* 0x0000000316167210 */ /* 0x000fe20007d9e018 */
[----:B------:R-:W-:Y:S01]  /*22d00*/  IMAD.WIDE.U32 R6, R62, R61, R6 ;  /* 0x0000003d3e067225 */ /* 0x000fe200078e0006 */
[----:B------:R-:W-:Y:S02]  /*22d10*/  IADD3 R10, P2, P3, R8, R5, R10 ;  /* 0x00000005080a7210 */ /* 0x000fe40007b5e00a */
[----:B------:R-:W-:Y:S01]  /*22d20*/  IADD3.X R35, PT, PT, RZ, RZ, RZ, P4, P5 ;  /* 0x000000ffff237210 */ /* 0x000fe200027ea4ff */
[----:B------:R-:W-:Y:S01]  /*22d30*/  VIADD R18, R9, UR4 ;  /* 0x0000000409127c36 */ /* 0x000fe20008000000 */
[----:B------:R-:W-:-:S02]  /*22d40*/  IADD3 R20, P0, PT, R21, R7, RZ ;  /* 0x0000000715147210 */ /* 0x000fc40007f1e0ff */
        /* <DEDUP_REMOVED lines=53> */
.L_x_220:
[----:B------:R-:W-:Y:S05]  /*230a0*/  BSYNC.RECONVERGENT B5 ;  /* 0x0000000000057941 */ /* 0x000fea0003800200 */
.L_x_219:
        /* <DEDUP_REMOVED lines=40> */
.L_x_223:
[----:B------:R-:W-:Y:S05]  /*23330*/  BSYNC.RELIABLE B6 ;  /* 0x0000000000067941 */ /* 0x000fea0003800100 */
.L_x_222:
        /* <DEDUP_REMOVED lines=41> */
.L_x_224:
[----:B------:R-:W-:Y:S05]  /*235d0*/  BSYNC.RECONVERGENT B5 ;  /* 0x0000000000057941 */ /* 0x000fea0003800200 */
.L_x_221:
        /* <DEDUP_REMOVED lines=40> */
.L_x_227:
[----:B------:R-:W-:Y:S05]  /*23860*/  BSYNC.RELIABLE B6 ;  /* 0x0000000000067941 */ /* 0x000fea0003800100 */
.L_x_226:
        /* <DEDUP_REMOVED lines=41> */
.L_x_228:
[----:B------:R-:W-:Y:S05]  /*23b00*/  BSYNC.RECONVERGENT B5 ;  /* 0x0000000000057941 */ /* 0x000fea0003800200 */
.L_x_225:
[-C--:B------:R-:W-:Y:S01]  /*23b10*/  IMAD.WIDE.U32 R20, R27, R76.reuse, RZ ;  /* 0x0000004c1b147225 */ /* 0x080fe200078e00ff */
        /* <DEDUP_REMOVED lines=42> */
[----:B------:R-:W-:-:S02]  /*23dc0*/  IMAD.MOV.U32 R15, RZ, RZ, RZ ;  /* 0x000000ffff0f7224 */ /* 0x000fc400078e00ff */
        /* <DEDUP_REMOVED lines=126> */
[----:B------:R-:W-:Y:S01]  /*245b0*/  IMAD.IADD R3, R20, 0x1, R28 ;  /* 0x0000000114037824 */ /* 0x000fe200078e021c */
[----:B------:R-:W-:Y:S01]  /*245c0*/  IADD3 R28, PT, PT, R29, UR4, RZ ;  /* 0x000000041d1c7c10 */ /* 0x000fe2000fffe0ff */
[----:B------:R-:W-:-:S03]  /*245d0*/  IMAD.WIDE.U32 R30, R32, R71, R30 ;  /* 0x00000047201e7225 */ /* 0x000fc600078e001e */
[----:B------:R-:W-:Y:S01]  /*245e0*/  ISETP.GE.U32.AND P0, PT, R3, R20, PT ;  /* 0x000000140300720c */ /* 0x000fe20003f06070 */
[----:B------:R-:W-:-:S03]  /*245f0*/  IMAD.WIDE.U32 R38, R37, R70, R38 ;  /* 0x0000004625267225 */ /* 0x000fc600078e0026 */
[----:B------:R-:W-:Y:S01]  /*24600*/  SEL R5, RZ, 0x1, P0 ;  /* 0x00000001ff057807 */ /* 0x000fe20000000000 */
[----:B------:R-:W-:Y:S01]  /*24610*/  IMAD.WIDE.U32 R24, R22, R69, R24 ;  /* 0x0000004516187225 */ /* 0x000fe200078e0018 */
[----:B------:R-:W-:-:S03]  /*24620*/  IADD3 R20, P2, PT, R30, R39, RZ ;  /* 0x000000271e147210 */ /* 0x000fc60007f5e0ff */
[----:B------:R-:W-:Y:S01]  /*24630*/  IMAD.MOV.U32 R29, RZ, RZ, RZ ;  /* 0x000000ffff1d7224 */ /* 0x000fe200078e00ff */
[----:B------:R-:W-:Y:S01]  /*24640*/  IADD3 R38, P3, PT, R38, R25, RZ ;  /* 0x0000001926267210 */ /* 0x000fe20007f7e0ff */
        /* <DEDUP_REMOVED lines=17> */
[----:B------:R-:W-:Y:S02]  /*24760*/  VIADD R18, R11, UR4 ;  /* 0x000000040b127c36 */ /* 0x000fe40008000000 */
[----:B------:R-:W-:Y:S01]  /*24770*/  IMAD.MOV.U32 R19, RZ, RZ, RZ ;  /* 0x000000ffff137224 */ /* 0x000fe200078e00ff */
[----:B------:R-:W-:Y:S01]  /*24780*/  IADD3 R2, P0, P2, R2, R7, R6 ;  /* 0x0000000702027210 */ /* 0x000fe20007a1e006 */
[----:B------:R-:W-:Y:S01]  /*24790*/  IMAD.WIDE.U32 R30, R32, R70, R30 ;  /* 0x00000046201e7225 */ /* 0x000fe200078e001e */
[----:B------:R-:W-:Y:S02]  /*247a0*/  IADD3.X R7, PT, PT, RZ, RZ, RZ, P3, P4 ;  /* 0x000000ffff077210 */ /* 0x000fe40001fe84ff */
[----:B------:R-:W-:Y:S01]  /*247b0*/  IADD3.X R9, PT, PT, RZ, RZ, RZ, P0, P2 ;  /* 0x000000ffff097210 */ /* 0x000fe200007e44ff */
[----:B------:R-:W-:-:S04]  /*247c0*/  IMAD.WIDE.U32 R20, R37, R69, R20 ;  /* 0x0000004525147225 */ /* 0x000fc800078e0014 */
[----:B------:R-:W-:Y:S01]  /*247d0*/  IMAD.WIDE.U32 R18, R38, 0x3d1, R18 ;  /* 0x000003d126127825 */ /* 0x000fe200078e0012 */
[----:B------:R-:W-:-:S03]  /*247e0*/  IADD3 R6, P3, PT, R30, R21, RZ ;  /* 0x000000151e067210 */ /* 0x000fc60007f7e0ff */
[----:B------:R-:W-:Y:S01]  /*247f0*/  VIADD R10, R19, UR4 ;  /* 0x00000004130a7c36 */ /* 0x000fe20008000000 */
[----:B------:R-:W-:Y:S01]  /*24800*/  IADD3 R4, P4, P5, R18, R7, R4 ;  /* 0x0000000712047210 */ /* 0x000fe20007d9e004 */
[----:B------:R-:W-:Y:S02]  /*24810*/  IMAD.X R7, RZ, RZ, RZ, P3 ;  /* 0x000000ffff077224 */ /* 0x000fe400018e06ff */
[----:B------:R-:W-:Y:S01]  /*24820*/  IMAD.MOV.U32 R11, RZ, RZ, RZ ;  /* 0x000000ffff0b7224 */ /* 0x000fe200078e00ff */
[----:B------:R-:W-:Y:S01]  /*24830*/  IADD3.X R13, PT, PT, RZ, RZ, RZ, P4, P5 ;  /* 0x000000ffff0d7210 */ /* 0x000fe200027ea4ff */
[----:B------:R-:W-:Y:S01]  /*24840*/  IMAD.WIDE.U32 R6, R33, R69, R6 ;  /* 0x0000004521067225 */ /* 0x000fe200078e0006 */
        /* <DEDUP_REMOVED lines=60> */
.L_x_230:
[----:B------:R-:W-:Y:S05]  /*24c10*/  BSYNC.RECONVERGENT B5 ;  /* 0x0000000000057941 */ /* 0x000fea0003800200 */
.L_x_229:
        /* <DEDUP_REMOVED lines=41> */
.L_x_233:
[----:B------:R-:W-:Y:S05]  /*24eb0*/  BSYNC.RELIABLE B6 ;  /* 0x0000000000067941 */ /* 0x000fea0003800100 */
.L_x_232:
[C---:B------:R-:W-:Y:S01]  /*24ec0*/  ISETP.GE.U32.AND P0, PT, R3.reuse, UR8, PT ;  /* 0x0000000803007c0c */ /* 0x040fe2000bf06070 */
[----:B------:R-:W-:-:S03]  /*24ed0*/  VIADD R3, R3, -UR8 ;  /* 0x8000000803037c36 */ /* 0x000fc60008000000 */
[----:B------:R-:W-:-:S04]  /*24ee0*/  SEL R4, RZ, 0xffffffff, P0 ;  /* 0xffffffffff047807 */ /* 0x000fc80000000000 */
[----:B------:R-:W-:-:S05]  /*24ef0*/  IADD3 R16, P0, PT, R5, R4, RZ ;  /* 0x0000000405107210 */ /* 0x000fca0007f1e0ff */
[----:B------:R-:W-:Y:S01]  /*24f00*/  IMAD.X R4, RZ, RZ, R4, P0 ;  /* 0x000000ffff047224 */ /* 0x000fe200000e0604 */
[C---:B------:R-:W-:Y:S01]  /*24f10*/  ISETP.GE.U32.AND P0, PT, R16.reuse, UR9, PT ;  /* 0x0000000910007c0c */ /* 0x040fe2000bf06070 */
[----:B------:R-:W-:-:S03]  /*24f20*/  VIADD R16, R16, -UR9 ;  /* 0x8000000910107c36 */ /* 0x000fc60008000000 */
[----:B------:R-:W-:Y:S01]  /*24f30*/  ISETP.GE.U32.AND.EX P0, PT, R4, RZ, PT, P0 ;  /* 0x000000ff0400720c */ /* 0x000fe20003f06100 */
[----:B------:R-:W-:-:S03]  /*24f40*/  VIADD R4, R12, 0xffffffff ;  /* 0xffffffff0c047836 */ /* 0x000fc60000000000 */
        /* <DEDUP_REMOVED lines=32> */
.L_x_234:
[----:B------:R-:W-:Y:S05]  /*25150*/  BSYNC.RECONVERGENT B5 ;  /* 0x0000000000057941 */ /* 0x000fea0003800200 */
.L_x_231:
        /* <DEDUP_REMOVED lines=40> */
.L_x_237:
[----:B------:R-:W-:Y:S05]  /*253e0*/  BSYNC.RELIABLE B6 ;  /* 0x0000000000067941 */ /* 0x000fea0003800100 */
.L_x_236:
        /* <DEDUP_REMOVED lines=41> */
.L_x_238:
[----:B------:R-:W-:Y:S05]  /*25680*/  BSYNC.RECONVERGENT B5 ;  /* 0x0000000000057941 */ /* 0x000fea0003800200 */
.L_x_235:
[----:B------:R-:W-:Y:S01]  /*25690*/  IMAD.WIDE.U32 R4, R24, 0x4, RZ ;  /* 0x0000000418047825 */ /* 0x000fe200078e00ff */
[----:B------:R-:W-:Y:S03]  /*256a0*/  BSSY.RECONVERGENT B5, `(.L_x_239) ;  /* 0x0000049000057945 */ /* 0x000fe60003800200 */
[----:B------:R-:W-:Y:S01]  /*256b0*/  IMAD.MOV.U32 R6, RZ, RZ, R5 ;  /* 0x000000ffff067224 */ /* 0x000fe200078e0005 */
[----:B------:R-:W-:Y:S01]  /*256c0*/  SHF.L.U32 R5, R3, 0x2, RZ ;  /* 0x0000000203057819 */ /* 0x000fe200000006ff */
[----:B------:R-:W-:Y:S01]  /*256d0*/  IMAD.MOV.U32 R7, RZ, RZ, RZ ;  /* 0x000000ffff077224 */ /* 0x000fe200078e00ff */
[----:B------:R-:W-:Y:S01]  /*256e0*/  SHF.R.U32.HI R3, RZ, 0x1e, R3 ;  /* 0x0000001eff037819 */ /* 0x000fe20000011603 */
        /* <DEDUP_REMOVED lines=68> */
.L_x_240:
[----:B------:R-:W-:Y:S05]  /*25b30*/  BSYNC.RECONVERGENT B5 ;  /* 0x0000000000057941 */ /* 0x000fea0003800200 */
.L_x_239:
        /* <DEDUP_REMOVED lines=40> */
.L_x_243:
[----:B------:R-:W-:Y:S05]  /*25dc0*/  BSYNC.RELIABLE B6 ;  /* 0x0000000000067941 */ /* 0x000fea0003800100 */
.L_x_242:
        /* <DEDUP_REMOVED lines=41> */
.L_x_244:
[----:B------:R-:W-:Y:S05]  /*26060*/  BSYNC.RECONVERGENT B5 ;  /* 0x0000000000057941 */ /* 0x000fea0003800200 */
.L_x_241:
        /* <DEDUP_REMOVED lines=40> */
.L_x_247:
[----:B------:R-:W-:Y:S05]  /*262f0*/  BSYNC.RELIABLE B6 ;  /* 0x0000000000067941 */ /* 0x000fea0003800100 */
.L_x_246:
        /* <DEDUP_REMOVED lines=41> */
.L_x_248:
[----:B------:R-:W-:Y:S05]  /*26590*/  BSYNC.RECONVERGENT B5 ;  /* 0x0000000000057941 */ /* 0x000fea0003800200 */
.L_x_245:
        /* <DEDUP_REMOVED lines=164> */
[----:B------:R-:W-:Y:S02]  /*26fe0*/  IMAD.MOV.U32 R17, RZ, RZ, RZ ;  /* 0x000000ffff117224 */ /* 0x000fe400078e00ff */
[----:B------:R-:W-:Y:S02]  /*26ff0*/  IMAD.X R29, RZ, RZ, RZ, P2 ;  /* 0x000000ffff1d7224 */ /* 0x000fe400010e06ff */
[----:B------:R-:W-:Y:S02]  /*27000*/  IMAD.X R25, RZ, RZ, RZ, P0 ;  /* 0x000000ffff197224 */ /* 0x000fe400000e06ff */
[----:B------:R-:W-:-:S04]  /*27010*/  IMAD.WIDE.U32 R20, R22, R32, R20 ;  /* 0x0000002016147225 */ /* 0x000fc800078e0014 */
        /* <DEDUP_REMOVED lines=61> */
[----:B------:R-:W-:Y:S01]  /*273f0*/  IADD3 R12, P0, P2, R16, R3, R12 ;  /* 0x00000003100c7210 */ /* 0x000fe20007a1e00c */
[----:B------:R-:W-:-:S03]  /*27400*/  HFMA2 R3, -RZ, RZ, 0, 0 ;  /* 0x00000000ff037431 */ /* 0x000fc600000001ff */
[----:B------:R-:W-:Y:S02]  /*27410*/  IADD3 R5, P3, P4, R4, R5, R12 ;  /* 0x0000000504057210 */ /* 0x000fe40007c7e00c */
        /* <DEDUP_REMOVED lines=36> */
.L_x_250:
[----:B------:R-:W-:Y:S05]  /*27660*/  BSYNC.RECONVERGENT B5 ;  /* 0x0000000000057941 */ /* 0x000fea0003800200 */
.L_x_249:
        /* <DEDUP_REMOVED lines=43> */
.L_x_253:
[----:B------:R-:W-:Y:S05]  /*27920*/  BSYNC.RELIABLE B6 ;  /* 0x0000000000067941 */ /* 0x000fea0003800100 */
.L_x_252:
        /* <DEDUP_REMOVED lines=41> */
.L_x_254:
[----:B------:R-:W-:Y:S05]  /*27bc0*/  BSYNC.RECONVERGENT B5 ;  /* 0x0000000000057941 */ /* 0x000fea0003800200 */
.L_x_251:
        /* <DEDUP_REMOVED lines=40> */
.L_x_257:
[----:B------:R-:W-:Y:S05]  /*27e50*/  BSYNC.RELIABLE B6 ;  /* 0x0000000000067941 */ /* 0x000fea0003800100 */
.L_x_256:
        /* <DEDUP_REMOVED lines=41> */
.L_x_258:
[----:B------:R-:W-:Y:S05]  /*280f0*/  BSYNC.RECONVERGENT B5 ;  /* 0x0000000000057941 */ /* 0x000fea0003800200 */
.L_x_255:
[----:B------:R-:W-:Y:S01]  /*28100*/  IMAD.WIDE.U32 R4, R20, 0x8, RZ ;  /* 0x0000000814047825 */ /* 0x000fe200078e00ff */
[----:B------:R-:W-:Y:S03]  /*28110*/  BSSY.RECONVERGENT B5, `(.L_x_259) ;  /* 0x0000049000057945 */ /* 0x000fe60003800200 */
[----:B------:R-:W-:Y:S02]  /*28120*/  IMAD.MOV.U32 R8, RZ, RZ, R5 ;  /* 0x000000ffff087224 */ /* 0x000fe400078e0005 */
[----:B------:R-:W-:Y:S02]  /*28130*/  IMAD.MOV.U32 R9, RZ, RZ, RZ ;  /* 0x000000ffff097224 */ /* 0x000fe400078e00ff */
[----:B------:R-:W-:Y:S02]  /*28140*/  IMAD.MOV.U32 R11, RZ, RZ, RZ ;  /* 0x000000ffff0b7224 */ /* 0x000fe400078e00ff */
[----:B------:R-:W-:-:S04]  /*28150*/  IMAD.WIDE.U32 R8, R30, 0x8, R8 ;  /* 0x000000081e087825 */ /* 0x000fc800078e0008 */
[----:B------:R-:W-:Y:S02]  /*28160*/  IMAD.MOV.U32 R10, RZ, RZ, R9 ;  /* 0x000000ffff0a7224 */ /* 0x000fe400078e0009 */
[----:B------:R-:W-:Y:S01]  /*28170*/  IMAD.SHL.U32 R5, R7, 0x8, RZ ;  /* 0x0000000807057824 */ /* 0x000fe200078e00ff */
[----:B------:R-:W-:Y:S01]  /*28180*/  SHF.R.U32.HI R7, RZ, 0x1d, R7 ;  /* 0x0000001dff077819 */ /* 0x000fe20000011607 */
[----:B------:R-:W-:-:S04]  /*28190*/  IMAD.WIDE.U32 R10, R13, 0x8, R10 ;  /* 0x000000080d0a7825 */ /* 0x000fc800078e000a */
[----:B------:R-:W-:Y:S02]  /*281a0*/  IMAD.MOV.U32 R12, RZ, RZ, R11 ;  /* 0x000000ffff0c7224 */ /* 0x000fe400078e000b */
[----:B------:R-:W-:Y:S02]  /*281b0*/  IMAD.MOV.U32 R13, RZ, RZ, RZ ;  /* 0x000000ffff0d7224 */ /* 0x000fe400078e00ff */
[----:B------:R-:W-:-:S04]  /*281c0*/  IMAD.WIDE.U32 R16, R16, 0x8, RZ ;  /* 0x0000000810107825 */ /* 0x000fc800078e00ff */
[----:B------:R-:W-:Y:S01]  /*281d0*/  IMAD.WIDE.U32 R12, R3, 0x8, R12 ;  /* 0x00000008030c7825 */ /* 0x000fe200078e000c */
[----:B------:R-:W-:-:S03]  /*281e0*/  LOP3.LUT R16, R16, R7, RZ, 0xfc, !PT ;  /* 0x0000000710107212 */ /* 0x000fc600078efcff */
[----:B------:R-:W-:Y:S02]  /*281f0*/  IMAD.MOV.U32 R2, RZ, RZ, R13 ;  /* 0x000000ffff027224 */ /* 0x000fe400078e000d */
[----:B------:R-:W-:Y:S02]  /*28200*/  IMAD.MOV.U32 R3, RZ, RZ, RZ ;  /* 0x000000ffff037224 */ /* 0x000fe400078e00ff */
[----:B------:R-:W-:-:S04]  /*28210*/  IMAD.WIDE.U32 R6, R6, 0x8, RZ ;  /* 0x0000000806067825 */ /* 0x000fc800078e00ff */
[----:B------:R-:W-:Y:S01]  /*28220*/  IMAD.WIDE.U32 R14, R14, 0x8, R2 ;  /* 0x000000080e0e7825 */ /* 0x000fe200078e0002 */
[----:B------:R-:W-:-:S03]  /*28230*/  LOP3.LUT R17, R6, R17, RZ, 0xfc, !PT ;  /* 0x0000001106117212 */ /* 0x000fc600078efcff */
[----:B------:R-:W-:-:S05]  /*28240*/  IMAD R2, R15, 0x3d1, R5 ;  /* 0x000003d10f027824 */ /* 0x000fca00078e0205 */
[----:B------:R-:W-:Y:S02]  /*28250*/  ISETP.GE.U32.AND P0, PT, R2, R5, PT ;  /* 0x000000050200720c */ /* 0x000fe40003f06070 */
[----:B------:R-:W-:Y:S02]  /*28260*/  LOP3.LUT R5, R4, R7, RZ, 0xfc, !PT ;  /* 0x0000000704057212 */ /* 0x000fe400078efcff */
        /* <DEDUP_REMOVED lines=32> */
[----:B------:R-:W-:-:S04]  /*28470*/  ISETP.GE.U32.AND P0, PT, R3, R2, PT ;  /* 0x000000020300720c */ /* 0x000fc80003f06070 */
        /* <DEDUP_REMOVED lines=11> */
[----:B------:R-:W-:-:S05]  /*28530*/  IADD3 R10, P0, PT, R2, R10, RZ ;  /* 0x0000000a020a7210 */ /* 0x000fca0007f1e0ff */
[----:B------:R-:W-:-:S05]  /*28540*/  IMAD.X R2, RZ, RZ, RZ, P0 ;  /* 0x000000ffff027224 */ /* 0x000fca00000e06ff */
[----:B------:R-:W-:-:S04]  /*28550*/  IADD3 R4, P2, PT, R2, R4, RZ ;  /* 0x0000000402047210 */ /* 0x000fc80007f5e0ff */
[----:B------:R-:W-:Y:S01]  /*28560*/  ISETP.GT.U32.AND P0, PT, R4, -0x1, PT ;  /* 0xffffffff0400780c */ /* 0x000fe20003f04070 */
[----:B------:R-:W-:-:S05]  /*28570*/  IMAD.X R2, RZ, RZ, RZ, P2 ;  /* 0x000000ffff027224 */ /* 0x000fca00010e06ff */
[----:B------:R-:W-:Y:S01]  /*28580*/  ISETP.GT.U32.AND.EX P0, PT, R2, RZ, PT, P0 ;  /* 0x000000ff0200720c */ /* 0x000fe20003f04100 */
[----:B------:R-:W-:-:S12]  /*28590*/  IMAD.MOV.U32 R2, RZ, RZ, R3 ;  /* 0x000000ffff027224 */ /* 0x000fd800078e0003 */
.L_x_260:
[----:B------:R-:W-:Y:S05]  /*285a0*/  BSYNC.RECONVERGENT B5 ;  /* 0x0000000000057941 */ /* 0x000fea0003800200 */
.L_x_259:
        /* <DEDUP_REMOVED lines=42> */
.L_x_263:
[----:B------:R-:W-:Y:S05]  /*28850*/  BSYNC.RELIABLE B6 ;  /* 0x0000000000067941 */ /* 0x000fea0003800100 */
.L_x_262:
        /* <DEDUP_REMOVED lines=29> */
[----:B------:R-:W-:-:S04]  /*28a30*/  ISETP.GE.U32.AND P0, PT, R11, UR29, PT ;  /* 0x0000001d0b007c0c */ /* 0x000fc8000bf06070 */
[----:B------:R-:W-:-:S04]  /*28a40*/  ISETP.GE.U32.AND.EX P0, PT, R3, RZ, PT, P0 ;  /* 0x000000ff0300720c */ /* 0x000fc80003f06100 */
[----:B------:R-:W-:-:S04]  /*28a50*/  SEL R5, RZ, 0xffffffff, P0 ;  /* 0xffffffffff057807 */ /* 0x000fc80000000000 */
[----:B------:R-:W-:Y:S01]  /*28a60*/  IADD3 R3, P0, PT, R10, R5, RZ ;  /* 0x000000050a037210 */ /* 0x000fe20007f1e0ff */
[----:B------:R-:W-:-:S04]  /*28a70*/  VIADD R10, R4, 0xffffffff ;  /* 0xffffffff040a7836 */ /* 0x000fc80000000000 */
[----:B------:R-:W-:Y:S01]  /*28a80*/  IMAD.X R5, RZ, RZ, R5, P0 ;  /* 0x000000ffff057224 */ /* 0x000fe200000e0605 */
[C---:B------:R-:W-:Y:S01]  /*28a90*/  ISETP.GE.U32.AND P0, PT, R3.reuse, UR5, PT ;  /* 0x0000000503007c0c */ /* 0x040fe2000bf06070 */
[----:B------:R-:W-:-:S03]  /*28aa0*/  VIADD R3, R3, -UR5 ;  /* 0x8000000503037c36 */ /* 0x000fc60008000000 */
[----:B------:R-:W-:Y:S01]  /*28ab0*/  ISETP.GE.U32.AND.EX P0, PT, R5, RZ, PT, P0 ;  /* 0x000000ff0500720c */ /* 0x000fe20003f06100 */
[----:B------:R-:W-:-:S12]  /*28ac0*/  VIADD R5, R11, -UR29 ;  /* 0x8000001d0b057c36 */ /* 0x000fd80008000000 */
[----:B------:R-:W-:-:S04]  /*28ad0*/  @P0 IMAD.MOV R10, RZ, RZ, R4 ;  /* 0x000000ffff0a0224 */ /* 0x000fc800078e0204 */
[----:B------:R-:W-:-:S07]  /*28ae0*/  IMAD.IADD R4, R10, 0x1, -R77 ;  /* 0x000000010a047824 */ /* 0x000fce00078e0a4d */
.L_x_264:
[----:B------:R-:W-:Y:S05]  /*28af0*/  BSYNC.RECONVERGENT B5 ;  /* 0x0000000000057941 */ /* 0x000fea0003800200 */
.L_x_261:
        /* <DEDUP_REMOVED lines=40> */
.L_x_267:
[----:B------:R-:W-:Y:S05]  /*28d80*/  BSYNC.RELIABLE B6 ;  /* 0x0000000000067941 */ /* 0x000fea0003800100 */
.L_x_266:
[C---:B------:R-:W-:Y:S01]  /*28d90*/  ISETP.GE.U32.AND P0, PT, R2.reuse, UR8, PT ;  /* 0x0000000802007c0c */ /* 0x040fe2000bf06070 */
[----:B------:R-:W-:-:S03]  /*28da0*/  VIADD R2, R2, -UR8 ;  /* 0x8000000802027c36 */ /* 0x000fc60008000000 */
        /* <DEDUP_REMOVED lines=9> */
[----:B------:R-:W-:Y:S01]  /*28e40*/  ISETP.GE.U32.AND P0, PT, R14, UR10, PT ;  /* 0x0000000a0e007c0c */ /* 0x000fe2000bf06070 */
[----:B------:R-:W-:-:S03]  /*28e50*/  VIADD R9, R15, -UR9 ;  /* 0x800000090f097c36 */ /* 0x000fc60008000000 */
        /* <DEDUP_REMOVED lines=22> */
[----:B------:R-:W-:Y:S02]  /*28fc0*/  VIADD R6, R12, -UR28 ;  /* 0x8000001c0c067c36 */ /* 0x000fe40008000000 */
[----:B------:R-:W-:Y:S01]  /*28fd0*/  VIADD R3, R3, -UR5 ;  /* 0x8000000503037c36 */ /* 0x000fe20008000000 */
[----:B------:R-:W-:Y:S02]  /*28fe0*/  ISETP.GE.U32.AND.EX P0, PT, R5, RZ, PT, P0 ;  /* 0x000000ff0500720c */ /* 0x000fe40003f06100 */
[----:B------:R-:W-:-:S11]  /*28ff0*/  IADD3 R5, PT, PT, R11, -UR29, RZ ;  /* 0x8000001d0b057c10 */ /* 0x000fd6000fffe0ff */
[----:B------:R-:W-:-:S04]  /*29000*/  @P0 IMAD.MOV R10, RZ, RZ, R4 ;  /* 0x000000ffff0a0224 */ /* 0x000fc800078e0204 */
[----:B------:R-:W-:-:S07]  /*29010*/  IMAD.IADD R4, R10, 0x1, -R77 ;  /* 0x000000010a047824 */ /* 0x000fce00078e0a4d */
.L_x_268:
[----:B------:R-:W-:Y:S05]  /*29020*/  BSYNC.RECONVERGENT B5 ;  /* 0x0000000000057941 */ /* 0x000fea0003800200 */
.L_x_265:
        /* <DEDUP_REMOVED lines=166> */
[----:B------:R-:W-:-:S04]  /*29a90*/  IMAD.WIDE.U32 R24, R16, 0x3d1, RZ ;  /* 0x000003d110187825 */ /* 0x000fc800078e00ff */
[----:B------:R-:W-:Y:S01]  /*29aa0*/  IMAD.X R35, RZ, RZ, RZ, P2 ;  /* 0x000000ffff237224 */ /* 0x000fe200010e06ff */
[----:B------:R-:W-:Y:S01]  /*29ab0*/  IADD3 R11, PT, PT, R32, R24, RZ ;  /* 0x00000018200b7210 */ /* 0x000fe20007ffe0ff */
[----:B------:R-:W-:Y:S02]  /*29ac0*/  IMAD.X R39, RZ, RZ, RZ, P0 ;  /* 0x000000ffff277224 */ /* 0x000fe400000e06ff */
[----:B------:R-:W-:-:S04]  /*29ad0*/  IMAD.WIDE.U32 R36, R73, R69, R36 ;  /* 0x0000004549247225 */ /* 0x000fc800078e0024 */
[----:B------:R-:W-:-:S04]  /*29ae0*/  IMAD.WIDE.U32 R34, R71, R70, R34 ;  /* 0x0000004647227225 */ /* 0x000fc800078e0022 */
[----:B------:R-:W-:Y:S01]  /*29af0*/  IMAD.WIDE.U32 R38, R71, R69, R38 ;  /* 0x0000004547267225 */ /* 0x000fe200078e0026 */
[----:B------:R-:W-:-:S03]  /*29b00*/  IADD3 R34, P0, PT, R34, R37, RZ ;  /* 0x0000002522227210 */ /* 0x000fc60007f1e0ff */
[----:B------:R-:W-:Y:S01]  /*29b10*/  VIADD R14, R25, UR4 ;  /* 0x00000004190e7c36 */ /* 0x000fe20008000000 */
[----:B------:R-:W-:Y:S01]  /*29b20*/  IADD3 R24, P2, PT, R38, R35, RZ ;  /* 0x0000002326187210 */ /* 0x000fe20007f5e0ff */
[----:B------:R-:W-:Y:S01]  /*29b30*/  IMAD.X R35, RZ, RZ, RZ, P0 ;  /* 0x000000ffff237224 */ /* 0x000fe200000e06ff */
[----:B------:R-:W-:Y:S01]  /*29b40*/  ISETP.GE.U32.AND P0, PT, R11, R32, PT ;  /* 0x000000200b00720c */ /* 0x000fe20003f06070 */
[----:B------:R-:W-:Y:S02]  /*29b50*/  IMAD.MOV.U32 R15, RZ, RZ, RZ ;  /* 0x000000ffff0f7224 */ /* 0x000fe400078e00ff */
[----:B------:R-:W-:Y:S01]  /*29b60*/  IMAD.X R25, RZ, RZ, RZ, P2 ;  /* 0x000000ffff197224 */ /* 0x000fe200010e06ff */
[----:B------:R-:W-:Y:S01]  /*29b70*/  SEL R13, RZ, 0x1, P0 ;  /* 0x00000001ff0d7807 */ /* 0x000fe20000000000 */
[----:B------:R-:W-:-:S04]  /*29b80*/  IMAD.WIDE.U32 R14, R18, 0x3d1, R14 ;  /* 0x000003d1120e7825 */ /* 0x000fc800078e000e */
[----:B------:R-:W-:Y:S01]  /*29b90*/  IMAD.WIDE.U32 R34, R72, R69, R34 ;  /* 0x0000004548227225 */ /* 0x000fe200078e0022 */
[----:B------:R-:W-:-:S03]  /*29ba0*/  IADD3 R13, P2, P3, R14, R30, R13 ;  /* 0x0000001e0e0d7210 */ /* 0x000fc60007b5e00d */
[----:B------:R-:W-:Y:S01]  /*29bb0*/  IMAD.WIDE.U32 R24, R70, R70, R24 ;  /* 0x0000004646187225 */ /* 0x000fe200078e0018 */
[----:B------:R-:W-:Y:S02]  /*29bc0*/  IADD3.X R17, PT, PT, RZ, RZ, RZ, P2, P3 ;  /* 0x000000ffff117210 */ /* 0x000fe400017e64ff */
[----:B------:R-:W-:Y:S01]  /*29bd0*/  IADD3 R13, P4, PT, R16, R13, RZ ;  /* 0x0000000d100d7210 */ /* 0x000fe20007f9e0ff */
[----:B------:R-:W-:Y:S01]  /*29be0*/  VIADD R32, R15, UR4 ;  /* 0x000000040f207c36 */ /* 0x000fe20008000000 */
[----:B------:R-:W-:Y:S02]  /*29bf0*/  IADD3 R14, P0, PT, R24, R35, RZ ;  /* 0x00000023180e7210 */ /* 0x000fe40007f1e0ff */
[----:B------:R-:W-:Y:S01]  /*29c00*/  IADD3 R24, P3, PT, R39, R25, RZ ;  /* 0x0000001927187210 */ /* 0x000fe20007f7e0ff */
[----:B------:R-:W-:-:S04]  /*29c10*/  IMAD.WIDE.U32 R32, R36, 0x3d1, R32 ;  /* 0x000003d124207825 */ /* 0x000fc800078e0020 */
[----:B------:R-:W-:Y:S01]  /*29c20*/  IMAD.X R15, RZ, RZ, RZ, P0 ;  /* 0x000000ffff0f7224 */ /* 0x000fe200000e06ff */
[----:B------:R-:W-:Y:S01]  /*29c30*/  IADD3 R28, P0, P2, R32, R17, R28 ;  /* 0x00000011201c7210 */ /* 0x000fe20007a1e01c */
[----:B------:R-:W-:Y:S02]  /*29c40*/  IMAD.X R25, RZ, RZ, RZ, P3 ;  /* 0x000000ffff197224 */ /* 0x000fe400018e06ff */
[----:B------:R-:W-:Y:S02]  /*29c50*/  VIADD R32, R33, UR4 ;  /* 0x0000000421207c36 */ /* 0x000fe40008000000 */
[----:B------:R-:W-:-:S04]  /*29c60*/  IMAD.WIDE.U32 R14, R71, R69, R14 ;  /* 0x00000045470e7225 */ /* 0x000fc800078e000e */
[----:B------:R-:W-:-:S04]  /*29c70*/  IMAD.WIDE.U32 R24, R70, R69, R24 ;  /* 0x0000004546187225 */ /* 0x000fc800078e0018 */
[----:B------:R-:W-:Y:S01]  /*29c80*/  IMAD.MOV.U32 R33, RZ, RZ, RZ ;  /* 0x000000ffff217224 */ /* 0x000fe200078e00ff */
[----:B------:R-:W-:Y:S01]  /*29c90*/  IADD3 R16, P5, PT, R24, R15, RZ ;  /* 0x0000000f18107210 */ /* 0x000fe20007fbe0ff */
[----:B------:R-:W-:Y:S01]  /*29ca0*/  IMAD.X R21, RZ, RZ, RZ, P4 ;  /* 0x000000ffff157224 */ /* 0x000fe200020e06ff */
[----:B------:R-:W-:Y:S01]  /*29cb0*/  IADD3.X R15, PT, PT, RZ, RZ, RZ, P0, P2 ;  /* 0x000000ffff0f7210 */ /* 0x000fe200007e44ff */
[----:B------:R-:W-:-:S03]  /*29cc0*/  IMAD.WIDE.U32 R32, R34, 0x3d1, R32 ;  /* 0x000003d122207825 */ /* 0x000fc600078e0020 */
[----:B------:R-:W-:Y:S01]  /*29cd0*/  IADD3 R21, P3, P4, R18, R21, R28 ;  /* 0x0000001512157210 */ /* 0x000fe20007c7e01c */
        /* <DEDUP_REMOVED lines=8> */
[----:B------:R-:W-:-:S02]  /*29d60*/  IADD3 R26, P2, P3, R18, R23, R22 ;  /* 0x00000017121a7210 */ /* 0x000fc40007b5e016 */
        /* <DEDUP_REMOVED lines=57> */
.L_x_270:
[----:B------:R-:W-:Y:S05]  /*2a100*/  BSYNC.RECONVERGENT B5 ;  /* 0x0000000000057941 */ /* 0x000fea0003800200 */
.L_x_269:
        /* <DEDUP_REMOVED lines=42> */
.L_x_273:
[----:B------:R-:W-:Y:S05]  /*2a3b0*/  BSYNC.RELIABLE B6 ;  /* 0x0000000000067941 */ /* 0x000fea0003800100 */
.L_x_272:
        /* <DEDUP_REMOVED lines=41> */
.L_x_274:
[----:B------:R-:W-:Y:S05]  /*2a650*/  BSYNC.RECONVERGENT B5 ;  /* 0x0000000000057941 */ /* 0x000fea0003800200 */
.L_x_271:
        /* <DEDUP_REMOVED lines=40> */
.L_x_277:
[----:B------:R-:W-:Y:S05]  /*2a8e0*/  BSYNC.RELIABLE B6 ;  /* 0x0000000000067941 */ /* 0x000fea0003800100 */
.L_x_276:
        /* <DEDUP_REMOVED lines=41> */
.L_x_278:
[----:B------:R-:W-:Y:S05]  /*2ab80*/  BSYNC.RECONVERGENT B5 ;  /* 0x0000000000057941 */ /* 0x000fea0003800200 */
.L_x_275:
[----:B------:R-:W-:-:S04]  /*2ab90*/  IMAD.WIDE.U32 R10, R11, 0x3, RZ ;  /* 0x000000030b0a7825 */ /* 0x000fc800078e00ff */
[----:B------:R-:W-:Y:S01]  /*2aba0*/  HFMA2 R17, -RZ, RZ, 0, 0 ;  /* 0x00000000ff117431 */ /* 0x000fe200000001ff */
[----:B------:R-:W-:Y:S01]  /*2abb0*/  BSSY.RECONVERGENT B5, `(.L_x_279) ;  /* 0x000004b000057945 */ /* 0x000fe20003800200 */
[----:B------:R-:W-:Y:S02]  /*2abc0*/  IMAD.MOV.U32 R12, RZ, RZ, R11 ;  /* 0x000000ffff0c7224 */ /* 0x000fe400078e000b */
[----:B------:R-:W-:Y:S02]  /*2abd0*/  IMAD.MOV.U32 R13, RZ, RZ, RZ ;  /* 0x000000ffff0d7224 */ /* 0x000fe400078e00ff */
        /* <DEDUP_REMOVED lines=13> */
[----:B------:R-:W-:Y:S02]  /*2acb0*/  IMAD.MOV.U32 R22, RZ, RZ, R21 ;  /* 0x000000ffff167224 */ /* 0x000fe400078e0015 */
[----:B------:R-:W-:Y:S02]  /*2acc0*/  IMAD.MOV.U32 R23, RZ, RZ, RZ ;  /* 0x000000ffff177224 */ /* 0x000fe400078e00ff */
        /* <DEDUP_REMOVED lines=57> */
.L_x_280:
[----:B------:R-:W-:Y:S05]  /*2b060*/  BSYNC.RECONVERGENT B5 ;  /* 0x0000000000057941 */ /* 0x000fea0003800200 */
.L_x_279:
        /* <DEDUP_REMOVED lines=40> */
.L_x_283:
[----:B------:R-:W-:Y:S05]  /*2b2f0*/  BSYNC.RELIABLE B6 ;  /* 0x0000000000067941 */ /* 0x000fea0003800100 */
.L_x_282:
        /* <DEDUP_REMOVED lines=37> */
[----:B------:R-:W-:Y:S02]  /*2b550*/  ISETP.GE.U32.AND.EX P0, PT, R10, RZ, PT, P0 ;  /* 0x000000ff0a00720c */ /* 0x000fe40003f06100 */
[----:B------:R-:W-:-:S11]  /*2b560*/  IADD3 R10, PT, PT, R76, -0x1, RZ ;  /* 0xffffffff4c0a7810 */ /* 0x000fd60007ffe0ff */
[----:B------:R-:W-:-:S04]  /*2b570*/  @P0 IMAD.MOV R10, RZ, RZ, R76 ;  /* 0x000000ffff0a0224 */ /* 0x000fc800078e024c */
[----:B------:R-:W-:-:S07]  /*2b580*/  IMAD.IADD R76, R10, 0x1, -R77 ;  /* 0x000000010a4c7824 */ /* 0x000fce00078e0a4d */
.L_x_284:
[----:B------:R-:W-:Y:S05]  /*2b590*/  BSYNC.RECONVERGENT B5 ;  /* 0x0000000000057941 */ /* 0x000fea0003800200 */
.L_x_281:
        /* <DEDUP_REMOVED lines=40> */
.L_x_287:
[----:B------:R-:W-:Y:S05]  /*2b820*/  BSYNC.RELIABLE B6 ;  /* 0x0000000000067941 */ /* 0x000fea0003800100 */
.L_x_286:
        /* <DEDUP_REMOVED lines=41> */
.L_x_288:
[----:B------:R-:W-:Y:S05]  /*2bac0*/  BSYNC.RECONVERGENT B5 ;  /* 0x0000000000057941 */ /* 0x000fea0003800200 */
.L_x_285:
        /* <DEDUP_REMOVED lines=188> */
[----:B------:R-:W-:Y:S02]  /*2c690*/  IMAD.MOV.U32 R17, RZ, RZ, RZ ;  /* 0x000000ffff117224 */ /* 0x000fe400078e00ff */
[----:B------:R-:W-:-:S04]  /*2c6a0*/  IMAD.WIDE.U32 R38, R26, 0x3d1, R38 ;  /* 0x000003d11a267825 */ /* 0x000fc800078e0026 */
[----:B------:R-:W-:Y:S02]  /*2c6b0*/  VIADD R16, R39, UR4 ;  /* 0x0000000427107c36 */ /* 0x000fe40008000000 */
[----:B------:R-:W-:Y:S01]  /*2c6c0*/  IMAD.X R37, RZ, RZ, RZ, P3 ;  /* 0x000000ffff257224 */ /* 0x000fe200018e06ff */
[----:B------:R-:W-:Y:S01]  /*2c6d0*/  IADD3 R12, P3, P4, R38, R13, R12 ;  /* 0x0000000d260c7210 */ /* 0x000fe20007c7e00c */
[----:B------:R-:W-:Y:S02]  /*2c6e0*/  IMAD.X R29, RZ, RZ, RZ, P2 ;  /* 0x000000ffff1d7224 */ /* 0x000fe400010e06ff */
[----:B------:R-:W-:Y:S01]  /*2c6f0*/  IMAD.WIDE.U32 R16, R34, 0x3d1, R16 ;  /* 0x000003d122107825 */ /* 0x000fe200078e0010 */
[----:B------:R-:W-:-:S03]  /*2c700*/  IADD3.X R13, PT, PT, RZ, RZ, RZ, P3, P4 ;  /* 0x000000ffff0d7210 */ /* 0x000fc60001fe84ff */
[----:B------:R-:W-:Y:S01]  /*2c710*/  IMAD.X R33, RZ, RZ, RZ, P0 ;  /* 0x000000ffff217224 */ /* 0x000fe200000e06ff */
[----:B------:R-:W-:Y:S01]  /*2c720*/  IADD3 R10, P4, P5, R16, R13, R10 ;  /* 0x0000000d100a7210 */ /* 0x000fe20007d9e00a */
[----:B------:R-:W-:-:S04]  /*2c730*/  IMAD.WIDE.U32 R28, R21, R76, R28 ;  /* 0x0000004c151c7225 */ /* 0x000fc800078e001c */
[----:B------:R-:W-:Y:S01]  /*2c740*/  HFMA2 R13, -RZ, RZ, 0, 0 ;  /* 0x00000000ff0d7431 */ /* 0x000fe200000001ff */
[----:B------:R-:W-:Y:S01]  /*2c750*/  IADD3 R33, P0, P2, R30, R33, R12 ;  /* 0x000000211e217210 */ /* 0x000fe20007a1e00c */
[----:B------:R-:W-:-:S03]  /*2c760*/  IMAD.WIDE.U32 R36, R82, R76, R36 ;  /* 0x0000004c52247225 */ /* 0x000fc600078e0024 */
        /* <DEDUP_REMOVED lines=13> */
[----:B------:R-:W-:Y:S01]  /*2c840*/  IMAD.MOV.U32 R17, RZ, RZ, RZ ;  /* 0x000000ffff117224 */ /* 0x000fe200078e00ff */
[----:B------:R-:W-:Y:S02]  /*2c850*/  IADD3 R28, P0, PT, R29, R31, RZ ;  /* 0x0000001f1d1c7210 */ /* 0x000fe40007f1e0ff */
[----:B------:R-:W-:Y:S01]  /*2c860*/  IADD3.X R13, PT, PT, RZ, RZ, RZ, P3, P4 ;  /* 0x000000ffff0d7210 */ /* 0x000fe20001fe84ff */
[----:B------:R-:W-:-:S04]  /*2c870*/  IMAD.WIDE.U32 R16, R30, 0x3d1, R16 ;  /* 0x000003d11e107825 */ /* 0x000fc800078e0010 */
        /* <DEDUP_REMOVED lines=49> */
.L_x_290:
[----:B------:R-:W-:Y:S05]  /*2cb90*/  BSYNC.RECONVERGENT B5 ;  /* 0x0000000000057941 */ /* 0x000fea0003800200 */
.L_x_289:
[----:B------:R-:W-:Y:S01]  /*2cba0*/  ISETP.GT.U32.OR P0, PT, R14, R77, P0 ;  /* 0x0000004d0e00720c */ /* 0x000fe20000704470 */
[----:B------:R-:W-:Y:S04]  /*2cbb0*/  BSSY.RECONVERGENT B5, `(.L_x_291) ;  /* 0x0000055000057945 */ /* 0x000fe80003800200 */
[----:B------:R-:W-:Y:S01]  /*2cbc0*/  BSSY.RELIABLE B6, `(.L_x_292) ;  /* 0x000002a000067945 */ /* 0x000fe20003800100 */
[----:B------:R-:W-:-:S07]  /*2cbd0*/  IMAD.MOV.U32 R10, RZ, RZ, R14 ;  /* 0x000000ffff0a7224 */ /* 0x000fce00078e000e */
        /* <DEDUP_REMOVED lines=40> */
.L_x_293:
[----:B------:R-:W-:Y:S05]  /*2ce60*/  BSYNC.RELIABLE B6 ;  /* 0x0000000000067941 */ /* 0x000fea0003800100 */
.L_x_292:
        /* <DEDUP_REMOVED lines=41> */
.L_x_294:
[----:B------:R-:W-:Y:S05]  /*2d100*/  BSYNC.RECONVERGENT B5 ;  /* 0x0000000000057941 */ /* 0x000fea0003800200 */
.L_x_291:
        /* <DEDUP_REMOVED lines=40> */
.L_x_297:
[----:B------:R-:W-:Y:S05]  /*2d390*/  BSYNC.RELIABLE B6 ;  /* 0x0000000000067941 */ /* 0x000fea0003800100 */
.L_x_296:
        /* <DEDUP_REMOVED lines=41> */
.L_x_298:
[----:B------:R-:W-:Y:S05]  /*2d630*/  BSYNC.RECONVERGENT B5 ;  /* 0x0000000000057941 */ /* 0x000fea0003800200 */
.L_x_295:
        /* <DEDUP_REMOVED lines=74> */
.L_x_300:
[----:B------:R-:W-:Y:S05]  /*2dae0*/  BSYNC.RECONVERGENT B5 ;  /* 0x0000000000057941 */ /* 0x000fea0003800200 */
.L_x_299:
        /* <DEDUP_REMOVED lines=8> */
[----:B------:R-:W-:Y:S02]  /*2db70*/  IMAD.MOV.U32 R14, RZ, RZ, R27 ;  /* 0x000000ffff0e7224 */ /* 0x000fe400078e001b */
[----:B------:R-:W-:-:S04]  /*2db80*/  IMAD.MOV.U32 R12, RZ, RZ, R17 ;  /* 0x000000ffff0c7224 */ /* 0x000fc800078e0011 */
        /* <DEDUP_REMOVED lines=35> */
.L_x_303:
[----:B------:R-:W-:Y:S05]  /*2ddc0*/  BSYNC.RELIABLE B6 ;  /* 0x0000000000067941 */ /* 0x000fea0003800100 */
.L_x_302:
[----:B------:R-:W-:Y:S01]  /*2ddd0*/  ISETP.GE.U32.AND P0, PT, R28, UR8, PT ;  /* 0x000000081c007c0c */ /* 0x000fe2000bf06070 */
[----:B------:R-:W-:Y:S02]  /*2dde0*/  VIADD R22, R24, 0xffffffff ;  /* 0xffffffff18167836 */ /* 0x000fe40000000000 */
[----:B------:R-:W-:Y:S01]  /*2ddf0*/  VIADD R28, R28, -UR8 ;  /* 0x800000081c1c7c36 */ /* 0x000fe20008000000 */
        /* <DEDUP_REMOVED lines=38> */
.L_x_304:
[----:B------:R-:W-:Y:S05]  /*2e060*/  BSYNC.RECONVERGENT B5 ;  /* 0x0000000000057941 */ /* 0x000fea0003800200 */
.L_x_301:
        /* <DEDUP_REMOVED lines=40> */
.L_x_307:
[----:B------:R-:W-:Y:S05]  /*2e2f0*/  BSYNC.RELIABLE B6 ;  /* 0x0000000000067941 */ /* 0x000fea0003800100 */
.L_x_306:
        /* <DEDUP_REMOVED lines=41> */
.L_x_308:
[----:B------:R-:W-:Y:S05]  /*2e590*/  BSYNC.RECONVERGENT B5 ;  /* 0x0000000000057941 */ /* 0x000fea0003800200 */
.L_x_305:
        /* <DEDUP_REMOVED lines=35> */
.L_x_310:
        /* <DEDUP_REMOVED lines=34> */
.L_x_312:
[----:B------:R-:W-:Y:S05]  /*2e9f0*/  BSYNC.RELIABLE B6 ;  /* 0x0000000000067941 */ /* 0x000fea0003800100 */
.L_x_311:
        /* <DEDUP_REMOVED lines=46> */
[----:B------:R-:W-:Y:S01]  /*2ece0*/  IADD3 R10, PT, PT, R10, R77, R11 ;  /* 0x0000004d0a0a7210 */ /* 0x000fe20007ffe00b */
[----:B------:R-:W-:-:S04]  /*2ecf0*/  IMAD.MOV.U32 R11, RZ, RZ, R19 ;  /* 0x000000ffff0b7224 */ /* 0x000fc800078e0013 */
[----:B------:R-:W-:Y:S02]  /*2ed00*/  VIADD R17, R10, 0xffffffff ;  /* 0xffffffff0a117836 */ /* 0x000fe40000000000 */
[----:B------:R-:W-:-:S07]  /*2ed10*/  @P0 IMAD.MOV R17, RZ, RZ, R10 ;  /* 0x000000ffff110224 */ /* 0x000fce00078e020a */
.L_x_313:
[----:B------:R-:W-:Y:S05]  /*2ed20*/  BSYNC.RECONVERGENT B5 ;  /* 0x0000000000057941 */ /* 0x000fea0003800200 */
.L_x_309:
[----:B------:R-:W-:Y:S01]  /*2ed30*/  IMAD.IADD R24, R17, 0x1, -R24 ;  /* 0x0000000111187824 */ /* 0x000fe200078e0a18 */
[----:B------:R-:W-:Y:S01]  /*2ed40*/  BSSY.RECONVERGENT B5, `(.L_x_314) ;  /* 0x000007f000057945 */ /* 0x000fe20003800200 */
[----:B------:R-:W-:Y:S02]  /*2ed50*/  IMAD.IADD R22, R20, 0x1, -R15 ;  /* 0x0000000114167824 */ /* 0x000fe400078e0a0f */
[----:B------:R-:W-:Y:S01]  /*2ed60*/  IMAD.IADD R20, R29, 0x1, -R18 ;  /* 0x000000011d147824 */ /* 0x000fe200078e0a12 */
[----:B------:R-:W-:Y:S01]  /*2ed70*/  ISETP.GT.U32.AND P0, PT, R80, R24, PT ;  /* 0x000000185000720c */ /* 0x000fe20003f04070 */
[----:B------:R-:W-:Y:S01]  /*2ed80*/  IMAD.IADD R16, R31, 0x1, -R16 ;  /* 0x000000011f107824 */ /* 0x000fe200078e0a10 */
[----:B------:R-:W-:Y:S01]  /*2ed90*/  IADD3 R18, PT, PT, -R13, R30, RZ ;  /* 0x0000001e0d127210 */ /* 0x000fe20007ffe1ff */
        /* <DEDUP_REMOVED lines=36> */
.L_x_315:
        /* <DEDUP_REMOVED lines=34> */
.L_x_317:
[----:B------:R-:W-:Y:S05]  /*2f200*/  BSYNC.RELIABLE B6 ;  /* 0x0000000000067941 */ /* 0x000fea0003800100 */
.L_x_316:
        /* <DEDUP_REMOVED lines=50> */
.L_x_318:
[----:B------:R-:W-:Y:S05]  /*2f530*/  BSYNC.RECONVERGENT B5 ;  /* 0x0000000000057941 */ /* 0x000fea0003800200 */
.L_x_314:
[----:B------:R-:W-:Y:S01]  /*2f540*/  IMAD.IADD R69, R81, 0x1, -R10 ;  /* 0x0000000151457824 */ /* 0x000fe200078e0a0a */
[----:B------:R-:W-:Y:S01]  /*2f550*/  IADD3 R23, PT, PT, -R18, R23, RZ ;  /* 0x0000001712177210 */ /* 0x000fe20007ffe1ff */
[----:B------:R-:W-:Y:S01]  /*2f560*/  IMAD.IADD R25, R25, 0x1, -R12 ;  /* 0x0000000119197824 */ /* 0x000fe200078e0a0c */
[----:B------:R-:W-:Y:S01]  /*2f570*/  UMOV UR4, URZ ;  /* 0x000000ff00047c82 */ /* 0x000fe20008000000 */
[----:B------:R-:W-:Y:S01]  /*2f580*/  IMAD.WIDE.U32 R38, R69, R73, RZ ;  /* 0x0000004945267225 */ /* 0x000fe200078e00ff */
[----:B------:R-:W-:Y:S03]  /*2f590*/  BSSY.RECONVERGENT B5, `(.L_x_319) ;  /* 0x000010e000057945 */ /* 0x000fe60003800200 */
[----:B------:R-:W-:Y:S02]  /*2f5a0*/  IMAD.MOV.U32 R28, RZ, RZ, R39 ;  /* 0x000000ffff1c7224 */ /* 0x000fe400078e0027 */
[----:B------:R-:W-:-:S02]  /*2f5b0*/  IMAD.MOV.U32 R29, RZ, RZ, RZ ;  /* 0x000000ffff1d7224 */ /* 0x000fc400078e00ff */
        /* <DEDUP_REMOVED lines=10> */
[----:B------:R-:W-:Y:S02]  /*2f660*/  IMAD.MOV.U32 R27, RZ, RZ, RZ ;  /* 0x000000ffff1b7224 */ /* 0x000fe400078e00ff */
[----:B------:R-:W-:Y:S02]  /*2f670*/  IMAD.X R71, RZ, RZ, RZ, P0 ;  /* 0x000000ffff477224 */ /* 0x000fe400000e06ff */
[----:B------:R-:W-:-:S04]  /*2f680*/  IMAD.WIDE.U32 R26, R15, R73, R26 ;  /* 0x000000490f1a7225 */ /* 0x000fc800078e001a */
[----:B------:R-:W-:-:S04]  /*2f690*/  IMAD.WIDE.U32 R70, R25, R72, R70 ;  /* 0x0000004819467225 */ /* 0x000fc800078e0046 */
[----:B------:R-:W-:Y:S01]  /*2f6a0*/  IMAD.IADD R19, R19, 0x1, -R20 ;  /* 0x0000000113137824 */ /* 0x000fe200078e0a14 */
        /* <DEDUP_REMOVED lines=123> */
[----:B------:R-:W-:-:S04]  /*2fe60*/  IMAD.WIDE.U32 R72, R11, R21, R72 ;  /* 0x000000150b487225 */ /* 0x000fc800078e0048 */
        /* <DEDUP_REMOVED lines=20> */
[----:B------:R-:W-:-:S04]  /*2ffb0*/  IMAD.WIDE.U32 R78, R23, R21, R78 ;  /* 0x00000015174e7225 */ /* 0x000fc800078e004e */
[----:B------:R-:W-:Y:S01]  /*2ffc0*/  IMAD.X R27, RZ, RZ, RZ, P0 ;  /* 0x000000ffff1b7224 */ /* 0x000fe200000e06ff */
[----:B------:R-:W-:Y:S01]  /*2ffd0*/  IADD3 R84, P2, PT, R84, R79, RZ ;  /* 0x0000004f54547210 */ /* 0x000fe20007f5e0ff */
[----:B------:R-:W-:Y:S01]  /*2ffe0*/  IMAD.MOV.U32 R37, RZ, RZ, RZ ;  /* 0x000000ffff257224 */ /* 0x000fe200078e00ff */
[----:B------:R-:W-:Y:S01]  /*2fff0*/  IADD3 R78, P3, PT, R78, R81, RZ ;  /* 0x000000514e4e7210 */ /* 0x000fe20007f7e0ff */
[----:B------:R-:W-:-:S04]  /*30000*/  IMAD.WIDE.U32 R82, R17, R82, R26 ;  /* 0x0000005211527225 */ /* 0x000fc800078e001a */
[----:B------:R-:W-:Y:S02]  /*30010*/  IMAD.X R79, RZ, RZ, RZ, P3 ;  /* 0x000000ffff4f7224 */ /* 0x000fe400018e06ff */
[----:B------:R-:W-:Y:S02]  /*30020*/  IMAD.X R85, RZ, RZ, RZ, P2 ;  /* 0x000000ffff557224 */ /* 0x000fe400010e06ff */
[----:B------:R-:W-:-:S04]  /*30030*/  IMAD.WIDE.U32 R26, R72, 0x3d1, RZ ;  /* 0x000003d1481a7825 */ /* 0x000fc800078e00ff */
        /* <DEDUP_REMOVED lines=11> */
[----:B------:R-:W-:Y:S02]  /*300f0*/  IMAD.X R85, RZ, RZ, RZ, P3 ;  /* 0x000000ffff557224 */ /* 0x000fe400018e06ff */
[----:B------:R-:W-:Y:S01]  /*30100*/  VIADD R38, R27, UR4 ;  /* 0x000000041b267c36 */ /* 0x000fe20008000000 */
[----:B------:R-:W-:Y:S01]  /*30110*/  IADD3 R27, P2, P3, R26, R28, R15 ;  /* 0x0000001c1a1b7210 */ /* 0x000fe20007b5e00f */
[----:B------:R-:W-:-:S03]  /*30120*/  IMAD.WIDE.U32 R86, R13, R21, R86 ;  /* 0x000000150d567225 */ /* 0x000fc600078e0056 */
[----:B------:R-:W-:Y:S01]  /*30130*/  IADD3.X R15, PT, PT, RZ, RZ, RZ, P2, P3 ;  /* 0x000000ffff0f7210 */ /* 0x000fe200017e64ff */
[----:B------:R-:W-:Y:S01]  /*30140*/  IMAD.WIDE.U32 R84, R23, R76, R84 ;  /* 0x0000004c17547225 */ /* 0x000fe200078e0054 */
[----:B------:R-:W-:Y:S02]  /*30150*/  IADD3 R82, P0, PT, R83, R87, RZ ;  /* 0x0000005753527210 */ /* 0x000fe40007f1e0ff */
[----:B------:R-:W-:Y:S01]  /*30160*/  IADD3 R72, P4, PT, R72, R27, RZ ;  /* 0x0000001b48487210 */ /* 0x000fe20007f9e0ff */
[----:B------:R-:W-:Y:S01]  /*30170*/  IMAD.WIDE.U32 R38, R78, 0x3d1, R38 ;  /* 0x000003d14e267825 */ /* 0x000fe200078e0026 */
[----:B------:R-:W-:-:S03]  /*30180*/  IADD3 R86, P3, PT, R86, R85, RZ ;  /* 0x0000005556567210 */ /* 0x000fc60007f7e0ff */
[----:B------:R-:W-:Y:S01]  /*30190*/  IMAD.X R83, RZ, RZ, RZ, P0 ;  /* 0x000000ffff537224 */ /* 0x000fe200000e06ff */
[----:B------:R-:W-:Y:S01]  /*301a0*/  IADD3 R70, P0, P2, R38, R15, R70 ;  /* 0x0000000f26467210 */ /* 0x000fe20007a1e046 */
[----:B------:R-:W-:Y:S01]  /*301b0*/  IMAD.X R87, RZ, RZ, RZ, P3 ;  /* 0x000000ffff577224 */ /* 0x000fe200018e06ff */
[----:B------:R-:W-:Y:S01]  /*301c0*/  IADD3.X R15, PT, PT, RZ, RZ, RZ, P4, !PT ;  /* 0x000000ffff0f7210 */ /* 0x000fe200027fe4ff */
[----:B------:R-:W-:-:S03]  /*301d0*/  IMAD.WIDE.U32 R82, R17, R21, R82 ;  /* 0x0000001511527225 */ /* 0x000fc600078e0052 */
[----:B------:R-:W-:Y:S01]  /*301e0*/  IADD3 R80, P3, P4, R80, R15, R70 ;  /* 0x0000000f50507210 */ /* 0x000fe20007c7e046 */
[----:B------:R-:W-:Y:S01]  /*301f0*/  IMAD.WIDE.U32 R86, R19, R76, R86 ;  /* 0x0000004c13567225 */ /* 0x000fe200078e0056 */
[----:B------:R-:W-:-:S03]  /*30200*/  IADD3.X R15, PT, PT, RZ, RZ, RZ, P0, P2 ;  /* 0x000000ffff0f7210 */ /* 0x000fc600007e44ff */
[----:B------:R-:W-:Y:S01]  /*30210*/  VIADD R38, R39, UR4 ;  /* 0x0000000427267c36 */ /* 0x000fe20008000000 */
[----:B------:R-:W-:Y:S01]  /*30220*/  IADD3 R28, P5, PT, R82, R87, RZ ;  /* 0x00000057521c7210 */ /* 0x000fe20007fbe0ff */
[----:B------:R-:W-:Y:S02]  /*30230*/  IMAD.MOV.U32 R39, RZ, RZ, RZ ;  /* 0x000000ffff277224 */ /* 0x000fe400078e00ff */
        /* <DEDUP_REMOVED lines=10> */
[----:B------:R-:W-:-:S03]  /*302e0*/  IADD3 R82, P0, PT, R83, R29, RZ ;  /* 0x0000001d53527210 */ /* 0x000fc60007f1e0ff */
        /* <DEDUP_REMOVED lines=14> */
[----:B------:R-:W-:-:S02]  /*303d0*/  IMAD.MOV.U32 R27, RZ, RZ, RZ ;  /* 0x000000ffff1b7224 */ /* 0x000fc400078e00ff */
[----:B------:R-:W-:Y:S01]  /*303e0*/  IMAD.WIDE.U32 R36, R82, 0x3d1, R36 ;  /* 0x000003d152247825 */ /* 0x000fe200078e0024 */
[----:B------:R-:W-:-:S03]  /*303f0*/  IADD3.X R13, PT, PT, RZ, RZ, RZ, P3, P4 ;  /* 0x000000ffff0d7210 */ /* 0x000fc60001fe84ff */
[----:B------:R-:W-:Y:S01]  /*30400*/  VIADD R26, R37, UR4 ;  /* 0x00000004251a7c36 */ /* 0x000fe20008000000 */
[----:B------:R-:W-:-:S03]  /*30410*/  IADD3 R30, P0, P2, R36, R15, R32 ;  /* 0x0000000f241e7210 */ /* 0x000fc60007a1e020 */
[----:B------:R-:W-:Y:S01]  /*30420*/  IMAD.WIDE.U32 R26, R83, 0x3d1, R26 ;  /* 0x000003d1531a7825 */ /* 0x000fe200078e001a */
[----:B------:R-:W-:Y:S02]  /*30430*/  IADD3 R30, P3, P4, R28, R13, R30 ;  /* 0x0000000d1c1e7210 */ /* 0x000fe40007c7e01e */
[----:B------:R-:W-:Y:S01]  /*30440*/  IADD3.X R15, PT, PT, RZ, RZ, RZ, P0, P2 ;  /* 0x000000ffff0f7210 */ /* 0x000fe200007e44ff */
[----:B------:R-:W-:Y:S01]  /*30450*/  VIADD R27, R27, UR4 ;  /* 0x000000041b1b7c36 */ /* 0x000fe20008000000 */
[----:B------:R-:W-:Y:S02]  /*30460*/  IADD3.X R13, PT, PT, RZ, RZ, RZ, P3, P4 ;  /* 0x000000ffff0d7210 */ /* 0x000fe40001fe84ff */
        /* <DEDUP_REMOVED lines=32> */
.L_x_320:
[----:B------:R-:W-:Y:S05]  /*30670*/  BSYNC.RECONVERGENT B5 ;  /* 0x0000000000057941 */ /* 0x000fea0003800200 */
.L_x_319:
[----:B------:R-:W-:Y:S01]  /*30680*/  ISETP.GT.U32.OR P0, PT, R28, R77, P0 ;  /* 0x0000004d1c00720c */ /* 0x000fe20000704470 */
[----:B------:R-:W-:Y:S04]  /*30690*/  BSSY.RECONVERGENT B5, `(.L_x_321) ;  /* 0x0000053000057945 */ /* 0x000fe80003800200 */
[----:B------:R-:W-:Y:S01]  /*306a0*/  BSSY.RELIABLE B6, `(.L_x_322) ;  /* 0x0000028000067945 */ /* 0x000fe20003800100 */
[----:B------:R-:W-:-:S07]  /*306b0*/  IMAD.MOV.U32 R26, RZ, RZ, R28 ;  /* 0x000000ffff1a7224 */ /* 0x000fce00078e001c */
        /* <DEDUP_REMOVED lines=38> */
.L_x_323:
[----:B------:R-:W-:Y:S05]  /*30920*/  BSYNC.RELIABLE B6 ;  /* 0x0000000000067941 */ /* 0x000fea0003800100 */
.L_x_322:
        /* <DEDUP_REMOVED lines=38> */
[----:B------:R-:W-:-:S13]  /*30b90*/  ISETP.GE.U32.AND.EX P0, PT, R13, RZ, PT, P0 ;  /* 0x000000ff0d00720c */ /* 0x000fda0003f06100 */
[----:B------:R-:W-:-:S04]  /*30ba0*/  @P0 IMAD.MOV R30, RZ, RZ, R26 ;  /* 0x000000ffff1e0224 */ /* 0x000fc800078e021a */
[----:B------:R-:W-:-:S07]  /*30bb0*/  IMAD.IADD R26, R30, 0x1, -R77 ;  /* 0x000000011e1a7824 */ /* 0x000fce00078e0a4d */
.L_x_324:
[----:B------:R-:W-:Y:S05]  /*30bc0*/  BSYNC.RECONVERGENT B5 ;  /* 0x0000000000057941 */ /* 0x000fea0003800200 */
.L_x_321:
        /* <DEDUP_REMOVED lines=40> */
.L_x_327:
[----:B------:R-:W-:Y:S05]  /*30e50*/  BSYNC.RELIABLE B6 ;  /* 0x0000000000067941 */ /* 0x000fea0003800100 */
.L_x_326:
        /* <DEDUP_REMOVED lines=41> */
.L_x_328:
[----:B------:R-:W-:Y:S05]  /*310f0*/  BSYNC.RECONVERGENT B5 ;  /* 0x0000000000057941 */ /* 0x000fea0003800200 */
.L_x_325:
        /* <DEDUP_REMOVED lines=35> */
.L_x_330:
        /* <DEDUP_REMOVED lines=34> */
.L_x_332:
[----:B------:R-:W-:Y:S05]  /*31550*/  BSYNC.RELIABLE B6 ;  /* 0x0000000000067941 */ /* 0x000fea0003800100 */
.L_x_331:
        /* <DEDUP_REMOVED lines=41> */
[----:B------:R-:W-:-:S04]  /*317f0*/  IADD3 R72, P0, PT, R11, R28, RZ ;  /* 0x0000001c0b487210 */ /* 0x000fc80007f1e0ff */
[----:B------:R-:W-:Y:S02]  /*31800*/  IADD3.X R11, PT, PT, RZ, R11, RZ, P0, !PT ;  /* 0x0000000bff0b7210 */ /* 0x000fe400007fe4ff */
[----:B------:R-:W-:-:S04]  /*31810*/  ISETP.GE.U32.AND P0, PT, R72, R3, PT ;  /* 0x000000034800720c */ /* 0x000fc80003f06070 */
[----:B------:R-:W-:Y:S02]  /*31820*/  ISETP.GE.U32.AND.EX P0, PT, R11, RZ, PT, P0 ;  /* 0x000000ff0b00720c */ /* 0x000fe40003f06100 */
[----:B------:R-:W-:-:S04]  /*31830*/  IADD3.X R11, PT, PT, RZ, RZ, RZ, P3, P2 ;  /* 0x000000ffff0b7210 */ /* 0x000fc80001fe44ff */
[----:B------:R-:W-:Y:S01]  /*31840*/  IADD3 R26, PT, PT, R26, R77, R11 ;  /* 0x0000004d1a1a7210 */ /* 0x000fe20007ffe00b */
[----:B------:R-:W-:-:S04]  /*31850*/  IMAD.MOV.U32 R11, RZ, RZ, R17 ;  /* 0x000000ffff0b7224 */ /* 0x000fc800078e0011 */
[----:B------:R-:W-:Y:S02]  /*31860*/  VIADD R19, R26, 0xffffffff ;  /* 0xffffffff1a137836 */ /* 0x000fe40000000000 */
[----:B------:R-:W-:-:S07]  /*31870*/  @P0 IMAD.MOV R19, RZ, RZ, R26 ;  /* 0x000000ffff130224 */ /* 0x000fce00078e021a */
.L_x_333:
[----:B------:R-:W-:Y:S05]  /*31880*/  BSYNC.RECONVERGENT B5 ;  /* 0x0000000000057941 */ /* 0x000fea0003800200 */
.L_x_329:
[----:B------:R-:W-:Y:S01]  /*31890*/  IMAD.WIDE.U32 R26, R65, 0x2, RZ ;  /* 0x00000002411a7825 */ /* 0x000fe200078e00ff */
[----:B------:R-:W-:Y:S01]  /*318a0*/  SHF.R.U32.HI R23, RZ, 0x1f, R68 ;  /* 0x0000001fff177819 */ /* 0x000fe20000011644 */
[----:B------:R-:W-:Y:S02]  /*318b0*/  BSSY.RECONVERGENT B5, `(.L_x_334) ;  /* 0x0000049000057945 */ /* 0x000fe40003800200 */
[----:B------:R-:W-:Y:S02]  /*318c0*/  IMAD.MOV.U32 R28, RZ, RZ, R27 ;  /* 0x000000ffff1c7224 */ /* 0x000fe400078e001b */
[----:B------:R-:W-:Y:S02]  /*318d0*/  IMAD.MOV.U32 R29, RZ, RZ, RZ ;  /* 0x000000ffff1d7224 */ /* 0x000fe400078e00ff */
[----:B------:R-:W-:Y:S02]  /*318e0*/  IMAD.MOV.U32 R31, RZ, RZ, RZ ;  /* 0x000000ffff1f7224 */ /* 0x000fe400078e00ff */
[----:B------:R-:W-:-:S04]  /*318f0*/  IMAD.WIDE.U32 R64, R64, 0x2, R28 ;  /* 0x0000000240407825 */ /* 0x000fc800078e001c */
[----:B------:R-:W-:Y:S02]  /*31900*/  IMAD.MOV.U32 R28, RZ, RZ, R65 ;  /* 0x000000ffff1c7224 */ /* 0x000fe400078e0041 */
[----:B------:R-:W-:Y:S02]  /*31910*/  IMAD.SHL.U32 R21, R68, 0x2, RZ ;  /* 0x0000000244157824 */ /* 0x000fe400078e00ff */
[----:B------:R-:W-:-:S04]  /*31920*/  IMAD.WIDE.U32 R28, R63, 0x2, R28 ;  /* 0x000000023f1c7825 */ /* 0x000fc800078e001c */
[----:B------:R-:W-:Y:S02]  /*31930*/  IMAD.MOV.U32 R30, RZ, RZ, R29 ;  /* 0x000000ffff1e7224 */ /* 0x000fe400078e001d */
[----:B------:R-:W-:-:S04]  /*31940*/  IMAD.WIDE.U32 R36, R67, 0x2, RZ ;  /* 0x0000000243247825 */ /* 0x000fc800078e00ff */
[----:B------:R-:W-:Y:S01]  /*31950*/  IMAD.WIDE.U32 R62, R62, 0x2, R30 ;  /* 0x000000023e3e7825 */ /* 0x000fe200078e001e */
[----:B------:R-:W-:-:S03]  /*31960*/  LOP3.LUT R36, R36, R23, RZ, 0xfc, !PT ;  /* 0x0000001724247212 */ /* 0x000fc600078efcff */
[----:B------:R-:W-:Y:S02]  /*31970*/  IMAD.MOV.U32 R30, RZ, RZ, R63 ;  /* 0x000000ffff1e7224 */ /* 0x000fe400078e003f */
[----:B------:R-:W-:-:S04]  /*31980*/  IMAD.WIDE.U32 R66, R66, 0x2, RZ ;  /* 0x0000000242427825 */ /* 0x000fc800078e00ff */
[----:B------:R-:W-:Y:S01]  /*31990*/  IMAD.WIDE.U32 R30, R61, 0x2, R30 ;  /* 0x000000023d1e7825 */ /* 0x000fe200078e001e */
[----:B------:R-:W-:Y:S02]  /*319a0*/  LOP3.LUT R37, R37, R66, RZ, 0xfc, !PT ;  /* 0x0000004225257212 */ /* 0x000fe400078efcff */
[----:B------:R-:W-:Y:S01]  /*319b0*/  LOP3.LUT R27, R67, R26, RZ, 0xfc, !PT ;  /* 0x0000001a431b7212 */ /* 0x000fe200078efcff */
[----:B------:R-:W-:Y:S02]  /*319c0*/  IMAD R17, R31, 0x3d1, R21 ;  /* 0x000003d11f117824 */ /* 0x000fe400078e0215 */
[----:B------:R-:W-:Y:S02]  /*319d0*/  IMAD.IADD R78, R19, 0x1, -R4 ;  /* 0x00000001134e7824 */ /* 0x000fe400078e0a04 */
[----:B------:R-:W-:Y:S01]  /*319e0*/  IMAD.IADD R29, R70, 0x1, -R5 ;  /* 0x00000001461d7824 */ /* 0x000fe200078e0a05 */
        /* <DEDUP_REMOVED lines=8> */
[----:B------:R-:W-:Y:S02]  /*31a70*/  IMAD.X R26, RZ, RZ, RZ, P0 ;  /* 0x000000ffff1a7224 */ /* 0x000fe400000e06ff */
[----:B------:R-:W-:Y:S02]  /*31a80*/  IMAD.IADD R38, R72, 0x1, -R3 ;  /* 0x0000000148267824 */ /* 0x000fe400078e0a03 */
        /* <DEDUP_REMOVED lines=43> */
.L_x_335:
[----:B------:R-:W-:Y:S05]  /*31d40*/  BSYNC.RECONVERGENT B5 ;  /* 0x0000000000057941 */ /* 0x000fea0003800200 */
.L_x_334:
[----:B------:R-:W-:Y:S01]  /*31d50*/  ISETP.GT.U32.OR P0, PT, R26, R77, P0 ;  /* 0x0000004d1a00720c */ /* 0x000fe20000704470 */
[----:B------:R-:W-:Y:S04]  /*31d60*/  BSSY.RECONVERGENT B5, `(.L_x_336) ;  /* 0x000005c000057945 */ /* 0x000fe80003800200 */
[----:B------:R-:W-:Y:S01]  /*31d70*/  BSSY.RELIABLE B6, `(.L_x_337) ;  /* 0x0000031000067945 */ /* 0x000fe20003800100 */
[----:B------:R-:W-:Y:S01]  /*31d80*/  IMAD.IADD R88, R15, 0x1, -R6 ;  /* 0x000000010f587824 */ /* 0x000fe200078e0a06 */
[----:B------:R-:W-:Y:S01]  /*31d90*/  IADD3 R84, PT, PT, -R8, R13, RZ ;  /* 0x0000000d08547210 */ /* 0x000fe20007ffe1ff */
[----:B------:R-:W-:Y:S02]  /*31da0*/  IMAD.IADD R27, R34, 0x1, -R7 ;  /* 0x00000001221b7824 */ /* 0x000fe400078e0a07 */
[----:B------:R-:W-:-:S02]  /*31db0*/  IMAD.IADD R32, R32, 0x1, -R9 ;  /* 0x0000000120207824 */ /* 0x000fc400078e0a09 */
[----:B------:R-:W-:Y:S01]  /*31dc0*/  IMAD.IADD R21, R11, 0x1, -R2 ;  /* 0x000000010b157824 */ /* 0x000fe200078e0a02 */
[----:B------:R-:W-:Y:S06]  /*31dd0*/  @P0 BRA `(.L_x_338) ;  /* 0x0000000000a80947 */ /* 0x000fec0003800000 */
[----:B------:R-:W-:Y:S01]  /*31de0*/  ISETP.GE.U32.AND P0, PT, R26, R77, PT ;  /* 0x0000004d1a00720c */ /* 0x000fe20003f06070 */
[----:B------:R-:W-:Y:S02]  /*31df0*/  IMAD.MOV.U32 R3, RZ, RZ, R23 ;  /* 0x000000ffff037224 */ /* 0x000fe400078e0017 */
[----:B------:R-:W-:Y:S02]  /*31e00*/  IMAD.MOV.U32 R2, RZ, RZ, R25 ;  /* 0x000000ffff027224 */ /* 0x000fe400078e0019 */
[----:B------:R-:W-:Y:S02]  /*31e10*/  IMAD.MOV.U32 R11, RZ, RZ, R31 ;  /* 0x000000ffff0b7224 */ /* 0x000fe400078e001f */
[----:B------:R-:W-:Y:S02]  /*31e20*/  IMAD.MOV.U32 R13, RZ, RZ, R33 ;  /* 0x000000ffff0d7224 */ /* 0x000fe400078e0021 */
[----:B------:R-:W-:Y:S02]  /*31e30*/  IMAD.MOV.U32 R15, RZ, RZ, R35 ;  /* 0x000000ffff0f7224 */ /* 0x000fe400078e0023 */
[----:B------:R-:W-:-:S02]  /*31e40*/  IMAD.MOV.U32 R19, RZ, RZ, R36 ;  /* 0x000000ffff137224 */ /* 0x000fc400078e0024 */
        /* <DEDUP_REMOVED lines=35> */
.L_x_338:
[----:B------:R-:W-:Y:S05]  /*32080*/  BSYNC.RELIABLE B6 ;  /* 0x0000000000067941 */ /* 0x000fea0003800100 */
.L_x_337:
        /* <DEDUP_REMOVED lines=41> */
.L_x_339:
[----:B------:R-:W-:Y:S05]  /*32320*/  BSYNC.RECONVERGENT B5 ;  /* 0x0000000000057941 */ /* 0x000fea0003800200 */
.L_x_336:
        /* <DEDUP_REMOVED lines=40> */
.L_x_342:
[----:B------:R-:W-:Y:S05]  /*325b0*/  BSYNC.RELIABLE B6 ;  /* 0x0000000000067941 */ /* 0x000fea0003800100 */
.L_x_341:
        /* <DEDUP_REMOVED lines=41> */
.L_x_343:
[----:B------:R-:W-:Y:S05]  /*32850*/  BSYNC.RECONVERGENT B5 ;  /* 0x0000000000057941 */ /* 0x000fea0003800200 */
.L_x_340:
        /* <DEDUP_REMOVED lines=18> */
[----:B------:R-:W-:Y:S01]  /*32980*/  IMAD.MOV.U32 R73, RZ, RZ, RZ ;  /* 0x000000ffff497224 */ /* 0x000fe200078e00ff */
        /* <DEDUP_REMOVED lines=46> */
[----:B------:R-:W-:Y:S01]  /*32c70*/  IMAD.MOV.U32 R70, RZ, RZ, R64 ;  /* 0x000000ffff467224 */ /* 0x000fe200078e0040 */
[----:B------:R-:W-:Y:S01]  /*32c80*/  IADD3.X R69, PT, PT, RZ, RZ, RZ, P3, !PT ;  /* 0x000000ffff457210 */ /* 0x000fe20001ffe4ff */
        /* <DEDUP_REMOVED lines=91> */
[----:B------:R-:W-:Y:S01]  /*33240*/  IMAD.X R75, RZ, RZ, RZ, P3 ;  /* 0x000000ffff4b7224 */ /* 0x000fe200018e06ff */
[----:B------:R-:W-:Y:S01]  /*33250*/  IADD3.X R71, PT, PT, RZ, RZ, RZ, P2, !PT ;  /* 0x000000ffff477210 */ /* 0x000fe200017fe4ff */
        /* <DEDUP_REMOVED lines=36> */
[----:B------:R-:W-:-:S04]  /*334a0*/  IMAD.WIDE.U32 R30, R3, R53, R68 ;  /* 0x00000035031e7225 */ /* 0x000fc800078e0044 */
[----:B------:R-:W-:Y:S02]  /*334b0*/  IMAD.X R3, RZ, RZ, RZ, P4 ;  /* 0x000000ffff037224 */ /* 0x000fe400020e06ff */
[----:B------:R-:W-:-:S03]  /*334c0*/  IMAD.WIDE.U32 R4, R26, R55, R4 ;  /* 0x000000371a047225 */ /* 0x000fc600078e0004 */
[----:B------:R-:W-:Y:S01]  /*334d0*/  IADD3 R8, P3, P4, R58, R3, R8 ;  /* 0x000000033a087210 */ /* 0x000fe20007c7e008 */
[----:B------:R-:W-:Y:S01]  /*334e0*/  VIADD R64, R71, UR4 ;  /* 0x0000000447407c36 */ /* 0x000fe20008000000 */
[----:B------:R-:W-:Y:S01]  /*334f0*/  IADD3 R58, P5, PT, R30, R5, RZ ;  /* 0x000000051e3a7210 */ /* 0x000fe20007fbe0ff */
[----:B------:R-:W-:Y:S01]  /*33500*/  IMAD.MOV.U32 R69, RZ, RZ, RZ ;  /* 0x000000ffff457224 */ /* 0x000fe200078e00ff */
[----:B------:R-:W-:Y:S01]  /*33510*/  IADD3.X R3, PT, PT, RZ, RZ, RZ, P0, P2 ;  /* 0x000000ffff037210 */ /* 0x000fe200007e44ff */
        /* <DEDUP_REMOVED lines=12> */
[----:B------:R-:W-:Y:S01]  /*335e0*/  IADD3 R6, P0, PT, R31, R55, RZ ;  /* 0x000000371f067210 */ /* 0x000fe20007f1e0ff */
[----:B------:R-:W-:Y:S01]  /*335f0*/  IMAD.MOV.U32 R31, RZ, RZ, RZ ;  /* 0x000000ffff1f7224 */ /* 0x000fe200078e00ff */
[----:B------:R-:W-:-:S02]  /*33600*/  IADD3.X R5, PT, PT, RZ, RZ, RZ, P2, P3 ;  /* 0x000000ffff057210 */ /* 0x000fc400017e64ff */
[----:B------:R-:W-:Y:S01]  /*33610*/  IADD3 R56, P3, P4, R56, R3, R34 ;  /* 0x0000000338387210 */ /* 0x000fe20007c7e022 */
[----:B------:R-:W-:-:S03]  /*33620*/  IMAD.WIDE.U32 R30, R54, 0x3d1, R30 ;  /* 0x000003d1361e7825 */ /* 0x000fc600078e001e */
[----:B------:R-:W-:Y:S01]  /*33630*/  IADD3.X R11, PT, PT, RZ, RZ, RZ, P3, P4 ;  /* 0x000000ffff0b7210 */ /* 0x000fe20001fe84ff */
[----:B------:R-:W-:Y:S01]  /*33640*/  IMAD.X R7, RZ, RZ, RZ, P0 ;  /* 0x000000ffff077224 */ /* 0x000fe200000e06ff */
[----:B------:R-:W-:Y:S01]  /*33650*/  IADD3 R36, P2, P0, R30, R5, R36 ;  /* 0x000000051e247210 */ /* 0x000fe2000785e024 */
[----:B------:R-:W-:Y:S02]  /*33660*/  VIADD R30, R31, UR4 ;  /* 0x000000041f1e7c36 */ /* 0x000fe40008000000 */
[----:B------:R-:W-:Y:S01]  /*33670*/  IMAD.WIDE.U32 R6, R26, R53, R6 ;  /* 0x000000351a067225 */ /* 0x000fe200078e0006 */
[----:B------:R-:W-:Y:S02]  /*33680*/  IADD3 R11, P3, P4, R4, R11, R36 ;  /* 0x0000000b040b7210 */ /* 0x000fe40007c7e024 */
[----:B------:R-:W-:Y:S01]  /*33690*/  IADD3.X R13, PT, PT, RZ, RZ, RZ, P2, P0 ;  /* 0x000000ffff0d7210 */ /* 0x000fe200017e04ff */
[----:B------:R-:W-:Y:S01]  /*336a0*/  IMAD.MOV.U32 R31, RZ, RZ, RZ ;  /* 0x000000ffff1f7224 */ /* 0x000fe200078e00ff */
        /* <DEDUP_REMOVED lines=40> */
[----:B------:R-:W-:Y:S02]  /*33930*/  ISETP.GT.U32.AND.EX P0, PT, R2, RZ, PT, P0 ;  /* 0x000000ff0200720c */ /* 0x000fe40003f04100 */
[----:B------:R-:W-:-:S11]  /*33940*/  MOV R2, R3 ;  /* 0x0000000300027202 */ /* 0x000fd60000000f00 */
.L_x_345:
[----:B------:R-:W-:Y:S05]  /*33950*/  BSYNC.RECONVERGENT B5 ;  /* 0x0000000000057941 */ /* 0x000fea0003800200 */
.L_x_344:
        /* <DEDUP_REMOVED lines=45> */
.L_x_348:
[----:B------:R-:W-:Y:S05]  /*33c30*/  BSYNC.RELIABLE B6 ;  /* 0x0000000000067941 */ /* 0x000fea0003800100 */
.L_x_347:
[----:B------:R-:W-:Y:S01]  /*33c40*/  ISETP.GE.U32.AND P0, PT, R2, UR8, PT ;  /* 0x0000000802007c0c */ /* 0x000fe2000bf06070 */
        /* <DEDUP_REMOVED lines=40> */
.L_x_349:
[----:B------:R-:W-:Y:S05]  /*33ed0*/  BSYNC.RECONVERGENT B5 ;  /* 0x0000000000057941 */ /* 0x000fea0003800200 */
.L_x_346:
[----:B------:R-:W-:Y:S01]  /*33ee0*/  ISETP.GT.U32.AND P0, PT, R4, R77, PT ;  /* 0x0000004d0400720c */ /* 0x000fe20003f04070 */
[----:B------:R-:W-:-:S12]  /*33ef0*/  BSSY.RELIABLE B5, `(.L_x_350) ;  /* 0x0000027000057945 */ /* 0x000fd80003800100 */
[----:B------:R-:W-:Y:S05]  /*33f00*/  @P0 BRA `(.L_x_351) ;  /* 0x0000000000940947 */ /* 0x000fea0003800000 */
[----:B------:R-:W-:Y:S02]  /*33f10*/  ISETP.GE.U32.AND P0, PT, R4, R77, PT ;  /* 0x0000004d0400720c */ /* 0x000fe40003f06070 */
[----:B------:R-:W-:-:S11]  /*33f20*/  PRMT R11, RZ, 0x7610, R11 ;  /* 0x00007610ff0b7816 */ /* 0x000fd6000000000b */
        /* <DEDUP_REMOVED lines=35> */
.L_x_351:
[----:B------:R-:W-:Y:S05]  /*34160*/  BSYNC.RELIABLE B5 ;  /* 0x0000000000057941 */ /* 0x000fea0003800100 */
.L_x_350:
[C---:B------:R-:W-:Y:S01]  /*34170*/  ISETP.GE.U32.AND P0, PT, R2.reuse, UR8, PT ;  /* 0x0000000802007c0c */ /* 0x040fe2000bf06070 */
[----:B------:R-:W-:Y:S01]  /*34180*/  VIADD R2, R2, -UR8 ;  /* 0x8000000802027c36 */ /* 0x000fe20008000000 */
[----:B------:R-:W-:Y:S02]  /*34190*/  PRMT R11, RZ, 0x7610, R11 ;  /* 0x00007610ff0b7816 */ /* 0x000fe4000000000b */
        /* <DEDUP_REMOVED lines=32> */
[----:B------:R-:W-:Y:S02]  /*343a0*/  VIADD R6, R4, 0xffffffff ;  /* 0xffffffff04067836 */ /* 0x000fe40000000000 */
[----:B------:R-:W-:Y:S01]  /*343b0*/  VIADD R3, R3, -UR5 ;  /* 0x8000000503037c36 */ /* 0x000fe20008000000 */
[----:B------:R-:W-:Y:S01]  /*343c0*/  ISETP.GE.U32.AND.EX P0, PT, R5, RZ, PT, P0 ;  /* 0x000000ff0500720c */ /* 0x000fe20003f06100 */
[----:B------:R-:W-:-:S12]  /*343d0*/  VIADD R5, R13, -UR29 ;  /* 0x8000001d0d057c36 */ /* 0x000fd80008000000 */
[----:B------:R-:W-:-:S04]  /*343e0*/  @P0 IMAD.MOV R6, RZ, RZ, R4 ;  /* 0x000000ffff060224 */ /* 0x000fc800078e0204 */
[----:B------:R-:W-:Y:S01]  /*343f0*/  IMAD.IADD R4, R6, 0x1, -R77 ;  /* 0x0000000106047824 */ /* 0x000fe200078e0a4d */
[----:B------:R-:W-:Y:S01]  /*34400*/  IADD3 R6, PT, PT, R15, -UR28, RZ ;  /* 0x8000001c0f067c10 */ /* 0x000fe2000fffe0ff */
[----:B------:R-:W-:Y:S06]  /*34410*/  BRA `(.L_x_146) ;  /* 0x0000011800847947 */ /* 0x000fec0003800000 */
.L_x_218:
[----:B------:R-:W-:Y:S05]  /*34420*/  BSYNC.RELIABLE B4 ;  /* 0x0000000000047941 */ /* 0x000fea0003800100 */
.L_x_217:
[----:B------:R-:W-:Y:S01]  /*34430*/  ISETP.GT.U32.AND P0, PT, R86, R80, PT ;  /* 0x000000505600720c */ /* 0x000fe20003f04070 */
[----:B------:R-:W-:-:S12]  /*34440*/  BSSY.RECONVERGENT B4, `(.L_x_352) ;  /* 0x0000077000047945 */ /* 0x000fd80003800200 */
[----:B------:R-:W-:Y:S05]  /*34450*/  @P0 BRA `(.L_x_353) ;  /* 0x0000000000800947 */ /* 0x000fea0003800000 */
[----:B------:R-:W-:Y:S01]  /*34460*/  ISETP.GT.U32.AND P0, PT, R80, R86, PT ;  /* 0x000000565000720c */ /* 0x000fe20003f04070 */
[----:B------:R-:W-:-:S12]  /*34470*/  BSSY.RELIABLE B5, `(.L_x_354) ;  /* 0x0000041000057945 */ /* 0x000fd80003800100 */
[----:B------:R-:W-:Y:S05]  /*34480*/  @P0 BRA `(.L_x_355) ;  /* 0x0000000000fc0947 */ /* 0x000fea0003800000 */
        /* <DEDUP_REMOVED lines=29> */
.L_x_353:
        /* <DEDUP_REMOVED lines=34> */
.L_x_355:
[----:B------:R-:W-:Y:S05]  /*34880*/  BSYNC.RELIABLE B5 ;  /* 0x0000000000057941 */ /* 0x000fea0003800100 */
.L_x_354:
        /* <DEDUP_REMOVED lines=50> */
.L_x_356:
[----:B------:R-:W-:Y:S05]  /*34bb0*/  BSYNC.RECONVERGENT B4 ;  /* 0x0000000000047941 */ /* 0x000fea0003800200 */
.L_x_352:
[----:B------:R-:W-:Y:S01]  /*34bc0*/  ISETP.GT.U32.AND P0, PT, R23, R100, PT ;  /* 0x000000641700720c */ /* 0x000fe20003f04070 */
[----:B------:R-:W-:Y:S01]  /*34bd0*/  BSSY.RECONVERGENT B4, `(.L_x_357) ;  /* 0x000007f000047945 */ /* 0x000fe20003800200 */
[----:B------:R-:W-:Y:S02]  /*34be0*/  IMAD.IADD R19, R19, 0x1, -R80 ;  /* 0x0000000113137824 */ /* 0x000fe400078e0a50 */
[----:B------:R-:W-:Y:S02]  /*34bf0*/  IMAD.IADD R30, R88, 0x1, -R79 ;  /* 0x00000001581e7824 */ /* 0x000fe400078e0a4f */
[----:B------:R-:W-:Y:S02]  /*34c00*/  IMAD.IADD R17, R90, 0x1, -R81 ;  /* 0x000000015a117824 */ /* 0x000fe400078e0a51 */
[----:B------:R-:W-:Y:S02]  /*34c10*/  IMAD.IADD R28, R89, 0x1, -R82 ;  /* 0x00000001591c7824 */ /* 0x000fe400078e0a52 */
[----:B------:R-:W-:-:S02]  /*34c20*/  IMAD.IADD R15, R92, 0x1, -R83 ;  /* 0x000000015c0f7824 */ /* 0x000fc400078e0a53 */
[----:B------:R-:W-:Y:S02]  /*34c30*/  IMAD.IADD R26, R91, 0x1, -R84 ;  /* 0x000000015b1a7824 */ /* 0x000fe400078e0a54 */
[----:B------:R-:W-:Y:S02]  /*34c40*/  IMAD.IADD R11, R94, 0x1, -R85 ;  /* 0x000000015e0b7824 */ /* 0x000fe400078e0a55 */
[----:B------:R-:W-:Y:S01]  /*34c50*/  IMAD.IADD R76, R87, 0x1, -R78 ;  /* 0x00000001574c7824 */ /* 0x000fe200078e0a4e */
[----:B------:R-:W-:Y:S06]  /*34c60*/  @P0 BRA `(.L_x_358) ;  /* 0x0000000000800947 */ /* 0x000fec0003800000 */
        /* <DEDUP_REMOVED lines=32> */
.L_x_358:
[----:B------:R-:W-:Y:S02]  /*34e70*/  ISETP.GE.U32.AND P0, PT, R13, R98, PT ;  /* 0x000000620d00720c */ /* 0x000fe40003f06070 */
[----:B------:R-:W-:Y:S02]  /*34e80*/  IADD3 R27, PT, PT, R23, -0x1, RZ ;  /* 0xffffffff171b7810 */ /* 0x000fe40007ffe0ff */
        /* <DEDUP_REMOVED lines=32> */
.L_x_360:
[----:B------:R-:W-:Y:S05]  /*35090*/  BSYNC.RELIABLE B5 ;  /* 0x0000000000057941 */ /* 0x000fea0003800100 */
.L_x_359:
        /* <DEDUP_REMOVED lines=33> */
[----:B------:R-:W-:Y:S02]  /*352b0*/  SEL R13, RZ, 0xffffffff, P0 ;  /* 0xffffffffff0d7807 */ /* 0x000fe40000000000 */
[----:B------:R-:W-:Y:S02]  /*352c0*/  IADD3.X R21, PT, PT, RZ, RZ, RZ, P2, P3 ;  /* 0x000000ffff157210 */ /* 0x000fe400017e64ff */
[----:B------:R-:W-:Y:S02]  /*352d0*/  IADD3 R12, P0, PT, R13, R12, RZ ;  /* 0x0000000c0d0c7210 */ /* 0x000fe40007f1e0ff */
[----:B------:R-:W-:-:S03]  /*352e0*/  IADD3 R34, P3, P2, R21, UR5, R34 ;  /* 0x0000000515227c10 */ /* 0x000fc6000fa7e022 */
[----:B------:R-:W-:Y:S01]  /*352f0*/  IMAD.X R13, RZ, RZ, R13, P0 ;  /* 0x000000ffff0d7224 */ /* 0x000fe200000e060d */
[----:B------:R-:W-:Y:S02]  /*35300*/  ISETP.GE.U32.AND P0, PT, R12, R101, PT ;  /* 0x000000650c00720c */ /* 0x000fe40003f06070 */
[----:B------:R-:W-:Y:S02]  /*35310*/  IADD3.X R16, PT, PT, RZ, RZ, RZ, P3, P2 ;  /* 0x000000ffff107210 */ /* 0x000fe40001fe44ff */
[----:B------:R-:W-:Y:S02]  /*35320*/  ISETP.GE.U32.AND.EX P0, PT, R13, RZ, PT, P0 ;  /* 0x000000ff0d00720c */ /* 0x000fe40003f06100 */
[----:B------:R-:W-:Y:S02]  /*35330*/  IADD3 R23, PT, PT, R23, R77, R16 ;  /* 0x0000004d17177210 */ /* 0x000fe40007ffe010 */
[----:B------:R-:W-:-:S03]  /*35340*/  SEL R13, RZ, 0xffffffff, P0 ;  /* 0xffffffffff0d7807 */ /* 0x000fc60000000000 */
[----:B------:R-:W-:Y:S01]  /*35350*/  VIADD R27, R23, 0xffffffff ;  /* 0xffffffff171b7836 */ /* 0x000fe20000000000 */
[----:B------:R-:W-:-:S05]  /*35360*/  IADD3 R86, P0, PT, R13, R34, RZ ;  /* 0x000000220d567210 */ /* 0x000fca0007f1e0ff */
[----:B------:R-:W-:Y:S01]  /*35370*/  IMAD.X R13, RZ, RZ, R13, P0 ;  /* 0x000000ffff0d7224 */ /* 0x000fe200000e060d */
[----:B------:R-:W-:-:S04]  /*35380*/  ISETP.GE.U32.AND P0, PT, R86, R99, PT ;  /* 0x000000635600720c */ /* 0x000fc80003f06070 */
[----:B------:R-:W-:Y:S01]  /*35390*/  ISETP.GE.U32.AND.EX P0, PT, R13, RZ, PT, P0 ;  /* 0x000000ff0d00720c */ /* 0x000fe20003f06100 */
[----:B------:R-:W-:-:S12]  /*353a0*/  IMAD.MOV.U32 R13, RZ, RZ, R14 ;  /* 0x000000ffff0d7224 */ /* 0x000fd800078e000e */
[----:B------:R-:W-:-:S07]  /*353b0*/  @P0 IMAD.MOV R27, RZ, RZ, R23 ;  /* 0x000000ffff1b0224 */ /* 0x000fce00078e0217 */
.L_x_361:
[----:B------:R-:W-:Y:S05]  /*353c0*/  BSYNC.RECONVERGENT B4 ;  /* 0x0000000000047941 */ /* 0x000fea0003800200 */
.L_x_357:
        /* <DEDUP_REMOVED lines=51> */
[----:B------:R-:W-:Y:S01]  /*35700*/  IMAD.X R67, RZ, RZ, RZ, P2 ;  /* 0x000000ffff437224 */ /* 0x000fe200010e06ff */
[----:B------:R-:W-:Y:S01]  /*35710*/  IADD3.X R69, PT, PT, RZ, RZ, RZ, P3, !PT ;  /* 0x000000ffff457210 */ /* 0x000fe20001ffe4ff */
        /* <DEDUP_REMOVED lines=148> */
[----:B------:R-:W-:Y:S02]  /*36060*/  IMAD.MOV.U32 R25, RZ, RZ, RZ ;  /* 0x000000ffff197224 */ /* 0x000fe400078e00ff */
[----:B------:R-:W-:-:S04]  /*36070*/  IMAD.WIDE.U32 R38, R62, 0x3d1, R38 ;  /* 0x000003d13e267825 */ /* 0x000fc800078e0026 */
[----:B------:R-:W-:Y:S01]  /*36080*/  IMAD.X R37, RZ, RZ, RZ, P3 ;  /* 0x000000ffff257224 */ /* 0x000fe200018e06ff */
[----:B------:R-:W-:Y:S01]  /*36090*/  IADD3 R38, P4, P5, R38, R21, R70 ;  /* 0x0000001526267210 */ /* 0x000fe20007d9e046 */
[----:B------:R-:W-:Y:S02]  /*360a0*/  VIADD R24, R39, UR4 ;  /* 0x0000000427187c36 */ /* 0x000fe40008000000 */
        /* <DEDUP_REMOVED lines=30> */
[----:B------:R-:W-:Y:S02]  /*36290*/  VIADD R34, R35, UR4 ;  /* 0x0000000423227c36 */ /* 0x000fe40008000000 */
[----:B------:R-:W-:Y:S01]  /*362a0*/  IMAD.IADD R23, R12, 0x1, -R101 ;  /* 0x000000010c177824 */ /* 0x000fe200078e0a65 */
[----:B------:R-:W-:Y:S02]  /*362b0*/  IADD3 R18, P3, P4, R64, R21, R18 ;  /* 0x0000001540127210 */ /* 0x000fe40007c7e012 */
[----:B------:R-:W-:Y:S02]  /*362c0*/  IADD3.X R16, PT, PT, RZ, RZ, RZ, P0, P2 ;  /* 0x000000ffff107210 */ /* 0x000fe400007e44ff */
[----:B------:R-:W-:Y:S02]  /*362d0*/  IADD3.X R21, PT, PT, RZ, RZ, RZ, P3, P4 ;  /* 0x000000ffff157210 */ /* 0x000fe40001fe84ff */
[----:B------:R-:W-:-:S02]  /*362e0*/  PLOP3.LUT P0, PT, PT, PT, PT, 0x8, 0x80 ;  /* 0x000000000080781c */ /* 0x000fc40003f0e170 */
        /* <DEDUP_REMOVED lines=17> */
[----:B------:R-:W-:-:S04]  /*36400*/  IADD3 R95, P0, PT, R16, R95, RZ ;  /* 0x0000005f105f7210 */ /* 0x000fc80007f1e0ff */
[----:B------:R-:W-:-:S04]  /*36410*/  IADD3.X R16, PT, PT, RZ, RZ, RZ, P0, !PT ;  /* 0x000000ffff107210 */ /* 0x000fc800007fe4ff */
        /* <DEDUP_REMOVED lines=8> */
.L_x_363:
[----:B------:R-:W-:Y:S05]  /*364a0*/  BSYNC.RECONVERGENT B4 ;  /* 0x0000000000047941 */ /* 0x000fea0003800200 */
.L_x_362:
[----:B------:R-:W-:Y:S01]  /*364b0*/  ISETP.GT.U32.OR P0, PT, R18, R77, P0 ;  /* 0x0000004d1200720c */ /* 0x000fe20000704470 */
[----:B------:R-:W-:Y:S04]  /*364c0*/  BSSY.RECONVERGENT B4, `(.L_x_364) ;  /* 0x0000059000047945 */ /* 0x000fe80003800200 */
[----:B------:R-:W-:Y:S01]  /*364d0*/  BSSY.RELIABLE B5, `(.L_x_365) ;  /* 0x000002e000057945 */ /* 0x000fe20003800100 */
[----:B------:R-:W-:Y:S02]  /*364e0*/  IMAD.IADD R34, R10, 0x1, -R103 ;  /* 0x000000010a227824 */ /* 0x000fe400078e0a67 */
[----:B------:R-:W-:Y:S02]  /*364f0*/  IMAD.IADD R21, R31, 0x1, -R102 ;  /* 0x000000011f157824 */ /* 0x000fe400078e0a66 */
[----:B------:R-:W-:-:S02]  /*36500*/  IMAD.IADD R32, R29, 0x1, -R104 ;  /* 0x000000011d207824 */ /* 0x000fc400078e0a68 */
[----:B------:R-:W-:Y:S02]  /*36510*/  IMAD.IADD R92, R92, 0x1, -R105 ;  /* 0x000000015c5c7824 */ /* 0x000fe400078e0a69 */
[----:B------:R-:W-:Y:S02]  /*36520*/  IMAD.IADD R94, R13, 0x1, -R98 ;  /* 0x000000010d5e7824 */ /* 0x000fe400078e0a62 */
[----:B------:R-:W-:Y:S02]  /*36530*/  IMAD.IADD R90, R27, 0x1, -R100 ;  /* 0x000000011b5a7824 */ /* 0x000fe400078e0a64 */
[----:B------:R-:W-:Y:S01]  /*36540*/  IMAD.MOV.U32 R10, RZ, RZ, R18 ;  /* 0x000000ffff0a7224 */ /* 0x000fe200078e0012 */
[----:B------:R-:W-:Y:S06]  /*36550*/  @P0 BRA `(.L_x_366) ;  /* 0x0000000000940947 */ /* 0x000fec0003800000 */
        /* <DEDUP_REMOVED lines=37> */
.L_x_366:
[----:B------:R-:W-:Y:S05]  /*367b0*/  BSYNC.RELIABLE B5 ;  /* 0x0000000000057941 */ /* 0x000fea0003800100 */
.L_x_365:
        /* <DEDUP_REMOVED lines=41> */
.L_x_367:
[----:B------:R-:W-:Y:S05]  /*36a50*/  BSYNC.RECONVERGENT B4 ;  /* 0x0000000000047941 */ /* 0x000fea0003800200 */
.L_x_364:
        /* <DEDUP_REMOVED lines=40> */
.L_x_370:
[----:B------:R-:W-:Y:S05]  /*36ce0*/  BSYNC.RELIABLE B5 ;  /* 0x0000000000057941 */ /* 0x000fea0003800100 */
.L_x_369:
        /* <DEDUP_REMOVED lines=41> */
.L_x_371:
[----:B------:R-:W-:Y:S05]  /*36f80*/  BSYNC.RECONVERGENT B4 ;  /* 0x0000000000047941 */ /* 0x000fea0003800200 */
.L_x_368:
        /* <DEDUP_REMOVED lines=47> */
[----:B------:R-:W-:Y:S02]  /*37280*/  IMAD.MOV.U32 R70, RZ, RZ, R71 ;  /* 0x000000ffff467224 */ /* 0x000fe400078e0047 */
[----:B------:R-:W-:Y:S01]  /*37290*/  HFMA2 R71, -RZ, RZ, 0, 0 ;  /* 0x00000000ff477431 */ /* 0x000fe200000001ff */
        /* <DEDUP_REMOVED lines=105> */
[----:B------:R-:W-:Y:S01]  /*37930*/  IMAD.WIDE.U32 R36, R30, R93, R36 ;  /* 0x0000005d1e247225 */ /* 0x000fe200078e0024 */
[----:B------:R-:W-:-:S03]  /*37940*/  IADD3.X R13, PT, PT, RZ, RZ, RZ, P3, !PT ;  /* 0x000000ffff0d7210 */ /* 0x000fc60001ffe4ff */
[----:B------:R-:W-:Y:S01]  /*37950*/  IMAD.WIDE.U32 R62, R28, R89, R62 ;  /* 0x000000591c3e7225 */ /* 0x000fe200078e003e */
[----:B------:R-:W-:-:S03]  /*37960*/  IADD3 R70, P0, PT, R71, R37, RZ ;  /* 0x0000002547467210 */ /* 0x000fc60007f1e0ff */
        /* <DEDUP_REMOVED lines=34> */
[----:B------:R-:W-:-:S04]  /*37b90*/  IMAD.WIDE.U32 R64, R17, R10, R64 ;  /* 0x0000000a11407225 */ /* 0x000fc800078e0040 */
[----:B------:R-:W-:Y:S01]  /*37ba0*/  VIADD R38, R25, UR4 ;  /* 0x0000000419267c36 */ /* 0x000fe20008000000 */
[----:B------:R-:W-:Y:S01]  /*37bb0*/  IADD3.X R25, PT, PT, RZ, RZ, RZ, P3, P4 ;  /* 0x000000ffff197210 */ /* 0x000fe20001fe84ff */
[----:B------:R-:W-:Y:S01]  /*37bc0*/  IMAD.MOV.U32 R39, RZ, RZ, RZ ;  /* 0x000000ffff277224 */ /* 0x000fe200078e00ff */
[----:B------:R-:W-:Y:S01]  /*37bd0*/  IADD3 R108, P3, PT, R70, R65, RZ ;  /* 0x00000041466c7210 */ /* 0x000fe20007f7e0ff */
        /* <DEDUP_REMOVED lines=70> */
.L_x_373:
[----:B------:R-:W-:Y:S05]  /*38040*/  BSYNC.RECONVERGENT B4 ;  /* 0x0000000000047941 */ /* 0x000fea0003800200 */
.L_x_372:
        /* <DEDUP_REMOVED lines=41> */
.L_x_376:
[----:B------:R-:W-:Y:S05]  /*382e0*/  BSYNC.RELIABLE B5 ;  /* 0x0000000000057941 */ /* 0x000fea0003800100 */
.L_x_375:
        /* <DEDUP_REMOVED lines=37> */
[----:B------:R-:W-:Y:S01]  /*38540*/  ISETP.GE.U32.AND.EX P0, PT, R12, RZ, PT, P0 ;  /* 0x000000ff0c00720c */ /* 0x000fe20003f06100 */
[----:B------:R-:W-:-:S12]  /*38550*/  VIADD R12, R88, 0xffffffff ;  /* 0xffffffff580c7836 */ /* 0x000fd80000000000 */
[----:B------:R-:W-:-:S04]  /*38560*/  @P0 IMAD.MOV R12, RZ, RZ, R88 ;  /* 0x000000ffff0c0224 */ /* 0x000fc800078e0258 */
[----:B------:R-:W-:-:S07]  /*38570*/  IMAD.IADD R88, R12, 0x1, -R77 ;  /* 0x000000010c587824 */ /* 0x000fce00078e0a4d */
.L_x_377:
[----:B------:R-:W-:Y:S05]  /*38580*/  BSYNC.RECONVERGENT B4 ;  /* 0x0000000000047941 */ /* 0x000fea0003800200 */
.L_x_374:
        /* <DEDUP_REMOVED lines=40> */
.L_x_380:
[----:B------:R-:W-:Y:S05]  /*38810*/  BSYNC.RELIABLE B5 ;  /* 0x0000000000057941 */ /* 0x000fea0003800100 */
.L_x_379:
        /* <DEDUP_REMOVED lines=41> */
.L_x_381:
[----:B------:R-:W-:Y:S05]  /*38ab0*/  BSYNC.RECONVERGENT B4 ;  /* 0x0000000000047941 */ /* 0x000fea0003800200 */
.L_x_378:
[----:B------:R-:W-:Y:S02]  /*38ac0*/  HFMA2 R63, -RZ, RZ, 0, 0 ;  /* 0x00000000ff3f7431 */ /* 0x000fe400000001ff */
[----:B------:R-:W-:Y:S01]  /*38ad0*/  IMAD.WIDE.U32 R64, R33, R78, RZ ;  /* 0x0000004e21407225 */ /* 0x000fe200078e00ff */
[----:B------:R-:W-:Y:S01]  /*38ae0*/  UMOV UR4, URZ ;  /* 0x000000ff00047c82 */ /* 0x000fe20008000000 */
[----:B------:R-:W-:Y:S02]  /*38af0*/  BSSY.RECONVERGENT B4, `(.L_x_382) ;  /* 0x0000108000047945 */ /* 0x000fe40003800200 */
[----:B------:R-:W-:Y:S02]  /*38b00*/  IMAD.MOV.U32 R62, RZ, RZ, R65 ;  /* 0x000000ffff3e7224 */ /* 0x000fe400078e0041 */
[----:B------:R-:W-:Y:S02]  /*38b10*/  IMAD.MOV.U32 R109, RZ, RZ, RZ ;  /* 0x000000ffff6d7224 */ /* 0x000fe400078e00ff */
[----:B------:R-:W-:-:S02]  /*38b20*/  IMAD.MOV.U32 R65, RZ, RZ, RZ ;  /* 0x000000ffff417224 */ /* 0x000fc400078e00ff */
        /* <DEDUP_REMOVED lines=79> */
[----:B------:R-:W-:Y:S01]  /*39020*/  IMAD.MOV.U32 R69, RZ, RZ, RZ ;  /* 0x000000ffff457224 */ /* 0x000fe200078e00ff */
        /* <DEDUP_REMOVED lines=101> */
[----:B------:R-:W-:Y:S02]  /*39680*/  IADD3 R112, P3, PT, R112, R85, RZ ;  /* 0x0000005570707210 */ /* 0x000fe40007f7e0ff */
[----:B------:R-:W-:Y:S01]  /*39690*/  IADD3.X R111, PT, PT, RZ, RZ, RZ, P0, !PT ;  /* 0x000000ffff6f7210 */ /* 0x000fe200007fe4ff */
[----:B------:R-:W-:-:S04]  /*396a0*/  IMAD.WIDE.U32 R64, R96, 0x3d1, R64 ;  /* 0x000003d160407825 */ /* 0x000fc800078e0040 */
[----:B------:R-:W-:Y:S01]  /*396b0*/  IMAD.X R113, RZ, RZ, RZ, P3 ;  /* 0x000000ffff717224 */ /* 0x000fe200018e06ff */
[----:B------:R-:W-:Y:S01]  /*396c0*/  IADD3 R38, P0, P2, R64, R35, R38 ;  /* 0x0000002340267210 */ /* 0x000fe20007a1e026 */
[----:B------:R-:W-:-:S03]  /*396d0*/  IMAD.WIDE.U32 R110, R10, R79, R110 ;  /* 0x0000004f0a6e7225 */ /* 0x000fc600078e006e */
[----:B------:R-:W-:Y:S01]  /*396e0*/  IADD3.X R35, PT, PT, RZ, RZ, RZ, P0, P2 ;  /* 0x000000ffff237210 */ /* 0x000fe200007e44ff */
[----:B------:R-:W-:-:S04]  /*396f0*/  IMAD.WIDE.U32 R112, R93, R80, R112 ;  /* 0x000000505d707225 */ /* 0x000fc800078e0070 */
[----:B------:R-:W-:Y:S01]  /*39700*/  VIADD R64, R65, UR4 ;  /* 0x0000000441407c36 */ /* 0x000fe20008000000 */
[----:B------:R-:W-:Y:S01]  /*39710*/  IADD3 R62, P5, PT, R110, R113, RZ ;  /* 0x000000716e3e7210 */ /* 0x000fe20007fbe0ff */
[----:B------:R-:W-:Y:S02]  /*39720*/  IMAD.MOV.U32 R65, RZ, RZ, RZ ;  /* 0x000000ffff417224 */ /* 0x000fe400078e00ff */
[----:B------:R-:W-:Y:S02]  /*39730*/  IMAD.X R95, RZ, RZ, RZ, P4 ;  /* 0x000000ffff5f7224 */ /* 0x000fe400020e06ff */
[----:B------:R-:W-:-:S03]  /*39740*/  IMAD.WIDE.U32 R64, R84, 0x3d1, R64 ;  /* 0x000003d154407825 */ /* 0x000fc600078e0040 */
[----:B------:R-:W-:Y:S01]  /*39750*/  IADD3 R95, P3, P4, R82, R95, R38 ;  /* 0x0000005f525f7210 */ /* 0x000fe20007c7e026 */
        /* <DEDUP_REMOVED lines=8> */
[----:B------:R-:W-:-:S02]  /*397e0*/  IADD3 R110, P0, PT, R111, R63, RZ ;  /* 0x0000003f6f6e7210 */ /* 0x000fc40007f1e0ff */
[----:B------:R-:W-:Y:S01]  /*397f0*/  IADD3.X R91, PT, PT, RZ, RZ, RZ, P4, P5 ;  /* 0x000000ffff5b7210 */ /* 0x000fe200027ea4ff */
[----:B------:R-:W-:Y:S01]  /*39800*/  VIADD R36, R39, UR4 ;  /* 0x0000000427247c36 */ /* 0x000fe20008000000 */
[----:B------:R-:W-:Y:S01]  /*39810*/  IADD3 R38, P2, P3, R38, R35, R66 ;  /* 0x0000002326267210 */ /* 0x000fe20007b5e042 */
[----:B------:R-:W-:Y:S02]  /*39820*/  IMAD.X R111, RZ, RZ, RZ, P0 ;  /* 0x000000ffff6f7224 */ /* 0x000fe400000e06ff */
[----:B------:R-:W-:Y:S01]  /*39830*/  IMAD.WIDE.U32 R36, R62, 0x3d1, R36 ;  /* 0x000003d13e247825 */ /* 0x000fe200078e0024 */
[----:B------:R-:W-:Y:S02]  /*39840*/  IADD3.X R35, PT, PT, RZ, RZ, RZ, P2, P3 ;  /* 0x000000ffff237210 */ /* 0x000fe400017e64ff */
[----:B------:R-:W-:Y:S01]  /*39850*/  IADD3 R91, P3, P4, R84, R91, R38 ;  /* 0x0000005b545b7210 */ /* 0x000fe20007c7e026 */
[----:B------:R-:W-:Y:S01]  /*39860*/  IMAD.WIDE.U32 R110, R10, R80, R110 ;  /* 0x000000500a6e7225 */ /* 0x000fe200078e006e */
[----:B------:R-:W-:-:S02]  /*39870*/  IADD3 R68, P2, P0, R36, R35, R68 ;  /* 0x0000002324447210 */ /* 0x000fc4000785e044 */
        /* <DEDUP_REMOVED lines=47> */
.L_x_383:
[----:B------:R-:W-:Y:S05]  /*39b70*/  BSYNC.RECONVERGENT B4 ;  /* 0x0000000000047941 */ /* 0x000fea0003800200 */
.L_x_382:
        /* <DEDUP_REMOVED lines=40> */
.L_x_386:
[----:B------:R-:W-:Y:S05]  /*39e00*/  BSYNC.RELIABLE B5 ;  /* 0x0000000000057941 */ /* 0x000fea0003800100 */
.L_x_385:
        /* <DEDUP_REMOVED lines=41> */
.L_x_387:
[----:B------:R-:W-:Y:S05]  /*3a0a0*/  BSYNC.RECONVERGENT B4 ;  /* 0x0000000000047941 */ /* 0x000fea0003800200 */
.L_x_384:
        /* <DEDUP_REMOVED lines=40> */
.L_x_390:
[----:B------:R-:W-:Y:S05]  /*3a330*/  BSYNC.RELIABLE B5 ;  /* 0x0000000000057941 */ /* 0x000fea0003800100 */
.L_x_389:
        /* <DEDUP_REMOVED lines=41> */
.L_x_391:
[----:B------:R-:W-:Y:S05]  /*3a5d0*/  BSYNC.RECONVERGENT B4 ;  /* 0x0000000000047941 */ /* 0x000fea0003800200 */
.L_x_388:
        /* <DEDUP_REMOVED lines=29> */
[----:B------:R-:W-:Y:S01]  /*3a7b0*/  IMAD.MOV.U32 R75, RZ, RZ, RZ ;  /* 0x000000ffff4b7224 */ /* 0x000fe200078e00ff */
[----:B------:R-:W-:Y:S01]  /*3a7c0*/  IADD3.X R83, PT, PT, RZ, RZ, RZ, P2, !PT ;  /* 0x000000ffff537210 */ /* 0x000fe200017fe4ff */
        /* <DEDUP_REMOVED lines=149> */
[----:B------:R-:W-:Y:S01]  /*3b120*/  IMAD.WIDE.U32 R62, R86, R86, R62 ;  /* 0x00000056563e7225 */ /* 0x000fe200078e003e */
[----:B------:R-:W-:-:S03]  /*3b130*/  IADD3 R12, P0, PT, R68, R97, RZ ;  /* 0x00000061440c7210 */ /* 0x000fc60007f1e0ff */
[----:B------:R-:W-:Y:S01]  /*3b140*/  IMAD.WIDE.U32 R38, R90, R21, R38 ;  /* 0x000000155a267225 */ /* 0x000fe200078e0026 */
[----:B------:R-:W-:-:S03]  /*3b150*/  IADD3 R74, P2, PT, R75, R63, RZ ;  /* 0x0000003f4b4a7210 */ /* 0x000fc60007f5e0ff */
[----:B------:R-:W-:Y:S01]  /*3b160*/  IMAD.MOV.U32 R37, RZ, RZ, RZ ;  /* 0x000000ffff257224 */ /* 0x000fe200078e00ff */
[----:B------:R-:W-:Y:S01]  /*3b170*/  IADD3 R68, P3, PT, R62, R39, RZ ;  /* 0x000000273e447210 */ /* 0x000fe20007f7e0ff */
[----:B------:R-:W-:Y:S01]  /*3b180*/  IMAD.X R75, RZ, RZ, RZ, P2 ;  /* 0x000000ffff4b7224 */ /* 0x000fe200010e06ff */
[----:B------:R-:W-:Y:S01]  /*3b190*/  IADD3.X R39, PT, PT, RZ, RZ, RZ, P4, P5 ;  /* 0x000000ffff277210 */ /* 0x000fe200027ea4ff */
[----:B------:R-:W-:-:S04]  /*3b1a0*/  IMAD.WIDE.U32 R36, R64, 0x3d1, R36 ;  /* 0x000003d140247825 */ /* 0x000fc800078e0024 */
[----:B------:R-:W-:Y:S02]  /*3b1b0*/  VIADD R62, R37, UR4 ;  /* 0x00000004253e7c36 */ /* 0x000fe40008000000 */
[----:B------:R-:W-:Y:S01]  /*3b1c0*/  IMAD.X R69, RZ, RZ, RZ, P3 ;  /* 0x000000ffff457224 */ /* 0x000fe200018e06ff */
[----:B------:R-:W-:Y:S01]  /*3b1d0*/  IADD3 R14, P3, P4, R36, R39, R84 ;  /* 0x00000027240e7210 */ /* 0x000fe20007c7e054 */
[----:B------:R-:W-:Y:S02]  /*3b1e0*/  IMAD.X R37, RZ, RZ, RZ, P0 ;  /* 0x000000ffff257224 */ /* 0x000fe400000e06ff */
[----:B------:R-:W-:Y:S02]  /*3b1f0*/  IMAD.MOV.U32 R63, RZ, RZ, RZ ;  /* 0x000000ffff3f7224 */ /* 0x000fe400078e00ff */
[----:B------:R-:W-:Y:S01]  /*3b200*/  IMAD.WIDE.U32 R74, R90, R86, R74 ;  /* 0x000000565a4a7225 */ /* 0x000fe200078e004a */
        /* <DEDUP_REMOVED lines=14> */
[----:B------:R-:W-:-:S03]  /*3b2f0*/  IADD3 R22, P2, P3, R36, R63, R80 ;  /* 0x0000003f24167210 */ /* 0x000fc60007b5e050 */
[----:B------:R-:W-:Y:S01]  /*3b300*/  VIADD R62, R37, UR4 ;  /* 0x00000004253e7c36 */ /* 0x000fe20008000000 */
[----:B------:R-:W-:Y:S01]  /*3b310*/  IADD3 R74, P0, PT, R75, R67, RZ ;  /* 0x000000434b4a7210 */ /* 0x000fe20007f1e0ff */
[----:B------:R-:W-:Y:S01]  /*3b320*/  IMAD.MOV.U32 R63, RZ, RZ, RZ ;  /* 0x000000ffff3f7224 */ /* 0x000fe200078e00ff */
[----:B------:R-:W-:Y:S02]  /*3b330*/  IADD3.X R39, PT, PT, RZ, RZ, RZ, P2, P3 ;  /* 0x000000ffff277210 */ /* 0x000fe400017e64ff */
[----:B------:R-:W-:Y:S01]  /*3b340*/  IADD3.X R37, PT, PT, RZ, RZ, RZ, P4, P5 ;  /* 0x000000ffff257210 */ /* 0x000fe200027ea4ff */
[----:B------:R-:W-:-:S03]  /*3b350*/  IMAD.WIDE.U32 R62, R66, 0x3d1, R62 ;  /* 0x000003d1423e7825 */ /* 0x000fc600078e003e */
[----:B------:R-:W-:Y:S01]  /*3b360*/  IADD3 R22, P3, P4, R38, R37, R22 ;  /* 0x0000002526167210 */ /* 0x000fe20007c7e016 */
[----:B------:R-:W-:Y:S01]  /*3b370*/  IMAD.X R75, RZ, RZ, RZ, P0 ;  /* 0x000000ffff4b7224 */ /* 0x000fe200000e06ff */
[----:B------:R-:W-:Y:S01]  /*3b380*/  IADD3 R20, P2, P0, R62, R39, R78 ;  /* 0x000000273e147210 */ /* 0x000fe2000785e04e */
[----:B------:R-:W-:Y:S02]  /*3b390*/  VIADD R62, R63, UR4 ;  /* 0x000000043f3e7c36 */ /* 0x000fe40008000000 */
[----:B------:R-:W-:Y:S02]  /*3b3a0*/  HFMA2 R63, -RZ, RZ, 0, 0 ;  /* 0x00000000ff3f7431 */ /* 0x000fe400000001ff */
[----:B------:R-:W-:Y:S01]  /*3b3b0*/  IMAD.WIDE.U32 R74, R90, R90, R74 ;  /* 0x0000005a5a4a7225 */ /* 0x000fe200078e004a */
[----:B------:R-:W-:Y:S02]  /*3b3c0*/  IADD3.X R37, PT, PT, RZ, RZ, RZ, P3, P4 ;  /* 0x000000ffff257210 */ /* 0x000fe40001fe84ff */
[----:B------:R-:W-:-:S02]  /*3b3d0*/  IADD3.X R39, PT, PT, RZ, RZ, RZ, P2, P0 ;  /* 0x000000ffff277210 */ /* 0x000fc400017e04ff */
        /* <DEDUP_REMOVED lines=43> */
.L_x_393:
[----:B------:R-:W-:Y:S05]  /*3b690*/  BSYNC.RECONVERGENT B4 ;  /* 0x0000000000047941 */ /* 0x000fea0003800200 */
.L_x_392:
        /* <DEDUP_REMOVED lines=40> */
.L_x_396:
[----:B------:R-:W-:Y:S05]  /*3b920*/  BSYNC.RELIABLE B5 ;  /* 0x0000000000057941 */ /* 0x000fea0003800100 */
.L_x_395:
        /* <DEDUP_REMOVED lines=41> */
.L_x_397:
[----:B------:R-:W-:Y:S05]  /*3bbc0*/  BSYNC.RECONVERGENT B4 ;  /* 0x0000000000047941 */ /* 0x000fea0003800200 */
.L_x_394:
        /* <DEDUP_REMOVED lines=40> */
.L_x_400:
[----:B------:R-:W-:Y:S05]  /*3be50*/  BSYNC.RELIABLE B5 ;  /* 0x0000000000057941 */ /* 0x000fea0003800100 */
.L_x_399:
[C---:B------:R-:W-:Y:S01]  /*3be60*/  ISETP.GE.U32.AND P0, PT, R10.reuse, UR8, PT ;  /* 0x000000080a007c0c */ /* 0x040fe2000bf06070 */
[----:B------:R-:W-:Y:S01]  /*3be70*/  VIADD R10, R10, -UR8 ;  /* 0x800000080a0a7c36 */ /* 0x000fe20008000000 */
[----:B------:R-:W-:Y:S02]  /*3be80*/  IADD3 R36, PT, PT, R16, -0x1, RZ ;  /* 0xffffffff10247810 */ /* 0x000fe40007ffe0ff */
        /* <DEDUP_REMOVED lines=38> */
.L_x_401:
[----:B------:R-:W-:Y:S05]  /*3c0f0*/  BSYNC.RECONVERGENT B4 ;  /* 0x0000000000047941 */ /* 0x000fea0003800200 */
.L_x_398:
[----:B------:R-:W-:Y:S01]  /*3c100*/  IMAD.WIDE.U32 R66, R93, 0x2, RZ ;  /* 0x000000025d427825 */ /* 0x000fe200078e00ff */
[----:B------:R-:W-:Y:S03]  /*3c110*/  BSSY.RECONVERGENT B4, `(.L_x_402) ;  /* 0x0000049000047945 */ /* 0x000fe60003800200 */
[----:B------:R-:W-:Y:S02]  /*3c120*/  IMAD.MOV.U32 R64, RZ, RZ, R67 ;  /* 0x000000ffff407224 */ /* 0x000fe400078e0043 */
[----:B------:R-:W-:Y:S02]  /*3c130*/  IMAD.MOV.U32 R65, RZ, RZ, RZ ;  /* 0x000000ffff417224 */ /* 0x000fe400078e00ff */
[----:B------:R-:W-:Y:S02]  /*3c140*/  IMAD.MOV.U32 R63, RZ, RZ, RZ ;  /* 0x000000ffff3f7224 */ /* 0x000fe400078e00ff */
[----:B------:R-:W-:-:S04]  /*3c150*/  IMAD.WIDE.U32 R64, R91, 0x2, R64 ;  /* 0x000000025b407825 */ /* 0x000fc800078e0040 */
[----:B------:R-:W-:Y:S01]  /*3c160*/  IMAD.MOV.U32 R62, RZ, RZ, R65 ;  /* 0x000000ffff3e7224 */ /* 0x000fe200078e0041 */
[----:B------:R-:W-:Y:S01]  /*3c170*/  SHF.R.U32.HI R65, RZ, 0x1f, R33 ;  /* 0x0000001fff417819 */ /* 0x000fe20000011621 */
[----:B------:R-:W-:Y:S02]  /*3c180*/  IMAD.MOV.U32 R39, RZ, RZ, RZ ;  /* 0x000000ffff277224 */ /* 0x000fe400078e00ff */
[----:B------:R-:W-:-:S04]  /*3c190*/  IMAD.WIDE.U32 R62, R89, 0x2, R62 ;  /* 0x00000002593e7825 */ /* 0x000fc800078e003e */
[----:B------:R-:W-:Y:S02]  /*3c1a0*/  IMAD.MOV.U32 R38, RZ, RZ, R63 ;  /* 0x000000ffff267224 */ /* 0x000fe400078e003f */
        /* <DEDUP_REMOVED lines=52> */
[----:B------:R-:W-:Y:S01]  /*3c4f0*/  IADD3 R68, P0, PT, R39, R68, RZ ;  /* 0x0000004427447210 */ /* 0x000fe20007f1e0ff */
[----:B------:R-:W-:-:S04]  /*3c500*/  IMAD.MOV.U32 R39, RZ, RZ, R36 ;  /* 0x000000ffff277224 */ /* 0x000fc800078e0024 */
        /* <DEDUP_REMOVED lines=9> */
.L_x_403:
[----:B------:R-:W-:Y:S05]  /*3c5a0*/  BSYNC.RECONVERGENT B4 ;  /* 0x0000000000047941 */ /* 0x000fea0003800200 */
.L_x_402:
        /* <DEDUP_REMOVED lines=40> */
[----:B------:R-:W-:Y:S02]  /*3c830*/  ISETP.GE.U32.AND P0, PT, R39, UR30, PT ;  /* 0x0000001e27007c0c */ /* 0x000fe4000bf06070 */
[C---:B------:R-:W-:Y:S02]  /*3c840*/  ISETP.LE.U32.AND P2, PT, R36.reuse, UR31, PT ;  /* 0x0000001f24007c0c */ /* 0x040fe4000bf43070 */
[----:B------:R-:W-:-:S13]  /*3c850*/  ISETP.LT.U32.OR P0, PT, R36, UR31, !P0 ;  /* 0x0000001f24007c0c */ /* 0x000fda000c701470 */
[----:B------:R-:W-:Y:S05]  /*3c860*/  @P0 BREAK.RELIABLE P2, B5 ;  /* 0x0000000000050942 */ /* 0x000fea0001000100 */
[----:B------:R-:W-:Y:S05]  /*3c870*/  @P0 BRA P2, `(.L_x_407) ;  /* 0x0000000000a80947 */ /* 0x000fea0001000000 */
.L_x_406:
[----:B------:R-:W-:Y:S05]  /*3c880*/  BSYNC.RELIABLE B5 ;  /* 0x0000000000057941 */ /* 0x000fea0003800100 */
.L_x_405:
        /* <DEDUP_REMOVED lines=41> */
.L_x_407:
[----:B------:R-:W-:Y:S05]  /*3cb20*/  BSYNC.RECONVERGENT B4 ;  /* 0x0000000000047941 */ /* 0x000fea0003800200 */
.L_x_404:
        /* <DEDUP_REMOVED lines=40> */
.L_x_410:
[----:B------:R-:W-:Y:S05]  /*3cdb0*/  BSYNC.RELIABLE B5 ;  /* 0x0000000000057941 */ /* 0x000fea0003800100 */
.L_x_409:
[C---:B------:R-:W-:Y:S01]  /*3cdc0*/  ISETP.GE.U32.AND P0, PT, R39.reuse, UR8, PT ;  /* 0x0000000827007c0c */ /* 0x040fe2000bf06070 */
        /* <DEDUP_REMOVED lines=40> */
.L_x_411:
[----:B------:R-:W-:Y:S05]  /*3d050*/  BSYNC.RECONVERGENT B4 ;  /* 0x0000000000047941 */ /* 0x000fea0003800200 */
.L_x_408:
        /* <DEDUP_REMOVED lines=35> */
.L_x_413:
        /* <DEDUP_REMOVED lines=34> */
.L_x_415:
[----:B------:R-:W-:Y:S05]  /*3d4b0*/  BSYNC.RELIABLE B5 ;  /* 0x0000000000057941 */ /* 0x000fea0003800100 */
.L_x_414:
        /* <DEDUP_REMOVED lines=50> */
.L_x_416:
[----:B------:R-:W-:Y:S05]  /*3d7e0*/  BSYNC.RECONVERGENT B4 ;  /* 0x0000000000047941 */ /* 0x000fea0003800200 */
.L_x_412:
[----:B------:R-:W-:Y:S01]  /*3d7f0*/  IMAD.IADD R69, R69, 0x1, -R88 ;  /* 0x0000000145457824 */ /* 0x000fe200078e0a58 */
[----:B------:R-:W-:Y:S01]  /*3d800*/  BSSY.RECONVERGENT B4, `(.L_x_417) ;  /* 0x000007f000047945 */ /* 0x000fe20003800200 */
[----:B------:R-:W-:Y:S02]  /*3d810*/  IMAD.IADD R12, R12, 0x1, -R25 ;  /* 0x000000010c0c7824 */ /* 0x000fe400078e0a19 */
[----:B------:R-:W-:Y:S01]  /*3d820*/  IMAD.IADD R20, R20, 0x1, -R27 ;  /* 0x0000000114147824 */ /* 0x000fe200078e0a1b */
[----:B------:R-:W-:Y:S01]  /*3d830*/  ISETP.GT.U32.AND P0, PT, R69, R64, PT ;  /* 0x000000404500720c */ /* 0x000fe20003f04070 */
[----:B------:R-:W-:Y:S02]  /*3d840*/  IMAD.IADD R73, R22, 0x1, -R29 ;  /* 0x0000000116497824 */ /* 0x000fe400078e0a1d */
[----:B------:R-:W-:Y:S02]  /*3d850*/  IMAD.IADD R75, R24, 0x1, -R31 ;  /* 0x00000001184b7824 */ /* 0x000fe400078e0a1f */
[----:B------:R-:W-:-:S02]  /*3d860*/  IMAD.IADD R18, R14, 0x1, -R61 ;  /* 0x000000010e127824 */ /* 0x000fc400078e0a3d */
[----:B------:R-:W-:Y:S02]  /*3d870*/  IMAD.IADD R71, R66, 0x1, -R87 ;  /* 0x0000000142477824 */ /* 0x000fe400078e0a57 */
[----:B------:R-:W-:-:S04]  /*3d880*/  IMAD.IADD R10, R10, 0x1, -R13 ;  /* 0x000000010a0a7824 */ /* 0x000fc800078e0a0d */
        /* <DEDUP_REMOVED lines=33> */
.L_x_418:
        /* <DEDUP_REMOVED lines=29> */
[----:B------:R-:W-:Y:S02]  /*3dc70*/  ISETP.GE.U32.AND P0, PT, R12, R65, PT ;  /* 0x000000410c00720c */ /* 0x000fe40003f06070 */
[----:B------:R-:W-:Y:S02]  /*3dc80*/  IADD3 R71, PT, PT, R69, -0x1, RZ ;  /* 0xffffffff45477810 */ /* 0x000fe40007ffe0ff */
[----:B------:R-:W-:-:S13]  /*3dc90*/  ISETP.GE.U32.AND.EX P0, PT, R16, RZ, PT, P0 ;  /* 0x000000ff1000720c */ /* 0x000fda0003f06100 */
[----:B------:R-:W-:Y:S01]  /*3dca0*/  @P0 IMAD.MOV R71, RZ, RZ, R69 ;  /* 0x000000ffff470224 */ /* 0x000fe200078e0245 */
[----:B------:R-:W-:Y:S06]  /*3dcb0*/  BRA `(.L_x_421) ;  /* 0x0000000000cc7947 */ /* 0x000fec0003800000 */
.L_x_420:
[----:B------:R-:W-:Y:S05]  /*3dcc0*/  BSYNC.RELIABLE B5 ;  /* 0x0000000000057941 */ /* 0x000fea0003800100 */
.L_x_419:
        /* <DEDUP_REMOVED lines=50> */
.L_x_421:
[----:B------:R-:W-:Y:S05]  /*3dff0*/  BSYNC.RECONVERGENT B4 ;  /* 0x0000000000047941 */ /* 0x000fea0003800200 */
.L_x_417:
        /* <DEDUP_REMOVED lines=43> */
.L_x_423:
        /* <DEDUP_REMOVED lines=34> */
.L_x_425:
[----:B------:R-:W-:Y:S05]  /*3e4d0*/  BSYNC.RELIABLE B5 ;  /* 0x0000000000057941 */ /* 0x000fea0003800100 */
.L_x_424:
        /* <DEDUP_REMOVED lines=47> */
[----:B------:R-:W-:-:S03]  /*3e7d0*/  IMAD.MOV.U32 R33, RZ, RZ, R36 ;  /* 0x000000ffff217224 */ /* 0x000fc600078e0024 */
[----:B------:R-:W-:-:S03]  /*3e7e0*/  IADD3 R35, PT, PT, R108, -0x1, RZ ;  /* 0xffffffff6c237810 */ /* 0x000fc60007ffe0ff */
[----:B------:R-:W-:-:S07]  /*3e7f0*/  @P0 IMAD.MOV R35, RZ, RZ, R108 ;  /* 0x000000ffff230224 */ /* 0x000fce00078e026c */
.L_x_426:
[----:B------:R-:W-:Y:S05]  /*3e800*/  BSYNC.RECONVERGENT B4 ;  /* 0x0000000000047941 */ /* 0x000fea0003800200 */
.L_x_422:
        /* <DEDUP_REMOVED lines=37> */
[----:B------:R-:W-:-:S04]  /*3ea60*/  IMAD.WIDE.U32 R66, R92, R81, R66 ;  /* 0x000000515c427225 */ /* 0x000fc800078e0042 */
[----:B------:R-:W-:-:S04]  /*3ea70*/  IMAD.WIDE.U32 R36, R94, R73, R36 ;  /* 0x000000495e247225 */ /* 0x000fc800078e0024 */
[----:B------:R-:W-:Y:S01]  /*3ea80*/  IMAD.WIDE.U32 R68, R32, R89, R68 ;  /* 0x0000005920447225 */ /* 0x000fe200078e0044 */
[----:B------:R-:W-:-:S03]  /*3ea90*/  IADD3 R62, P0, PT, R36, R67, RZ ;  /* 0x00000043243e7210 */ /* 0x000fc60007f1e0ff */
[----:B------:R-:W-:Y:S01]  /*3eaa0*/  IMAD.IADD R39, R63, 0x1, -R22 ;  /* 0x000000013f277824 */ /* 0x000fe200078e0a16 */
[----:B------:R-:W-:Y:S01]  /*3eab0*/  IADD3 R66, P2, PT, R66, R69, RZ ;  /* 0x0000004542427210 */ /* 0x000fe20007f5e0ff */
[----:B------:R-:W-:Y:S02]  /*3eac0*/  IMAD.MOV.U32 R36, RZ, RZ, R37 ;  /* 0x000000ffff247224 */ /* 0x000fe400078e0025 */
[----:B------:R-:W-:Y:S02]  /*3ead0*/  IMAD.X R63, RZ, RZ, RZ, P0 ;  /* 0x000000ffff3f7224 */ /* 0x000fe400000e06ff */
[----:B------:R-:W-:Y:S02]  /*3eae0*/  IMAD.X R67, RZ, RZ, RZ, P2 ;  /* 0x000000ffff437224 */ /* 0x000fe400010e06ff */
[----:B------:R-:W-:Y:S02]  /*3eaf0*/  IMAD.MOV.U32 R37, RZ, RZ, RZ ;  /* 0x000000ffff257224 */ /* 0x000fe400078e00ff */
[----:B------:R-:W-:-:S02]  /*3eb00*/  IMAD.MOV.U32 R69, RZ, RZ, RZ ;  /* 0x000000ffff457224 */ /* 0x000fc400078e00ff */
[----:B------:R-:W-:-:S04]  /*3eb10*/  IMAD.WIDE.U32 R36, R94, R39, R36 ;  /* 0x000000275e247225 */ /* 0x000fc800078e0024 */
[----:B------:R-:W-:-:S04]  /*3eb20*/  IMAD.WIDE.U32 R62, R92, R85, R62 ;  /* 0x000000555c3e7225 */ /* 0x000fc800078e003e */
[----:B------:R-:W-:Y:S01]  /*3eb30*/  IMAD.WIDE.U32 R66, R32, R71, R66 ;  /* 0x0000004720427225 */ /* 0x000fe200078e0042 */
[----:B------:R-:W-:Y:S02]  /*3eb40*/  IADD3 R64, P0, PT, R36, R63, RZ ;  /* 0x0000003f24407210 */ /* 0x000fe40007f1e0ff */
[----:B------:R-:W-:Y:S01]  /*3eb50*/  MOV R36, R37 ;  /* 0x0000002500247202 */ /* 0x000fe20000000f00 */
[----:B------:R-:W-:Y:S01]  /*3eb60*/  IMAD.WIDE.U32 R68, R34, R83, R68 ;  /* 0x0000005322447225 */ /* 0x000fe200078e0044 */
[----:B------:R-:W-:-:S03]  /*3eb70*/  IADD3 R62, P2, PT, R62, R67, RZ ;  /* 0x000000433e3e7210 */ /* 0x000fc60007f5e0ff */
[----:B------:R-:W-:Y:S01]  /*3eb80*/  IMAD.X R65, RZ, RZ, RZ, P0 ;  /* 0x000000ffff417224 */ /* 0x000fe200000e06ff */
        /* <DEDUP_REMOVED lines=103> */
[----:B------:R-:W-:Y:S02]  /*3f200*/  IADD3 R32, P3, PT, R32, R79, RZ ;  /* 0x0000004f20207210 */ /* 0x000fe40007f7e0ff */
[----:B------:R-:W-:Y:S01]  /*3f210*/  IADD3 R34, P2, PT, R34, R33, RZ ;  /* 0x0000002122227210 */ /* 0x000fe20007f5e0ff */
[----:B------:R-:W-:Y:S01]  /*3f220*/  IMAD.WIDE.U32 R82, R23, R39, R82 ;  /* 0x0000002717527225 */ /* 0x000fe200078e0052 */
[----:B------:R-:W-:-:S03]  /*3f230*/  IADD3.X R33, PT, PT, RZ, RZ, RZ, P3, !PT ;  /* 0x000000ffff217210 */ /* 0x000fc60001ffe4ff */
[----:B------:R-:W-:Y:S01]  /*3f240*/  IMAD.X R35, RZ, RZ, RZ, P2 ;  /* 0x000000ffff237224 */ /* 0x000fe200010e06ff */
[----:B------:R-:W-:Y:S01]  /*3f250*/  IADD3 R36, P0, PT, R37, R83, RZ ;  /* 0x0000005325247210 */ /* 0x000fe20007f1e0ff */
        /* <DEDUP_REMOVED lines=38> */
[----:B------:R-:W-:Y:S02]  /*3f4c0*/  IMAD.X R23, RZ, RZ, RZ, P4 ;  /* 0x000000ffff177224 */ /* 0x000fe400020e06ff */
[----:B------:R-:W-:Y:S02]  /*3f4d0*/  IMAD.MOV.U32 R71, RZ, RZ, RZ ;  /* 0x000000ffff477224 */ /* 0x000fe400078e00ff */
[----:B------:R-:W-:Y:S01]  /*3f4e0*/  IMAD.X R37, RZ, RZ, RZ, P5 ;  /* 0x000000ffff257224 */ /* 0x000fe200028e06ff */
[----:B------:R-:W-:Y:S01]  /*3f4f0*/  IADD3 R84, P3, P4, R32, R23, R72 ;  /* 0x0000001720547210 */ /* 0x000fe20007c7e048 */
[----:B------:R-:W-:Y:S01]  /*3f500*/  IMAD.WIDE.U32 R70, R82, 0x3d1, R70 ;  /* 0x000003d152467825 */ /* 0x000fe200078e0046 */
[----:B------:R-:W-:Y:S02]  /*3f510*/  IADD3.X R23, PT, PT, RZ, RZ, RZ, P0, P2 ;  /* 0x000000ffff177210 */ /* 0x000fe400007e44ff */
[----:B------:R-:W-:Y:S01]  /*3f520*/  IADD3.X R83, PT, PT, RZ, RZ, RZ, P3, P4 ;  /* 0x000000ffff537210 */ /* 0x000fe20001fe84ff */
[----:B------:R-:W-:Y:S01]  /*3f530*/  VIADD R32, R71, UR4 ;  /* 0x0000000447207c36 */ /* 0x000fe20008000000 */
[----:B------:R-:W-:Y:S01]  /*3f540*/  IADD3 R68, P0, P2, R70, R23, R68 ;  /* 0x0000001746447210 */ /* 0x000fe20007a1e044 */
[----:B------:R-:W-:-:S02]  /*3f550*/  IMAD.MOV.U32 R33, RZ, RZ, RZ ;  /* 0x000000ffff217224 */ /* 0x000fc400078e00ff */
[----:B------:R-:W-:Y:S01]  /*3f560*/  IMAD.WIDE.U32 R36, R90, R39, R36 ;  /* 0x000000275a247225 */ /* 0x000fe200078e0024 */
[----:B------:R-:W-:Y:S02]  /*3f570*/  IADD3.X R23, PT, PT, RZ, RZ, RZ, P0, P2 ;  /* 0x000000ffff177210 */ /* 0x000fe400007e44ff */
[----:B------:R-:W-:Y:S01]  /*3f580*/  IADD3 R83, P4, P5, R34, R83, R68 ;  /* 0x0000005322537210 */ /* 0x000fe20007d9e044 */
        /* <DEDUP_REMOVED lines=55> */
[----:B------:R-:W-:Y:S02]  /*3f900*/  ISETP.GT.U32.AND P0, PT, R80, -0x1, PT ;  /* 0xffffffff5000780c */ /* 0x000fe40003f04070 */
[----:B------:R-:W-:-:S04]  /*3f910*/  IADD3.X R21, PT, PT, RZ, RZ, RZ, P2, !PT ;  /* 0x000000ffff157210 */ /* 0x000fc800017fe4ff */
[----:B------:R-:W-:Y:S01]  /*3f920*/  ISETP.GT.U32.AND.EX P0, PT, R21, RZ, PT, P0 ;  /* 0x000000ff1500720c */ /* 0x000fe20003f04100 */
[----:B------:R-:W-:-:S12]  /*3f930*/  IMAD.MOV.U32 R21, RZ, RZ, R32 ;  /* 0x000000ffff157224 */ /* 0x000fd800078e0020 */
.L_x_428:
[----:B------:R-:W-:Y:S05]  /*3f940*/  BSYNC.RECONVERGENT B4 ;  /* 0x0000000000047941 */ /* 0x000fea0003800200 */
.L_x_427:
        /* <DEDUP_REMOVED lines=40> */
.L_x_431:
[----:B------:R-:W-:Y:S05]  /*3fbd0*/  BSYNC.RELIABLE B5 ;  /* 0x0000000000057941 */ /* 0x000fea0003800100 */
.L_x_430:
        /* <DEDUP_REMOVED lines=41> */
.L_x_432:
[----:B------:R-:W-:Y:S05]  /*3fe70*/  BSYNC.RECONVERGENT B4 ;  /* 0x0000000000047941 */ /* 0x000fea0003800200 */
.L_x_429:
        /* <DEDUP_REMOVED lines=40> */
.L_x_435:
[----:B------:R-:W-:Y:S05]  /*40100*/  BSYNC.RELIABLE B5 ;  /* 0x0000000000057941 */ /* 0x000fea0003800100 */
.L_x_434:
        /* <DEDUP_REMOVED lines=41> */
.L_x_436:
[----:B------:R-:W-:Y:S05]  /*403a0*/  BSYNC.RECONVERGENT B4 ;  /* 0x0000000000047941 */ /* 0x000fea0003800200 */
.L_x_433:
        /* <DEDUP_REMOVED lines=193> */
[----:B------:R-:W-:-:S04]  /*40fc0*/  IMAD.WIDE.U32 R90, R88, R99, R90 ;  /* 0x00000063585a7225 */ /* 0x000fc800078e005a */
[----:B------:R-:W-:Y:S01]  /*40fd0*/  IMAD.WIDE.U32 R92, R27, R100, R92 ;  /* 0x000000641b5c7225 */ /* 0x000fe200078e005c */
[----:B------:R-:W-:-:S03]  /*40fe0*/  IADD3.X R27, PT, PT, RZ, RZ, RZ, P0, P2 ;  /* 0x000000ffff1b7210 */ /* 0x000fc600007e44ff */
        /* <DEDUP_REMOVED lines=71> */
.L_x_438:
[----:B------:R-:W-:Y:S05]  /*41460*/  BSYNC.RECONVERGENT B4 ;  /* 0x0000000000047941 */ /* 0x000fea0003800200 */
.L_x_437:
        /* <DEDUP_REMOVED lines=43> */
.L_x_441:
[----:B------:R-:W-:Y:S05]  /*41720*/  BSYNC.RELIABLE B5 ;  /* 0x0000000000057941 */ /* 0x000fea0003800100 */
.L_x_440:
[----:B------:R-:W-:Y:S01]  /*41730*/  ISETP.GE.U32.AND P0, PT, R94, UR8, PT ;  /* 0x000000085e007c0c */ /* 0x000fe2000bf06070 */
[----:B------:R-:W-:Y:S01]  /*41740*/  VIADD R64, R62, 0xffffffff ;  /* 0xffffffff3e407836 */ /* 0x000fe20000000000 */
        /* <DEDUP_REMOVED lines=39> */
.L_x_442:
[----:B------:R-:W-:Y:S05]  /*419c0*/  BSYNC.RECONVERGENT B4 ;  /* 0x0000000000047941 */ /* 0x000fea0003800200 */
.L_x_439:
        /* <DEDUP_REMOVED lines=40> */
.L_x_445:
[----:B------:R-:W-:Y:S05]  /*41c50*/  BSYNC.RELIABLE B5 ;  /* 0x0000000000057941 */ /* 0x000fea0003800100 */
.L_x_444:
        /* <DEDUP_REMOVED lines=41> */
.L_x_446:
[----:B------:R-:W-:Y:S05]  /*41ef0*/  BSYNC.RECONVERGENT B4 ;  /* 0x0000000000047941 */ /* 0x000fea0003800200 */
.L_x_443:
        /* <DEDUP_REMOVED lines=35> */
.L_x_448:
        /* <DEDUP_REMOVED lines=34> */
.L_x_450:
[----:B------:R-:W-:Y:S05]  /*42350*/  BSYNC.RELIABLE B5 ;  /* 0x0000000000057941 */ /* 0x000fea0003800100 */
.L_x_449:
        /* <DEDUP_REMOVED lines=16> */
[----:B------:R-:W-:Y:S02]  /*42460*/  IADD3.X R29, PT, PT, RZ, RZ, RZ, P2, P3 ;  /* 0x000000ffff1d7210 */ /* 0x000fe400017e64ff */
[----:B------:R-:W-:Y:S02]  /*42470*/  IADD3.X R21, PT, PT, RZ, R21, RZ, P0, !PT ;  /* 0x00000015ff157210 */ /* 0x000fe400007fe4ff */
        /* <DEDUP_REMOVED lines=32> */
.L_x_451:
[----:B------:R-:W-:Y:S05]  /*42680*/  BSYNC.RECONVERGENT B4 ;  /* 0x0000000000047941 */ /* 0x000fea0003800200 */
.L_x_447:
        /* <DEDUP_REMOVED lines=53> */
[----:B------:R-:W-:Y:S02]  /*429e0*/  IMAD.MOV.U32 R81, RZ, RZ, RZ ;  /* 0x000000ffff517224 */ /* 0x000fe400078e00ff */
        /* <DEDUP_REMOVED lines=53> */
[----:B------:R-:W-:Y:S01]  /*42d40*/  IMAD.IADD R29, R29, 0x1, -R36 ;  /* 0x000000011d1d7824 */ /* 0x000fe200078e0a24 */
[----:B------:R-:W-:Y:S01]  /*42d50*/  IADD3 R82, P3, PT, R82, R59, RZ ;  /* 0x0000003b52527210 */ /* 0x000fe20007f7e0ff */
[----:B------:R-:W-:Y:S02]  /*42d60*/  IMAD.X R75, RZ, RZ, RZ, P0 ;  /* 0x000000ffff4b7224 */ /* 0x000fe400000e06ff */
[----:B------:R-:W-:Y:S02]  /*42d70*/  IMAD.X R87, RZ, RZ, RZ, P2 ;  /* 0x000000ffff577224 */ /* 0x000fe400010e06ff */
[----:B------:R-:W-:-:S02]  /*42d80*/  IMAD.X R83, RZ, RZ, RZ, P3 ;  /* 0x000000ffff537224 */ /* 0x000fc400018e06ff */
        /* <DEDUP_REMOVED lines=44> */
[----:B------:R-:W-:-:S04]  /*43050*/  IMAD.WIDE.U32 R74, R86, 0x3d1, RZ ;  /* 0x000003d1564a7825 */ /* 0x000fc800078e00ff */
        /* <DEDUP_REMOVED lines=32> */
[----:B------:R-:W-:Y:S02]  /*43260*/  IMAD.X R81, RZ, RZ, RZ, P0 ;  /* 0x000000ffff517224 */ /* 0x000fe400000e06ff */
[----:B------:R-:W-:-:S04]  /*43270*/  IMAD.WIDE.U32 R68, R78, 0x3d1, R68 ;  /* 0x000003d14e447825 */ /* 0x000fc800078e0044 */
[----:B------:R-:W-:Y:S01]  /*43280*/  IMAD.X R5, RZ, RZ, RZ, P3 ;  /* 0x000000ffff057224 */ /* 0x000fe200018e06ff */
[----:B------:R-:W-:Y:S01]  /*43290*/  IADD3 R70, P0, P2, R68, R3, R70 ;  /* 0x0000000344467210 */ /* 0x000fe20007a1e046 */
[----:B------:R-:W-:Y:S02]  /*432a0*/  IMAD.X R35, RZ, RZ, RZ, P4 ;  /* 0x000000ffff237224 */ /* 0x000fe400020e06ff */
[----:B------:R-:W-:-:S03]  /*432b0*/  IMAD.WIDE.U32 R80, R54, R9, R80 ;  /* 0x0000000936507225 */ /* 0x000fc600078e0050 */
[----:B------:R-:W-:Y:S01]  /*432c0*/  IADD3 R35, P3, P4, R2, R35, R70 ;  /* 0x0000002302237210 */ /* 0x000fe20007c7e046 */
[----:B------:R-:W-:-:S03]  /*432d0*/  IMAD.WIDE.U32 R4, R53, R7, R4 ;  /* 0x0000000735047225 */ /* 0x000fc600078e0004 */
[----:B------:R-:W-:Y:S01]  /*432e0*/  IADD3.X R79, PT, PT, RZ, RZ, RZ, P3, P4 ;  /* 0x000000ffff4f7210 */ /* 0x000fe20001fe84ff */
        /* <DEDUP_REMOVED lines=25> */
[----:B------:R-:W-:Y:S02]  /*43480*/  VIADD R54, R55, UR4 ;  /* 0x0000000437367c36 */ /* 0x000fe40008000000 */
[----:B------:R-:W-:Y:S01]  /*43490*/  IMAD.MOV.U32 R55, RZ, RZ, RZ ;  /* 0x000000ffff377224 */ /* 0x000fe200078e00ff */
[----:B------:R-:W-:Y:S01]  /*434a0*/  IADD3 R4, P3, P4, R4, R3, R72 ;  /* 0x0000000304047210 */ /* 0x000fe20007c7e048 */
[----:B------:R-:W-:Y:S01]  /*434b0*/  IMAD.IADD R78, R31, 0x1, -R62 ;  /* 0x000000011f4e7824 */ /* 0x000fe200078e0a3e */
[----:B------:R-:W-:Y:S01]  /*434c0*/  IADD3.X R3, PT, PT, RZ, RZ, RZ, P2, P0 ;  /* 0x000000ffff037210 */ /* 0x000fe200017e04ff */
[----:B------:R-:W-:Y:S01]  /*434d0*/  IMAD.WIDE.U32 R54, R80, 0x3d1, R54 ;  /* 0x000003d150367825 */ /* 0x000fe200078e0036 */
[----:B------:R-:W-:-:S02]  /*434e0*/  IADD3.X R7, PT, PT, RZ, RZ, RZ, P3, P4 ;  /* 0x000000ffff077210 */ /* 0x000fc40001fe84ff */
[----:B------:R-:W-:Y:S01]  /*434f0*/  IADD3 R58, P0, P2, R54, R3, R58 ;  /* 0x00000003363a7210 */ /* 0x000fe20007a1e03a */
[----:B------:R-:W-:Y:S02]  /*43500*/  VIADD R54, R55, UR4 ;  /* 0x0000000437367c36 */ /* 0x000fe40008000000 */
[----:B------:R-:W-:Y:S01]  /*43510*/  IMAD.MOV.U32 R55, RZ, RZ, RZ ;  /* 0x000000ffff377224 */ /* 0x000fe200078e00ff */
[----:B------:R-:W-:Y:S02]  /*43520*/  IADD3 R7, P3, P4, R2, R7, R58 ;  /* 0x0000000702077210 */ /* 0x000fe40007c7e03a */
[----:B------:R-:W-:Y:S01]  /*43530*/  IADD3.X R9, PT, PT, RZ, RZ, RZ, P0, P2 ;  /* 0x000000ffff097210 */ /* 0x000fe200007e44ff */
[----:B------:R-:W-:Y:S01]  /*43540*/  IMAD.WIDE.U32 R2, R81, 0x3d1, R54 ;  /* 0x000003d151027825 */ /* 0x000fe200078e0036 */
[----:B------:R-:W-:Y:S02]  /*43550*/  IADD3.X R5, PT, PT, RZ, RZ, RZ, P3, P4 ;  /* 0x000000ffff057210 */ /* 0x000fe40001fe84ff */
        /* <DEDUP_REMOVED lines=32> */
[----:B------:R-:W-:-:S13]  /*43760*/  ISETP.GT.U32.AND.EX P0, PT, R3, RZ, PT, P0 ;  /* 0x000000ff0300720c */ /* 0x000fda0003f04100 */
.L_x_453:
[----:B------:R-:W-:Y:S05]  /*43770*/  BSYNC.RECONVERGENT B4 ;  /* 0x0000000000047941 */ /* 0x000fea0003800200 */
.L_x_452:
        /* <DEDUP_REMOVED lines=50> */
.L_x_456:
[----:B------:R-:W-:Y:S05]  /*43aa0*/  BSYNC.RELIABLE B5 ;  /* 0x0000000000057941 */ /* 0x000fea0003800100 */
.L_x_455:
        /* <DEDUP_REMOVED lines=41> */
.L_x_457:
[----:B------:R-:W-:Y:S05]  /*43d40*/  BSYNC.RECONVERGENT B4 ;  /* 0x0000000000047941 */ /* 0x000fea0003800200 */
.L_x_454:
        /* <DEDUP_REMOVED lines=40> */
.L_x_460:
[----:B------:R-:W-:Y:S05]  /*43fd0*/  BSYNC.RELIABLE B5 ;  /* 0x0000000000057941 */ /* 0x000fea0003800100 */
.L_x_459:
        /* <DEDUP_REMOVED lines=41> */
.L_x_461:
[----:B------:R-:W-:Y:S05]  /*44270*/  BSYNC.RECONVERGENT B4 ;  /* 0x0000000000047941 */ /* 0x000fea0003800200 */
.L_x_458:
        /* <DEDUP_REMOVED lines=43> */
[----:B------:R-:W-:-:S04]  /*44530*/  IMAD.WIDE.U32 R36, R30, R33, R36 ;  /* 0x000000211e247225 */ /* 0x000fc800078e0024 */
[----:B------:R-:W-:Y:S02]  /*44540*/  IMAD.MOV.U32 R7, RZ, RZ, RZ ;  /* 0x000000ffff077224 */ /* 0x000fe400078e00ff */
[----:B------:R-:W-:-:S04]  /*44550*/  IMAD.WIDE.U32 R54, R28, R86, R56 ;  /* 0x000000561c367225 */ /* 0x000fc800078e0038 */
[----:B------:R-:W-:Y:S01]  /*44560*/  IMAD.WIDE.U32 R56, R26, R25, R58 ;  /* 0x000000191a387225 */ /* 0x000fe200078e003a */
[----:B------:R-:W-:-:S03]  /*44570*/  IADD3 R58, P0, PT, R36, R55, RZ ;  /* 0x00000037243a7210 */ /* 0x000fc60007f1e0ff */
[----:B------:R-:W-:Y:S02]  /*44580*/  HFMA2 R55, -RZ, RZ, 0, 0 ;  /* 0x00000000ff377431 */ /* 0x000fe400000001ff */
[----:B------:R-:W-:Y:S01]  /*44590*/  IMAD.WIDE.U32 R6, R76, R23, R6 ;  /* 0x000000174c067225 */ /* 0x000fe200078e0006 */
[----:B------:R-:W-:-:S03]  /*445a0*/  IADD3 R62, P2, PT, R54, R57, RZ ;  /* 0x00000039363e7210 */ /* 0x000fc60007f5e0ff */
[----:B------:R-:W-:Y:S01]  /*445b0*/  IMAD.X R59, RZ, RZ, RZ, P0 ;  /* 0x000000ffff3b7224 */ /* 0x000fe200000e06ff */
[----:B------:R-:W-:Y:S01]  /*445c0*/  IADD3 R64, P3, PT, R56, R7, RZ ;  /* 0x0000000738407210 */ /* 0x000fe20007f7e0ff */
[----:B------:R-:W-:Y:S02]  /*445d0*/  IMAD.MOV.U32 R54, RZ, RZ, R37 ;  /* 0x000000ffff367224 */ /* 0x000fe400078e0025 */
        /* <DEDUP_REMOVED lines=93> */
[----:B------:R-:W-:-:S03]  /*44bb0*/  IMAD.WIDE.U32 R66, R19, R13, R62 ;  /* 0x0000000d13427225 */ /* 0x000fc600078e003e */
[----:B------:R-:W-:Y:S01]  /*44bc0*/  IADD3.X R69, PT, PT, RZ, RZ, RZ, P3, !PT ;  /* 0x000000ffff457210 */ /* 0x000fe20001ffe4ff */
[----:B------:R-:W-:Y:S02]  /*44bd0*/  IMAD.X R71, RZ, RZ, RZ, P4 ;  /* 0x000000ffff477224 */ /* 0x000fe400020e06ff */
[----:B------:R-:W-:-:S04]  /*44be0*/  IMAD.WIDE.U32 R64, R17, R2, R64 ;  /* 0x0000000211407225 */ /* 0x000fc800078e0040 */
[----:B------:R-:W-:-:S04]  /*44bf0*/  IMAD.WIDE.U32 R68, R15, R3, R68 ;  /* 0x000000030f447225 */ /* 0x000fc800078e0044 */
[----:B------:R-:W-:Y:S01]  /*44c00*/  IMAD.WIDE.U32 R62, R11, R60, R70 ;  /* 0x0000003c0b3e7225 */ /* 0x000fe200078e0046 */
[----:B------:R-:W-:Y:S02]  /*44c10*/  IADD3 R70, P0, PT, R66, R65, RZ ;  /* 0x0000004142467210 */ /* 0x000fe40007f1e0ff */
[----:B------:R-:W-:Y:S02]  /*44c20*/  IADD3 R64, P2, PT, R64, R69, RZ ;  /* 0x0000004540407210 */ /* 0x000fe40007f5e0ff */
        /* <DEDUP_REMOVED lines=33> */
[----:B------:R-:W-:Y:S01]  /*44e40*/  IMAD.MOV.U32 R73, RZ, RZ, RZ ;  /* 0x000000ffff497224 */ /* 0x000fe200078e00ff */
[----:B------:R-:W-:Y:S01]  /*44e50*/  IADD3 R70, P3, PT, R8, R5, RZ ;  /* 0x0000000508467210 */ /* 0x000fe20007f7e0ff */
[----:B------:R-:W-:Y:S01]  /*44e60*/  IMAD.X R69, RZ, RZ, RZ, P0 ;  /* 0x000000ffff457224 */ /* 0x000fe200000e06ff */
[----:B------:R-:W-:Y:S01]  /*44e70*/  IADD3 R9, P4, PT, R62, R75, RZ ;  /* 0x0000004b3e097210 */ /* 0x000fe20007f9e0ff */
        /* <DEDUP_REMOVED lines=79> */
.L_x_463:
[----:B------:R-:W-:Y:S05]  /*45370*/  BSYNC.RECONVERGENT B4 ;  /* 0x0000000000047941 */ /* 0x000fea0003800200 */
.L_x_462:
        /* <DEDUP_REMOVED lines=45> */
.L_x_466:
[----:B------:R-:W-:Y:S05]  /*45650*/  BSYNC.RELIABLE B5 ;  /* 0x0000000000057941 */ /* 0x000fea0003800100 */
.L_x_465:
        /* <DEDUP_REMOVED lines=41> */
.L_x_467:
[----:B------:R-:W-:Y:S05]  /*458f0*/  BSYNC.RECONVERGENT B4 ;  /* 0x0000000000047941 */ /* 0x000fea0003800200 */
.L_x_464:
        /* <DEDUP_REMOVED lines=40> */
.L_x_469:
[----:B------:R-:W-:Y:S05]  /*45b80*/  BSYNC.RELIABLE B4 ;  /* 0x0000000000047941 */ /* 0x000fea0003800100 */
.L_x_468:
[C---:B------:R-:W-:Y:S01]  /*45b90*/  ISETP.GE.U32.AND P0, PT, R2.reuse, UR8, PT ;  /* 0x0000000802007c0c */ /* 0x040fe2000bf06070 */
[----:B------:R-:W-:-:S03]  /*45ba0*/  VIADD R2, R2, -UR8 ;  /* 0x8000000802027c36 */ /* 0x000fc60008000000 */
        /* <DEDUP_REMOVED lines=22> */
[----:B------:R-:W-:Y:S02]  /*45d10*/  ISETP.GE.U32.AND.EX P0, PT, R11, RZ, PT, P0 ;  /* 0x000000ff0b00720c */ /* 0x000fe40003f06100 */
        /* <DEDUP_REMOVED lines=15> */
[----:B------:R-:W-:Y:S02]  /*45e10*/  IMAD.IADD R4, R6, 0x1, -R77 ;  /* 0x0000000106047824 */ /* 0x000fe400078e0a4d */
[----:B------:R-:W-:-:S07]  /*45e20*/  VIADD R6, R13, -UR28 ;  /* 0x8000001c0d067c36 */ /* 0x000fce0008000000 */
.L_x_146:
[----:B------:R-:W-:Y:S05]  /*45e30*/  BSYNC.RECONVERGENT B3 ;  /* 0x0000000000037941 */ /* 0x000fea0003800200 */
.L_x_145:
[C---:B------:R-:W-:Y:S01]  /*45e40*/  ISETP.GT.AND P0, PT, R40.reuse, RZ, PT ;  /* 0x000000ff2800720c */ /* 0x040fe20003f04270 */
[----:B------:R-:W-:-:S12]  /*45e50*/  VIADD R40, R40, 0xffffffff ;  /* 0xffffffff28287836 */ /* 0x000fd80000000000 */
[----:B------:R-:W-:Y:S05]  /*45e60*/  @P0 BRA `(.L_x_470) ;  /* 0xfffffbc400440947 */ /* 0x000fea000383ffff */
[----:B------:R-:W-:Y:S05]  /*45e70*/  BSYNC.RECONVERGENT B1 ;  /* 0x0000000000017941 */ /* 0x000fea0003800200 */
.L_x_9:
[----:B------:R-:W-:Y:S01]  /*45e80*/  LOP3.LUT P0, RZ, R11, 0xff, RZ, 0xc0, !PT ;  /* 0x000000ff0bff7812 */ /* 0x000fe2000780c0ff */
[----:B------:R-:W-:Y:S02]  /*45e90*/  IMAD.MOV.U32 R26, RZ, RZ, R27 ;  /* 0x000000ffff1a7224 */ /* 0x000fe400078e001b */
[----:B------:R-:W-:Y:S01]  /*45ea0*/  IMAD.MOV.U32 R28, RZ, RZ, R29 ;  /* 0x000000ffff1c7224 */ /* 0x000fe200078e001d */
[----:B------:R-:W-:Y:S01]  /*45eb0*/  PLOP3.LUT P0, PT, P0, PT, PT, 0x8, 0x80 ;  /* 0x000000000080781c */ /* 0x000fe2000070e170 */
[----:B------:R-:W-:Y:S02]  /*45ec0*/  IMAD.MOV.U32 R30, RZ, RZ, R10 ;  /* 0x000000ffff1e7224 */ /* 0x000fe400078e000a */
[----:B------:R-:W-:Y:S02]  /*45ed0*/  IMAD.MOV.U32 R31, RZ, RZ, RZ ;  /* 0x000000ffff1f7224 */ /* 0x000fe400078e00ff */
[----:B------:R-:W-:Y:S02]  /*45ee0*/  IMAD.MOV.U32 R34, RZ, RZ, R12 ;  /* 0x000000ffff227224 */ /* 0x000fe400078e000c */
[----:B------:R-:W-:-:S02]  /*45ef0*/  IMAD.MOV.U32 R35, RZ, RZ, RZ ;  /* 0x000000ffff237224 */ /* 0x000fc400078e00ff */
[----:B------:R-:W-:Y:S02]  /*45f00*/  IMAD.MOV.U32 R36, RZ, RZ, R14 ;  /* 0x000000ffff247224 */ /* 0x000fe400078e000e */
[----:B------:R-:W-:Y:S02]  /*45f10*/  IMAD.MOV.U32 R37, RZ, RZ, RZ ;  /* 0x000000ffff257224 */ /* 0x000fe400078e00ff */
        /* <DEDUP_REMOVED lines=12> */
[----:B------:R-:W-:Y:S02]  /*45fe0*/  IMAD.MOV.U32 R33, RZ, RZ, RZ ;  /* 0x000000ffff217224 */ /* 0x000fe400078e00ff */
[----:B------:R-:W-:Y:S02]  /*45ff0*/  IMAD.MOV.U32 R85, RZ, RZ, RZ ;  /* 0x000000ffff557224 */ /* 0x000fe400078e00ff */
[----:B------:R-:W-:Y:S02]  /*46000*/  IMAD.MOV.U32 R27, RZ, RZ, RZ ;  /* 0x000000ffff1b7224 */ /* 0x000fe400078e00ff */
[----:B------:R-:W-:-:S02]  /*46010*/  IMAD.MOV.U32 R89, RZ, RZ, RZ ;  /* 0x000000ffff597224 */ /* 0x000fc400078e00ff */
[----:B------:R-:W-:Y:S02]  /*46020*/  IMAD.MOV.U32 R29, RZ, RZ, RZ ;  /* 0x000000ffff1d7224 */ /* 0x000fe400078e00ff */
[----:B------:R-:W-:Y:S02]  /*46030*/  IMAD.MOV.U32 R39, RZ, RZ, RZ ;  /* 0x000000ffff277224 */ /* 0x000fe400078e00ff */
[----:B------:R-:W-:-:S07]  /*46040*/  IMAD.MOV.U32 R79, RZ, RZ, RZ ;  /* 0x000000ffff4f7224 */ /* 0x000fce00078e00ff */
.L_x_8:
[----:B0-----:R-:W-:Y:S05]  /*46050*/  BSYNC.RECONVERGENT B2 ;  /* 0x0000000000027941 */ /* 0x001fea0003800200 */
.L_x_7:
[----:B------:R-:W-:Y:S05]  /*46060*/  WARPSYNC.ALL ;  /* 0x0000000000007948 */ /* 0x000fea0003800000 */
[----:B------:R-:W0:Y:S01]  /*46070*/  LDCU UR5, c[0x3][0x18] ;  /* 0x00c00300ff0577ac */ /* 0x000e220008000800 */
[----:B------:R-:W-:Y:S01]  /*46080*/  BSSY.RECONVERGENT B1, `(.L_x_471) ;  /* 0x0000b9e000017945 */ /* 0x000fe20003800200 */
[----:B------:R-:W-:Y:S02]  /*46090*/  HFMA2 R0, -RZ, RZ, 0, 0 ;  /* 0x00000000ff007431 */ /* 0x000fe400000001ff */
[----:B------:R-:W-:Y:S01]  /*460a0*/  IMAD.MOV.U32 R11, RZ, RZ, 0x1 ;  /* 0x00000001ff0b7424 */ /* 0x000fe200078e00ff */
[----:B------:R-:W1:Y:S01]  /*460b0*/  LDCU.64 UR12, c[0x3][0x10] ;  /* 0x00c00200ff0c77ac */ /* 0x000e620008000a00 */
[----:B------:R-:W-:-:S02]  /*460c0*/  CS2R R22, SRZ ;  /* 0x0000000000167805 */ /* 0x000fc4000001ff00 */
[----:B------:R-:W-:Y:S02]  /*460d0*/  CS2R R12, SRZ ;  /* 0x00000000000c7805 */ /* 0x000fe4000001ff00 */
[----:B------:R-:W-:Y:S01]  /*460e0*/  CS2R R14, SRZ ;  /* 0x00000000000e7805 */ /* 0x000fe2000001ff00 */
[----:B------:R-:W2:Y:S01]  /*460f0*/  LDCU.64 UR14, c[0x3][URZ] ;  /* 0x00c00000ff0e77ac */ /* 0x000ea20008000a00 */
[----:B------:R-:W-:Y:S02]  /*46100*/  CS2R R16, SRZ ;  /* 0x0000000000107805 */ /* 0x000fe4000001ff00 */
[----:B------:R-:W-:Y:S02]  /*46110*/  CS2R R40, SRZ ;  /* 0x0000000000287805 */ /* 0x000fe4000001ff00 */
[----:B------:R-:W-:Y:S01]  /*46120*/  CS2R R20, SRZ ;  /* 0x0000000000147805 */ /* 0x000fe2000001ff00 */
[----:B------:R-:W3:Y:S01]  /*46130*/  LDCU.128 UR8, c[0x3][URZ] ;  /* 0x00c00000ff0877ac */ /* 0x000ee20008000c00 */
[----:B------:R-:W-:-:S02]  /*46140*/  IMAD.MOV.U32 R10, RZ, RZ, RZ ;  /* 0x000000ffff0a7224 */ /* 0x000fc400078e00ff */
[----:B------:R-:W-:Y:S02]  /*46150*/  IMAD.MOV.U32 R18, RZ, RZ, RZ ;  /* 0x000000ffff127224 */ /* 0x000fe400078e00ff */
[----:B------:R-:W-:Y:S01]  /*46160*/  IMAD.MOV.U32 R25, RZ, RZ, RZ ;  /* 0x000000ffff197224 */ /* 0x000fe200078e00ff */
[----:B01----:R-:W-:Y:S06]  /*46170*/  @!P0 BRA `(.L_x_472) ;  /* 0x000000b800388947 */ /* 0x003fec0003800000 */
[----:B------:R-:W0:Y:S01]  /*46180*/  LDC.64 R10, c[0x3][RZ] ;  /* 0x00c00000ff0a7b82 */ /* 0x000e220000000a00 */
[----:B------:R-:W-:Y:S01]  /*46190*/  CS2R R16, SRZ ;  /* 0x0000000000107805 */ /* 0x000fe2000001ff00 */
[----:B------:R-:W-:Y:S01]  /*461a0*/  IMAD.MOV.U32 R12, RZ, RZ, 0x1 ;  /* 0x00000001ff0c7424 */ /* 0x000fe200078e00ff */
[----:B------:R-:W-:Y:S01]  /*461b0*/  CS2R R14, SRZ ;  /* 0x00000000000e7805 */ /* 0x000fe2000001ff00 */
[----:B------:R-:W-:Y:S02]  /*461c0*/  IMAD.MOV.U32 R13, RZ, RZ, RZ ;  /* 0x000000ffff0d7224 */ /* 0x000fe400078e00ff */
[----:B------:R-:W-:Y:S02]  /*461d0*/  IMAD.MOV.U32 R0, RZ, RZ, RZ ;  /* 0x000000ffff007224 */ /* 0x000fe400078e00ff */
[----:B------:R-:W1:Y:S08]  /*461e0*/  LDC.64 R20, c[0x3][0x8] ;  /* 0x00c00200ff147b82 */ /* 0x000e700000000a00 */
[----:B------:R-:W4:Y:S08]  /*461f0*/  LDC.64 R22, c[0x3][0x10] ;  /* 0x00c00400ff167b82 */ /* 0x000f300000000a00 */
[----:B------:R-:W5:Y:S01]  /*46200*/  LDC.64 R24, c[0x3][0x18] ;  /* 0x00c00600ff187b82 */ /* 0x000f620000000a00 */
[----:B0-----:R-:W-:Y:S01]  /*46210*/  ISETP.GE.U32.AND P0, PT, R10, 0x2, PT ;  /* 0x000000020a00780c */ /* 0x001fe20003f06070 */
[----:B------:R-:W-:-:S02]  /*46220*/  VIADD R19, R11, 0xffffffff ;  /* 0xffffffff0b137836 */ /* 0x000fc40000000000 */
[----:B------:R-:W-:Y:S01]  /*46230*/  VIADD R18, R10, 0xfffffffe ;  /* 0xfffffffe0a127836 */ /* 0x000fe20000000000 */
[----:B-1----:R0:W-:Y:S09]  /*46240*/  STL.64 [R1+0x8], R20 ;  /* 0x0000081401007387 */ /* 0x0021f20000100a00 */
[----:B------:R-:W-:Y:S01]  /*46250*/  @P0 IMAD.MOV R19, RZ, RZ, R11 ;  /* 0x000000ffff130224 */ /* 0x000fe200078e020b */
[----:B------:R-:W-:Y:S01]  /*46260*/  CS2R R10, SRZ ;  /* 0x00000000000a7805 */ /* 0x000fe2000001ff00 */
[----:B----4-:R0:W-:Y:S04]  /*46270*/  STL.64 [R1+0x10], R22 ;  /* 0x0000101601007387 */ /* 0x0101e80000100a00 */
[----:B------:R0:W-:Y:S04]  /*46280*/  STL.64 [R1], R18 ;  /* 0x0000001201007387 */ /* 0x0001e80000100a00 */
[----:B-----5:R0:W-:Y:S02]  /*46290*/  STL.64 [R1+0x18], R24 ;  /* 0x0000181801007387 */ /* 0x0201e40000100a00 */
.L_x_493:
[----:B0-----:R-:W-:-:S05]  /*462a0*/  SHF.R.U32.HI R19, RZ, 0x5, R16 ;  /* 0x00000005ff137819 */ /* 0x001fca0000011610 */
[----:B------:R-:W-:-:S06]  /*462b0*/  IMAD R19, R19, 0x4, R106 ;  /* 0x0000000413137824 */ /* 0x000fcc00078e026a */
[----:B------:R-:W4:Y:S01]  /*462c0*/  LDL R19, [R19] ;  /* 0x0000000013137983 */ /* 0x000f220000100800 */
[----:B------:R-:W-:Y:S01]  /*462d0*/  BSSY.RECONVERGENT B2, `(.L_x_473) ;  /* 0x00001c3000027945 */ /* 0x000fe20003800200 */
[----:B----4-:R-:W-:Y:S01]  /*462e0*/  SHF.R.W.U32.HI R18, RZ, R16, R19 ;  /* 0x00000010ff127219 */ /* 0x010fe20000011e13 */
[----:B------:R-:W-:-:S03]  /*462f0*/  VIADD R16, R16, 0x1 ;  /* 0x0000000110107836 */ /* 0x000fc60000000000 */
[----:B------:R-:W-:Y:S02]  /*46300*/  LOP3.LUT R18, R18, 0x1, RZ, 0xc0, !PT ;  /* 0x0000000112127812 */ /* 0x000fe400078ec0ff */
[----:B------:R-:W-:Y:S02]  /*46310*/  ISETP.NE.AND P1, PT, R16, 0x100, PT ;  /* 0x000001001000780c */ /* 0x000fe40003f25270 */
[----:B------:R-:W-:-:S13]  /*46320*/  ISETP.NE.U32.AND P0, PT, R18, 0x1, PT ;  /* 0x000000011200780c */ /* 0x000fda0003f05070 */
[----:B------:R-:W-:Y:S05]  /*46330*/  @P0 BRA `(.L_x_474) ;  /* 0x0000001800f00947 */ /* 0x000fea0003800000 */
        /* <DEDUP_REMOVED lines=52> */
[----:B------:R-:W-:Y:S02]  /*46680*/  IMAD.MOV.U32 R55, RZ, RZ, RZ ;  /* 0x000000ffff377224 */ /* 0x000fe400078e00ff */
        /* <DEDUP_REMOVED lines=38> */
[----:B------:R-:W-:Y:S01]  /*468f0*/  IMAD.MOV.U32 R67, RZ, RZ, RZ ;  /* 0x000000ffff437224 */ /* 0x000fe200078e00ff */
        /* <DEDUP_REMOVED lines=44> */
[----:B------:R-:W-:Y:S01]  /*46bc0*/  MOV R14, R62 ;  /* 0x0000003e000e7202 */ /* 0x000fe20000000f00 */
[----:B------:R-:W-:Y:S02]  /*46bd0*/  IMAD.X R67, RZ, RZ, RZ, P2 ;  /* 0x000000ffff437224 */ /* 0x000fe400010e06ff */
[----:B------:R-:W-:-:S04]  /*46be0*/  IMAD.WIDE.U32 R58, R13, R3, R64 ;  /* 0x000000030d3a7225 */ /* 0x000fc800078e0040 */
[----:B------:R-:W-:Y:S02]  /*46bf0*/  IMAD.X R69, RZ, RZ, RZ, P3 ;  /* 0x000000ffff457224 */ /* 0x000fe400018e06ff */
[----:B------:R-:W-:Y:S01]  /*46c00*/  IMAD.WIDE.U32 R60, R0, R6, R66 ;  /* 0x00000006003c7225 */ /* 0x000fe200078e0042 */
[----:B------:R-:W-:-:S03]  /*46c10*/  IADD3 R66, P0, PT, R15, R59, RZ ;  /* 0x0000003b0f427210 */ /* 0x000fc60007f1e0ff */
        /* <DEDUP_REMOVED lines=23> */
[----:B------:R-:W-:Y:S02]  /*46d90*/  IADD3 R66, P0, PT, R13, R63, RZ ;  /* 0x0000003f0d427210 */ /* 0x000fe40007f1e0ff */
[----:B------:R-:W-:Y:S01]  /*46da0*/  IADD3 R68, P2, PT, R62, R65, RZ ;  /* 0x000000413e447210 */ /* 0x000fe20007f5e0ff */
[----:B------:R-:W-:Y:S01]  /*46db0*/  IMAD.WIDE.U32 R12, R60, 0x3d1, RZ ;  /* 0x000003d13c0c7825 */ /* 0x000fe200078e00ff */
[----:B------:R-:W-:-:S03]  /*46dc0*/  IADD3 R70, P3, PT, R64, R59, RZ ;  /* 0x0000003b40467210 */ /* 0x000fc60007f7e0ff */
[----:B------:R-:W-:Y:S02]  /*46dd0*/  IMAD.X R67, RZ, RZ, RZ, P0 ;  /* 0x000000ffff437224 */ /* 0x000fe400000e06ff */
[----:B------:R-:W-:Y:S02]  /*46de0*/  IMAD.X R69, RZ, RZ, RZ, P2 ;  /* 0x000000ffff457224 */ /* 0x000fe400010e06ff */
[----:B------:R-:W-:Y:S02]  /*46df0*/  IMAD.IADD R12, R18, 0x1, R12 ;  /* 0x00000001120c7824 */ /* 0x000fe400078e020c */
[----:B------:R-:W-:Y:S02]  /*46e00*/  IMAD.X R71, RZ, RZ, RZ, P3 ;  /* 0x000000ffff477224 */ /* 0x000fe400018e06ff */
[----:B------:R-:W-:Y:S01]  /*46e10*/  IMAD.WIDE.U32 R62, R0, R4, R66 ;  /* 0x00000004003e7225 */ /* 0x000fe200078e0042 */
[----:B------:R-:W-:-:S03]  /*46e20*/  ISETP.GE.U32.AND P0, PT, R12, R18, PT ;  /* 0x000000120c00720c */ /* 0x000fc60003f06070 */
[----:B------:R-:W-:Y:S01]  /*46e30*/  IMAD.WIDE.U32 R64, R11, R5, R68 ;  /* 0x000000050b407225 */ /* 0x000fe200078e0044 */
[----:B------:R-:W-:-:S03]  /*46e40*/  SEL R17, RZ, 0x1, P0 ;  /* 0x00000001ff117807 */ /* 0x000fc60000000000 */
[----:B------:R-:W-:Y:S01]  /*46e50*/  IMAD.WIDE.U32 R18, R10, R7, R70 ;  /* 0x000000070a127225 */ /* 0x000fe200078e0046 */
[----:B------:R-:W-:-:S03]  /*46e60*/  IADD3 R66, P2, PT, R62, R65, RZ ;  /* 0x000000413e427210 */ /* 0x000fc60007f5e0ff */
[----:B------:R-:W-:Y:S01]  /*46e70*/  VIADD R72, R13, UR4 ;  /* 0x000000040d487c36 */ /* 0x000fe20008000000 */
        /* <DEDUP_REMOVED lines=19> */
[----:B------:R-:W-:Y:S02]  /*46fb0*/  VIADD R62, R63, UR4 ;  /* 0x000000043f3e7c36 */ /* 0x000fe40008000000 */
[----:B------:R-:W-:Y:S01]  /*46fc0*/  IMAD.MOV.U32 R63, RZ, RZ, RZ ;  /* 0x000000ffff3f7224 */ /* 0x000fe200078e00ff */
[----:B------:R-:W-:Y:S01]  /*46fd0*/  IADD3 R58, P3, P4, R58, R11, R0 ;  /* 0x0000000b3a3a7210 */ /* 0x000fe20007c7e000 */
[----:B------:R-:W-:Y:S01]  /*46fe0*/  IMAD.WIDE.U32 R22, R10, R5, R64 ;  /* 0x000000050a167225 */ /* 0x000fe200078e0040 */
[----:B------:R-:W-:Y:S02]  /*46ff0*/  IADD3.X R11, PT, PT, RZ, RZ, RZ, P0, P2 ;  /* 0x000000ffff0b7210 */ /* 0x000fe400007e44ff */
[----:B------:R-:W-:Y:S01]  /*47000*/  IADD3.X R15, PT, PT, RZ, RZ, RZ, P3, P4 ;  /* 0x000000ffff0f7210 */ /* 0x000fe20001fe84ff */
        /* <DEDUP_REMOVED lines=18> */
[----:B------:R-:W-:-:S02]  /*47130*/  IADD3 R21, P3, P4, R20, R21, R40 ;  /* 0x0000001514157210 */ /* 0x000fc40007c7e028 */
[----:B------:R-:W-:Y:S01]  /*47140*/  IADD3 R54, P2, P0, R18, R11, R54 ;  /* 0x0000000b12367210 */ /* 0x000fe2000785e036 */
[----:B------:R-:W-:Y:S01]  /*47150*/  IMAD.WIDE.U32 R10, R10, R4, R60 ;  /* 0x000000040a0a7225 */ /* 0x000fe200078e003c */
[----:B------:R-:W-:Y:S02]  /*47160*/  IADD3.X R23, PT, PT, RZ, RZ, RZ, P3, P4 ;  /* 0x000000ffff177210 */ /* 0x000fe40001fe84ff */
[----:B------:R-:W-:Y:S01]  /*47170*/  IADD3.X R13, PT, PT, RZ, RZ, RZ, P2, P0 ;  /* 0x000000ffff0d7210 */ /* 0x000fe200017e04ff */
[----:B------:R-:W-:Y:S01]  /*47180*/  VIADD R18, R19, UR4 ;  /* 0x0000000413127c36 */ /* 0x000fe20008000000 */
        /* <DEDUP_REMOVED lines=12> */
[----:B------:R-:W-:-:S02]  /*47250*/  VIADD R18, R19, UR4 ;  /* 0x0000000413127c36 */ /* 0x000fc40008000000 */
[----:B------:R-:W0:Y:S01]  /*47260*/  LDC R19, c[0x3][0x1c] ;  /* 0x00c00700ff137b82 */ /* 0x000e220000000800 */
        /* <DEDUP_REMOVED lines=31> */
.L_x_476:
[----:B--23--:R-:W-:Y:S05]  /*47460*/  BSYNC.RECONVERGENT B3 ;  /* 0x0000000000037941 */ /* 0x00cfea0003800200 */
.L_x_475:
[----:B0-----:R-:W-:Y:S01]  /*47470*/  ISETP.GT.U32.OR P0, PT, R14, R19, P0 ;  /* 0x000000130e00720c */ /* 0x001fe20000704470 */
        /* <DEDUP_REMOVED lines=44> */
.L_x_479:
[----:B------:R-:W-:Y:S05]  /*47740*/  BSYNC.RELIABLE B4 ;  /* 0x0000000000047941 */ /* 0x000fea0003800100 */
.L_x_478:
        /* <DEDUP_REMOVED lines=41> */
.L_x_480:
[----:B------:R-:W-:Y:S05]  /*479e0*/  BSYNC.RECONVERGENT B3 ;  /* 0x0000000000037941 */ /* 0x000fea0003800200 */
.L_x_477:
[----:B------:R-:W-:Y:S01]  /*479f0*/  ISETP.GT.U32.AND P0, PT, R10, R19, PT ;  /* 0x000000130a00720c */ /* 0x000fe20003f04070 */
[----:B------:R-:W-:-:S12]  /*47a00*/  BSSY.RELIABLE B3, `(.L_x_481) ;  /* 0x0000026000037945 */ /* 0x000fd80003800100 */
        /* <DEDUP_REMOVED lines=37> */
.L_x_482:
[----:B------:R-:W-:Y:S05]  /*47c60*/  BSYNC.RELIABLE B3 ;  /* 0x0000000000037941 */ /* 0x000fea0003800100 */
.L_x_481:
        /* <DEDUP_REMOVED lines=39> */
[----:B------:R-:W-:Y:S02]  /*47ee0*/  IMAD.IADD R10, R0, 0x1, -R19 ;  /* 0x00000001000a7824 */ /* 0x000fe400078e0a13 */
[----:B------:R-:W-:-:S07]  /*47ef0*/  VIADD R0, R18, -UR13 ;  /* 0x8000000d12007c36 */ /* 0x000fce0008000000 */
.L_x_474:
[----:B--23--:R-:W-:Y:S05]  /*47f00*/  BSYNC.RECONVERGENT B2 ;  /* 0x0000000000027941 */ /* 0x00cfea0003800200 */
.L_x_473:
        /* <DEDUP_REMOVED lines=142> */
[----:B------:R-:W-:-:S04]  /*487f0*/  IMAD.WIDE.U32 R64, R6, R5, R62 ;  /* 0x0000000506407225 */ /* 0x000fc800078e003e */
[----:B------:R-:W-:Y:S01]  /*48800*/  IMAD.WIDE.U32 R62, R6, R3, R68 ;  /* 0x00000003063e7225 */ /* 0x000fe200078e0044 */
[----:B------:R-:W-:Y:S02]  /*48810*/  IADD3 R68, P0, PT, R66, R59, RZ ;  /* 0x0000003b42447210 */ /* 0x000fe40007f1e0ff */
[----:B------:R-:W-:Y:S02]  /*48820*/  IADD3 R66, P3, PT, R64, R67, RZ ;  /* 0x0000004340427210 */ /* 0x000fe40007f7e0ff */
        /* <DEDUP_REMOVED lines=35> */
[----:B------:R-:W-:Y:S02]  /*48a60*/  IMAD.X R67, RZ, RZ, RZ, P2 ;  /* 0x000000ffff437224 */ /* 0x000fe400010e06ff */
[----:B------:R-:W-:Y:S01]  /*48a70*/  IMAD.WIDE.U32 R70, R8, 0x3d1, R72 ;  /* 0x000003d108467825 */ /* 0x000fe200078e0048 */
[----:B------:R-:W-:-:S03]  /*48a80*/  SEL R9, RZ, 0x1, P0 ;  /* 0x00000001ff097807 */ /* 0x000fc60000000000 */
[----:B------:R-:W-:Y:S01]  /*48a90*/  IMAD.WIDE.U32 R6, R6, R4, R68 ;  /* 0x0000000406067225 */ /* 0x000fe200078e0044 */
[----:B------:R-:W-:-:S03]  /*48aa0*/  IADD3 R9, P2, P3, R70, R18, R9 ;  /* 0x0000001246097210 */ /* 0x000fc60007b5e009 */
[----:B------:R-:W-:Y:S01]  /*48ab0*/  IMAD.WIDE.U32 R20, R3, R3, R66 ;  /* 0x0000000303147225 */ /* 0x000fe200078e0042 */
[----:B------:R-:W-:-:S03]  /*48ac0*/  IADD3 R9, P4, PT, R60, R9, RZ ;  /* 0x000000093c097210 */ /* 0x000fc60007f9e0ff */
[----:B------:R-:W-:Y:S01]  /*48ad0*/  VIADD R68, R71, UR4 ;  /* 0x0000000447447c36 */ /* 0x000fe20008000000 */
[----:B------:R-:W-:Y:S01]  /*48ae0*/  IADD3 R18, P0, PT, R20, R7, RZ ;  /* 0x0000000714127210 */ /* 0x000fe20007f1e0ff */
[----:B------:R-:W-:Y:S01]  /*48af0*/  IMAD.MOV.U32 R69, RZ, RZ, RZ ;  /* 0x000000ffff457224 */ /* 0x000fe200078e00ff */
[----:B------:R-:W-:Y:S01]  /*48b00*/  IADD3.X R7, PT, PT, RZ, RZ, RZ, P2, P3 ;  /* 0x000000ffff077210 */ /* 0x000fe200017e64ff */
[----:B------:R-:W-:Y:S01]  /*48b10*/  IMAD.MOV.U32 R61, RZ, RZ, RZ ;  /* 0x000000ffff3d7224 */ /* 0x000fe200078e00ff */
[----:B------:R-:W-:Y:S01]  /*48b20*/  IADD3 R20, P3, PT, R65, R21, RZ ;  /* 0x0000001541147210 */ /* 0x000fe20007f7e0ff */
        /* <DEDUP_REMOVED lines=12> */
[----:B------:R-:W-:Y:S01]  /*48bf0*/  IMAD.WIDE.U32 R60, R6, 0x3d1, R60 ;  /* 0x000003d1063c7825 */ /* 0x000fe200078e003c */
[----:B------:R-:W-:-:S03]  /*48c00*/  IADD3.X R7, PT, PT, RZ, RZ, RZ, P3, P4 ;  /* 0x000000ffff077210 */ /* 0x000fc60001fe84ff */
        /* <DEDUP_REMOVED lines=34> */
[----:B------:R-:W0:Y:S01]  /*48e30*/  LDC R19, c[0x3][0x1c] ;  /* 0x00c00700ff137b82 */ /* 0x000e220000000800 */
        /* <DEDUP_REMOVED lines=8> */
[----:B------:R-:W-:-:S03]  /*48ec0*/  IMAD.WIDE.U32 R4, R21, 0x3d1, RZ ;  /* 0x000003d115047825 */ /* 0x000fc600078e00ff */
[----:B------:R-:W-:Y:S02]  /*48ed0*/  IADD3 R3, PT, PT, R2, R4, RZ ;  /* 0x0000000402037210 */ /* 0x000fe40007ffe0ff */
[----:B------:R-:W-:Y:S02]  /*48ee0*/  IADD3 R4, P2, PT, R21, R5, RZ ;  /* 0x0000000515047210 */ /* 0x000fe40007f5e0ff */
        /* <DEDUP_REMOVED lines=20> */
.L_x_484:
[----:B------:R-:W-:Y:S05]  /*49030*/  BSYNC.RECONVERGENT B2 ;  /* 0x0000000000027941 */ /* 0x000fea0003800200 */
.L_x_483:
        /* <DEDUP_REMOVED lines=44> */
.L_x_487:
[----:B------:R-:W-:Y:S05]  /*49300*/  BSYNC.RELIABLE B3 ;  /* 0x0000000000037941 */ /* 0x000fea0003800100 */
.L_x_486:
        /* <DEDUP_REMOVED lines=41> */
.L_x_488:
[----:B------:R-:W-:Y:S05]  /*495a0*/  BSYNC.RECONVERGENT B2 ;  /* 0x0000000000027941 */ /* 0x000fea0003800200 */
.L_x_485:
        /* <DEDUP_REMOVED lines=40> */
.L_x_491:
[----:B------:R-:W-:Y:S05]  /*49830*/  BSYNC.RELIABLE B3 ;  /* 0x0000000000037941 */ /* 0x000fea0003800100 */
.L_x_490:
        /* <DEDUP_REMOVED lines=41> */
.L_x_492:
[----:B------:R-:W-:Y:S05]  /*49ad0*/  BSYNC.RECONVERGENT B2 ;  /* 0x0000000000027941 */ /* 0x000fea0003800200 */
.L_x_489:
[----:B------:R-:W-:Y:S05]  /*49ae0*/  @P1 BRA `(.L_x_493) ;  /* 0xffffffc400ec1947 */ /* 0x000fea000383ffff */
        /* <DEDUP_REMOVED lines=49> */
[----:B------:R-:W-:Y:S01]  /*49e00*/  MOV R22, R21 ;  /* 0x0000001500167202 */ /* 0x000fe20000000f00 */
[----:B------:R-:W-:Y:S01]  /*49e10*/  IMAD.X R41, RZ, RZ, RZ, P0 ;  /* 0x000000ffff297224 */ /* 0x000fe200000e06ff */
        /* <DEDUP_REMOVED lines=93> */
[-C--:B------:R-:W-:Y:S01]  /*4a3f0*/  IMAD.WIDE.U32 R40, R12, R10.reuse, R64 ;  /* 0x0000000a0c287225 */ /* 0x080fe200078e0040 */
        /* <DEDUP_REMOVED lines=29> */
[----:B------:R-:W-:-:S04]  /*4a5d0*/  IMAD.WIDE.U32 R60, R0, R11, R64 ;  /* 0x0000000b003c7225 */ /* 0x000fc800078e0040 */
[----:B------:R-:W-:Y:S01]  /*4a5e0*/  IMAD.WIDE.U32 R54, R15, R10, R66 ;  /* 0x0000000a0f367225 */ /* 0x000fe200078e0042 */
        /* <DEDUP_REMOVED lines=19> */
[----:B------:R-:W-:Y:S01]  /*4a720*/  IMAD.X R61, RZ, RZ, RZ, P2 ;  /* 0x000000ffff3d7224 */ /* 0x000fe200010e06ff */
[----:B------:R-:W-:Y:S01]  /*4a730*/  IADD3 R62, P2, P3, R62, R3, R6 ;  /* 0x000000033e3e7210 */ /* 0x000fe20007b5e006 */
[----:B------:R-:W-:Y:S02]  /*4a740*/  IMAD.X R41, RZ, RZ, RZ, P0 ;  /* 0x000000ffff297224 */ /* 0x000fe400000e06ff */
[-C--:B------:R-:W-:Y:S01]  /*4a750*/  IMAD.WIDE.U32 R6, R11, R10.reuse, R58 ;  /* 0x0000000a0b067225 */ /* 0x080fe200078e003a */
[----:B------:R-:W-:Y:S02]  /*4a760*/  IADD3.X R3, PT, PT, RZ, RZ, RZ, P2, P3 ;  /* 0x000000ffff037210 */ /* 0x000fe400017e64ff */
[----:B------:R-:W-:Y:S01]  /*4a770*/  IADD3 R41, P0, P1, R56, R41, R62 ;  /* 0x0000002938297210 */ /* 0x000fe2000791e03e */
[----:B------:R-:W-:-:S03]  /*4a780*/  IMAD.WIDE.U32 R58, R0, R10, R60 ;  /* 0x0000000a003a7225 */ /* 0x000fc600078e003c */
[----:B------:R-:W-:Y:S01]  /*4a790*/  IADD3.X R25, PT, PT, RZ, RZ, RZ, P0, P1 ;  /* 0x000000ffff197210 */ /* 0x000fe200007e24ff */
[----:B------:R-:W-:Y:S01]  /*4a7a0*/  VIADD R64, R63, UR4 ;  /* 0x000000043f407c36 */ /* 0x000fe20008000000 */
[----:B------:R-:W-:Y:S01]  /*4a7b0*/  IADD3 R56, P2, PT, R6, R59, RZ ;  /* 0x0000003b06387210 */ /* 0x000fe20007f5e0ff */
[----:B------:R-:W-:Y:S02]  /*4a7c0*/  IMAD.MOV.U32 R65, RZ, RZ, RZ ;  /* 0x000000ffff417224 */ /* 0x000fe400078e00ff */
[----:B------:R-:W-:Y:S02]  /*4a7d0*/  IMAD.MOV.U32 R63, RZ, RZ, RZ ;  /* 0x000000ffff3f7224 */ /* 0x000fe400078e00ff */
[----:B------:R-:W-:-:S04]  /*4a7e0*/  IMAD.WIDE.U32 R60, R2, 0x3d1, R64 ;  /* 0x000003d1023c7825 */ /* 0x000fc800078e0040 */
[----:B------:R-:W-:Y:S01]  /*4a7f0*/  VIADD R62, R61, UR4 ;  /* 0x000000043d3e7c36 */ /* 0x000fe20008000000 */
[----:B------:R-:W-:Y:S01]  /*4a800*/  IADD3 R3, P3, P4, R60, R3, R8 ;  /* 0x000000033c037210 */ /* 0x000fe20007c7e008 */
[----:B------:R-:W-:Y:S02]  /*4a810*/  IMAD.X R57, RZ, RZ, RZ, P2 ;  /* 0x000000ffff397224 */ /* 0x000fe400010e06ff */
        /* <DEDUP_REMOVED lines=17> */
[----:B------:R-:W-:-:S03]  /*4a930*/  IADD3 R58, P2, P3, R58, R9, R22 ;  /* 0x000000093a3a7210 */ /* 0x000fc60007b5e016 */
[----:B------:R-:W-:Y:S01]  /*4a940*/  IMAD.MOV.U32 R21, RZ, RZ, RZ ;  /* 0x000000ffff157224 */ /* 0x000fe200078e00ff */
[----:B------:R-:W-:Y:S01]  /*4a950*/  IADD3.X R9, PT, PT, RZ, RZ, RZ, P2, P3 ;  /* 0x000000ffff097210 */ /* 0x000fe200017e64ff */
[----:B------:R-:W-:Y:S01]  /*4a960*/  IMAD.WIDE.U32 R6, R2, 0x3d1, R20 ;  /* 0x000003d102067825 */ /* 0x000fe200078e0014 */
[----:B------:R-:W-:-:S04]  /*4a970*/  IADD3.X R21, PT, PT, RZ, RZ, RZ, P0, P1 ;  /* 0x000000ffff157210 */ /* 0x000fc800007e24ff */
        /* <DEDUP_REMOVED lines=28> */
[----:B------:R-:W-:-:S04]  /*4ab40*/  IADD3 R25, P0, PT, R4, R25, RZ ;  /* 0x0000001904197210 */ /* 0x000fc80007f1e0ff */
[----:B------:R-:W-:-:S04]  /*4ab50*/  IADD3.X R3, PT, PT, RZ, RZ, RZ, P0, !PT ;  /* 0x000000ffff037210 */ /* 0x000fc800007fe4ff */
        /* <DEDUP_REMOVED lines=10> */
.L_x_495:
[----:B------:R-:W-:Y:S05]  /*4ac00*/  BSYNC.RECONVERGENT B2 ;  /* 0x0000000000027941 */ /* 0x000fea0003800200 */
.L_x_494:
        /* <DEDUP_REMOVED lines=36> */
[----:B------:R-:W0:Y:S02]  /*4ae50*/  LDCU.64 UR16, c[0x3][URZ] ;  /* 0x00c00000ff1077ac */ /* 0x000e240008000a00 */
[----:B0-----:R-:W-:-:S04]  /*4ae60*/  ISETP.GE.U32.AND P0, PT, R5, UR16, PT ;  /* 0x0000001005007c0c */ /* 0x001fc8000bf06070 */
[----:B------:R-:W-:-:S04]  /*4ae70*/  ISETP.LT.U32.OR P0, PT, R55, UR17, !P0 ;  /* 0x0000001137007c0c */ /* 0x000fc8000c701470 */
[----:B------:R-:W-:-:S04]  /*4ae80*/  ISETP.LE.U32.AND P0, PT, R55, UR17, P0 ;  /* 0x0000001137007c0c */ /* 0x000fc80008703070 */
[----:B------:R-:W-:-:S13]  /*4ae90*/  ISETP.LT.U32.OR P0, PT, R41, R2, P0 ;  /* 0x000000022900720c */ /* 0x000fda0000701470 */
[----:B------:R-:W-:Y:S05]  /*4aea0*/  @P0 BREAK.RELIABLE B3 ;  /* 0x0000000000030942 */ /* 0x000fea0003800100 */
[----:B------:R-:W-:Y:S05]  /*4aeb0*/  @P0 BRA `(.L_x_499) ;  /* 0x0000000000b40947 */ /* 0x000fea0003800000 */
.L_x_498:
[----:B------:R-:W-:Y:S05]  /*4aec0*/  BSYNC.RELIABLE B3 ;  /* 0x0000000000037941 */ /* 0x000fea0003800100 */
.L_x_497:
[----:B------:R-:W0:Y:S01]  /*4aed0*/  LDCU.128 UR16, c[0x3][URZ] ;  /* 0x00c00000ff1077ac */ /* 0x000e220008000c00 */
[----:B------:R-:W1:Y:S01]  /*4aee0*/  LDCU.64 UR20, c[0x3][0x10] ;  /* 0x00c00200ff1477ac */ /* 0x000e620008000a00 */
[----:B------:R-:W2:Y:S01]  /*4aef0*/  LDCU UR4, c[0x3][0x18] ;  /* 0x00c00300ff0477ac */ /* 0x000ea20008000800 */
[C---:B0-----:R-:W-:Y:S01]  /*4af00*/  ISETP.GE.U32.AND P0, PT, R5.reuse, UR16, PT ;  /* 0x0000001005007c0c */ /* 0x041fe2000bf06070 */
        /* <DEDUP_REMOVED lines=22> */
[C---:B-1----:R-:W-:Y:S01]  /*4b070*/  ISETP.GE.U32.AND P0, PT, R23.reuse, UR20, PT ;  /* 0x0000001417007c0c */ /* 0x042fe2000bf06070 */
        /* <DEDUP_REMOVED lines=11> */
[C---:B--2---:R-:W-:Y:S01]  /*4b130*/  ISETP.GE.U32.AND P0, PT, R9.reuse, UR4, PT ;  /* 0x0000000409007c0c */ /* 0x044fe2000bf06070 */
[----:B------:R-:W-:-:S03]  /*4b140*/  VIADD R9, R9, -UR4 ;  /* 0x8000000409097c36 */ /* 0x000fc60008000000 */
[----:B------:R-:W-:Y:S01]  /*4b150*/  ISETP.GE.U32.AND.EX P0, PT, R2, RZ, PT, P0 ;  /* 0x000000ff0200720c */ /* 0x000fe20003f06100 */
[----:B------:R-:W-:-:S12]  /*4b160*/  VIADD R2, R7, 0xffffffff ;  /* 0xffffffff07027836 */ /* 0x000fd80000000000 */
[----:B------:R-:W-:-:S04]  /*4b170*/  @P0 IMAD.MOV R2, RZ, RZ, R7 ;  /* 0x000000ffff020224 */ /* 0x000fc800078e0207 */
[----:B------:R-:W-:-:S07]  /*4b180*/  IMAD.IADD R7, R2, 0x1, -R19 ;  /* 0x0000000102077824 */ /* 0x000fce00078e0a13 */
.L_x_499:
[----:B------:R-:W-:Y:S05]  /*4b190*/  BSYNC.RECONVERGENT B2 ;  /* 0x0000000000027941 */ /* 0x000fea0003800200 */
.L_x_496:
        /* <DEDUP_REMOVED lines=34> */
[----:B------:R-:W0:Y:S02]  /*4b3c0*/  LDCU.64 UR16, c[0x3][URZ] ;  /* 0x00c00000ff1077ac */ /* 0x000e240008000a00 */
[----:B0-----:R-:W-:-:S04]  /*4b3d0*/  ISETP.GE.U32.AND P0, PT, R5, UR16, PT ;  /* 0x0000001005007c0c */ /* 0x001fc8000bf06070 */
[----:B------:R-:W-:-:S04]  /*4b3e0*/  ISETP.LT.U32.OR P0, PT, R55, UR17, !P0 ;  /* 0x0000001137007c0c */ /* 0x000fc8000c701470 */
[----:B------:R-:W-:-:S04]  /*4b3f0*/  ISETP.LE.U32.AND P0, PT, R55, UR17, P0 ;  /* 0x0000001137007c0c */ /* 0x000fc80008703070 */
[----:B------:R-:W-:-:S13]  /*4b400*/  ISETP.LT.U32.OR P0, PT, R41, R2, P0 ;  /* 0x000000022900720c */ /* 0x000fda0000701470 */
[----:B------:R-:W-:Y:S05]  /*4b410*/  @P0 BREAK.RELIABLE B3 ;  /* 0x0000000000030942 */ /* 0x000fea0003800100 */
[----:B------:R-:W-:Y:S05]  /*4b420*/  @P0 BRA `(.L_x_503) ;  /* 0x0000000000b40947 */ /* 0x000fea0003800000 */
.L_x_502:
[----:B------:R-:W-:Y:S05]  /*4b430*/  BSYNC.RELIABLE B3 ;  /* 0x0000000000037941 */ /* 0x000fea0003800100 */
.L_x_501:
        /* <DEDUP_REMOVED lines=42> */
[----:B------:R-:W-:-:S05]  /*4b6e0*/  @P0 IADD3 R2, PT, PT, R7, RZ, RZ ;  /* 0x000000ff07020210 */ /* 0x000fca0007ffe0ff */
[----:B------:R-:W-:-:S07]  /*4b6f0*/  IMAD.IADD R7, R2, 0x1, -R19 ;  /* 0x0000000102077824 */ /* 0x000fce00078e0a13 */
.L_x_503:
[----:B------:R-:W-:Y:S05]  /*4b700*/  BSYNC.RECONVERGENT B2 ;  /* 0x0000000000027941 */ /* 0x000fea0003800200 */
.L_x_500:
        /* <DEDUP_REMOVED lines=159> */
[----:B------:R-:W-:Y:S02]  /*4c100*/  IADD3 R74, P0, PT, R72, R71, RZ ;  /* 0x00000047484a7210 */ /* 0x000fe40007f1e0ff */
[----:B------:R-:W-:Y:S01]  /*4c110*/  IADD3.X R77, PT, PT, RZ, RZ, RZ, P1, !PT ;  /* 0x000000ffff4d7210 */ /* 0x000fe20000ffe4ff */
        /* <DEDUP_REMOVED lines=31> */
[----:B------:R-:W-:Y:S01]  /*4c310*/  IMAD.X R59, RZ, RZ, RZ, P4 ;  /* 0x000000ffff3b7224 */ /* 0x000fe200020e06ff */
[----:B------:R-:W-:Y:S01]  /*4c320*/  IADD3 R72, P0, PT, R73, R57, RZ ;  /* 0x0000003949487210 */ /* 0x000fe20007f1e0ff */
[----:B------:R-:W-:-:S04]  /*4c330*/  IMAD.WIDE.U32 R74, R14, 0x3d1, R76 ;  /* 0x000003d10e4a7825 */ /* 0x000fc800078e004c */
[----:B------:R-:W-:Y:S01]  /*4c340*/  IMAD.X R57, RZ, RZ, RZ, P1 ;  /* 0x000000ffff397224 */ /* 0x000fe200008e06ff */
[----:B------:R-:W-:Y:S01]  /*4c350*/  IADD3 R58, P2, P3, R74, R13, R58 ;  /* 0x0000000d4a3a7210 */ /* 0x000fe20007b5e03a */
[----:B------:R-:W-:Y:S02]  /*4c360*/  IMAD.X R73, RZ, RZ, RZ, P0 ;  /* 0x000000ffff497224 */ /* 0x000fe400000e06ff */
[----:B------:R-:W-:Y:S01]  /*4c370*/  IMAD.WIDE.U32 R16, R0, R7, R56 ;  /* 0x0000000700107225 */ /* 0x000fe200078e0038 */
[----:B------:R-:W-:Y:S02]  /*4c380*/  IADD3 R59, P1, P0, R70, R59, R58 ;  /* 0x0000003b463b7210 */ /* 0x000fe4000783e03a */
[----:B------:R-:W-:Y:S01]  /*4c390*/  IADD3.X R13, PT, PT, RZ, RZ, RZ, P2, P3 ;  /* 0x000000ffff0d7210 */ /* 0x000fe200017e64ff */
        /* <DEDUP_REMOVED lines=10> */
[----:B------:R-:W-:-:S04]  /*4c440*/  IMAD.WIDE.U32 R74, R16, 0x3d1, R74 ;  /* 0x000003d1104a7825 */ /* 0x000fc800078e004a */
[----:B------:R-:W-:Y:S01]  /*4c450*/  IMAD.WIDE.U32 R70, R11, R7, R70 ;  /* 0x000000070b467225 */ /* 0x000fe200078e0046 */
[----:B------:R-:W-:Y:S02]  /*4c460*/  IADD3.X R11, PT, PT, RZ, RZ, RZ, P2, P3 ;  /* 0x000000ffff0b7210 */ /* 0x000fe400017e64ff */
[----:B------:R-:W-:Y:S01]  /*4c470*/  IADD3 R57, P3, P4, R14, R57, R56 ;  /* 0x000000390e397210 */ /* 0x000fe20007c7e038 */
[----:B------:R-:W-:Y:S01]  /*4c480*/  VIADD R14, R75, UR4 ;  /* 0x000000044b0e7c36 */ /* 0x000fe20008000000 */
[----:B------:R-:W-:Y:S01]  /*4c490*/  IADD3 R62, P1, P2, R74, R11, R62 ;  /* 0x0000000b4a3e7210 */ /* 0x000fe20007a3e03e */
[----:B------:R-:W-:Y:S01]  /*4c4a0*/  IMAD.MOV.U32 R13, RZ, RZ, RZ ;  /* 0x000000ffff0d7224 */ /* 0x000fe200078e00ff */
[----:B------:R-:W-:Y:S01]  /*4c4b0*/  IADD3 R72, P0, PT, R73, R71, RZ ;  /* 0x0000004749487210 */ /* 0x000fe20007f1e0ff */
[----:B------:R-:W-:Y:S01]  /*4c4c0*/  IMAD.WIDE.U32 R14, R70, 0x3d1, R14 ;  /* 0x000003d1460e7825 */ /* 0x000fe200078e000e */
[----:B------:R-:W-:Y:S02]  /*4c4d0*/  IADD3.X R11, PT, PT, RZ, RZ, RZ, P1, P2 ;  /* 0x000000ffff0b7210 */ /* 0x000fe40000fe44ff */
[----:B------:R-:W-:Y:S01]  /*4c4e0*/  IADD3.X R17, PT, PT, RZ, RZ, RZ, P3, P4 ;  /* 0x000000ffff117210 */ /* 0x000fe20001fe84ff */
[----:B------:R-:W-:Y:S01]  /*4c4f0*/  IMAD.X R73, RZ, RZ, RZ, P0 ;  /* 0x000000ffff497224 */ /* 0x000fe200000e06ff */
[----:B------:R-:W-:-:S02]  /*4c500*/  IADD3 R64, P0, P1, R14, R11, R64 ;  /* 0x0000000b0e407210 */ /* 0x000fc4000791e040 */
[----:B------:R-:W-:Y:S01]  /*4c510*/  IADD3 R17, P2, P3, R12, R17, R62 ;  /* 0x000000110c117210 */ /* 0x000fe20007b5e03e */
[----:B------:R-:W-:Y:S01]  /*4c520*/  IMAD.WIDE.U32 R10, R10, R7, R72 ;  /* 0x000000070a0a7225 */ /* 0x000fe200078e0048 */
[----:B------:R-:W-:-:S03]  /*4c530*/  IADD3.X R63, PT, PT, RZ, RZ, RZ, P0, P1 ;  /* 0x000000ffff3f7210 */ /* 0x000fc600007e24ff */
[----:B------:R-:W-:Y:S01]  /*4c540*/  VIADD R12, R15, UR4 ;  /* 0x000000040f0c7c36 */ /* 0x000fe20008000000 */
[----:B------:R-:W-:-:S03]  /*4c550*/  IADD3.X R15, PT, PT, RZ, RZ, RZ, P2, P3 ;  /* 0x000000ffff0f7210 */ /* 0x000fc600017e64ff */
[----:B------:R-:W-:Y:S01]  /*4c560*/  IMAD.WIDE.U32 R12, R10, 0x3d1, R12 ;  /* 0x000003d10a0c7825 */ /* 0x000fe200078e000c */
[----:B------:R-:W-:Y:S02]  /*4c570*/  IADD3 R15, P2, P3, R16, R15, R64 ;  /* 0x0000000f100f7210 */ /* 0x000fe40007b5e040 */
[----:B------:R-:W-:Y:S01]  /*4c580*/  IADD3 R66, P0, P1, R12, R63, R66 ;  /* 0x0000003f0c427210 */ /* 0x000fe2000791e042 */
[----:B------:R-:W-:Y:S01]  /*4c590*/  VIADD R12, R13, UR4 ;  /* 0x000000040d0c7c36 */ /* 0x000fe20008000000 */
[----:B------:R-:W-:Y:S01]  /*4c5a0*/  IADD3.X R71, PT, PT, RZ, RZ, RZ, P2, P3 ;  /* 0x000000ffff477210 */ /* 0x000fe200017e64ff */
[----:B------:R-:W-:Y:S01]  /*4c5b0*/  IMAD.MOV.U32 R13, RZ, RZ, RZ ;  /* 0x000000ffff0d7224 */ /* 0x000fe200078e00ff */
[----:B------:R-:W-:Y:S02]  /*4c5c0*/  IADD3.X R65, PT, PT, RZ, RZ, RZ, P0, P1 ;  /* 0x000000ffff417210 */ /* 0x000fe400007e24ff */
        /* <DEDUP_REMOVED lines=21> */
[----:B------:R-:W-:Y:S02]  /*4c720*/  IADD3 R59, P0, P1, R3, R2, R59 ;  /* 0x00000002033b7210 */ /* 0x000fe4000791e03b */
[----:B------:R-:W-:Y:S02]  /*4c730*/  MOV R3, R0 ;  /* 0x0000000000037202 */ /* 0x000fe40000000f00 */
        /* <DEDUP_REMOVED lines=13> */
.L_x_505:
[----:B------:R-:W-:Y:S05]  /*4c810*/  BSYNC.RECONVERGENT B2 ;  /* 0x0000000000027941 */ /* 0x000fea0003800200 */
.L_x_504:
        /* <DEDUP_REMOVED lines=43> */
.L_x_508:
[----:B------:R-:W-:Y:S05]  /*4cad0*/  BSYNC.RELIABLE B3 ;  /* 0x0000000000037941 */ /* 0x000fea0003800100 */
.L_x_507:
        /* <DEDUP_REMOVED lines=44> */
.L_x_509:
[----:B------:R-:W-:Y:S05]  /*4cda0*/  BSYNC.RECONVERGENT B2 ;  /* 0x0000000000027941 */ /* 0x000fea0003800200 */
.L_x_506:
        /* <DEDUP_REMOVED lines=41> */
.L_x_512:
[----:B------:R-:W-:Y:S05]  /*4d040*/  BSYNC.RELIABLE B3 ;  /* 0x0000000000037941 */ /* 0x000fea0003800100 */
.L_x_511:
        /* <DEDUP_REMOVED lines=44> */
.L_x_513:
[----:B------:R-:W-:Y:S05]  /*4d310*/  BSYNC.RECONVERGENT B2 ;  /* 0x0000000000027941 */ /* 0x000fea0003800200 */
.L_x_510:
[CC--:B------:R-:W-:Y:S01]  /*4d320*/  IMAD R65, R31.reuse, R5.reuse, RZ ;  /* 0x000000051f417224 */ /* 0x0c0fe200078e02ff */
[----:B------:R-:W-:Y:S01]  /*4d330*/  UMOV UR4, URZ ;  /* 0x000000ff00047c82 */ /* 0x000fe20008000000 */
[----:B------:R-:W-:Y:S01]  /*4d340*/  IMAD.WIDE.U32 R62, R30, R5, RZ ;  /* 0x000000051e3e7225 */ /* 0x000fe200078e00ff */
[----:B------:R-:W-:Y:S03]  /*4d350*/  BSSY.RECONVERGENT B2, `(.L_x_514) ;  /* 0x0000187000027945 */ /* 0x000fe60003800200 */
[----:B------:R-:W-:Y:S01]  /*4d360*/  IMAD R67, R31, R55, RZ ;  /* 0x000000371f437224 */ /* 0x000fe200078e02ff */
[----:B------:R-:W-:Y:S01]  /*4d370*/  IADD3 R64, PT, PT, R63, R65, RZ ;  /* 0x000000413f407210 */ /* 0x000fe20007ffe0ff */
[----:B------:R-:W-:Y:S02]  /*4d380*/  IMAD.MOV.U32 R65, RZ, RZ, RZ ;  /* 0x000000ffff417224 */ /* 0x000fe400078e00ff */
[----:B------:R-:W-:-:S02]  /*4d390*/  IMAD R71, R35, R5, RZ ;  /* 0x0000000523477224 */ /* 0x000fc400078e02ff */
[----:B------:R-:W-:-:S04]  /*4d3a0*/  IMAD.WIDE.U32 R64, R55, R30, R64 ;  /* 0x0000001e37407225 */ /* 0x000fc800078e0040 */
[----:B------:R-:W-:Y:S02]  /*4d3b0*/  IMAD.IADD R66, R65, 0x1, R67 ;  /* 0x0000000141427824 */ /* 0x000fe400078e0243 */
[----:B------:R-:W-:Y:S02]  /*4d3c0*/  IMAD.MOV.U32 R65, RZ, RZ, RZ ;  /* 0x000000ffff417224 */ /* 0x000fe400078e00ff */
[----:B------:R-:W-:Y:S02]  /*4d3d0*/  IMAD.MOV.U32 R67, RZ, RZ, RZ ;  /* 0x000000ffff437224 */ /* 0x000fe400078e00ff */
[----:B------:R-:W-:-:S04]  /*4d3e0*/  IMAD.WIDE.U32 R64, R5, R34, R64 ;  /* 0x0000002205407225 */ /* 0x000fc800078e0040 */
[----:B------:R-:W-:-:S04]  /*4d3f0*/  IMAD.WIDE.U32 R66, R41, R30, R66 ;  /* 0x0000001e29427225 */ /* 0x000fc800078e0042 */
[----:B------:R-:W-:Y:S02]  /*4d400*/  IMAD.IADD R71, R65, 0x1, R71 ;  /* 0x0000000141477824 */ /* 0x000fe400078e0247 */
[----:B------:R-:W-:Y:S02]  /*4d410*/  IMAD R73, R35, R55, RZ ;  /* 0x0000003723497224 */ /* 0x000fe400078e02ff */
[----:B------:R-:W-:Y:S01]  /*4d420*/  IMAD R69, R31, R25, RZ ;  /* 0x000000191f457224 */ /* 0x000fe200078e02ff */
[----:B------:R-:W-:Y:S01]  /*4d430*/  IADD3 R70, P0, PT, R71, R66, RZ ;  /* 0x0000004247467210 */ /* 0x000fe20007f1e0ff */
[----:B------:R-:W-:Y:S02]  /*4d440*/  IMAD R66, R31, R41, RZ ;  /* 0x000000291f427224 */ /* 0x000fe400078e02ff */
[----:B------:R-:W-:Y:S02]  /*4d450*/  IMAD R75, R37, R5, RZ ;  /* 0x00000005254b7224 */ /* 0x000fe400078e02ff */
[----:B------:R-:W-:-:S02]  /*4d460*/  IMAD.X R71, RZ, RZ, RZ, P0 ;  /* 0x000000ffff477224 */ /* 0x000fc400000e06ff */
[----:B------:R-:W-:Y:S02]  /*4d470*/  IMAD.IADD R66, R67, 0x1, R66 ;  /* 0x0000000143427824 */ /* 0x000fe400078e0242 */
[----:B------:R-:W-:-:S04]  /*4d480*/  IMAD.WIDE.U32 R70, R55, R34, R70 ;  /* 0x0000002237467225 */ /* 0x000fc800078e0046 */
[----:B------:R-:W-:Y:S02]  /*4d490*/  IMAD.MOV.U32 R67, RZ, RZ, RZ ;  /* 0x000000ffff437224 */ /* 0x000fe400078e00ff */
[----:B------:R-:W-:Y:S02]  /*4d4a0*/  IMAD.IADD R73, R71, 0x1, R73 ;  /* 0x0000000147497824 */ /* 0x000fe400078e0249 */
[----:B------:R-:W-:-:S04]  /*4d4b0*/  IMAD.WIDE.U32 R66, R25, R30, R66 ;  /* 0x0000001e19427225 */ /* 0x000fc800078e0042 */
[----:B------:R-:W-:Y:S01]  /*4d4c0*/  IMAD.IADD R68, R67, 0x1, R69 ;  /* 0x0000000143447824 */ /* 0x000fe200078e0245 */
[----:B------:R-:W-:Y:S01]  /*4d4d0*/  IADD3 R72, P0, PT, R73, R66, RZ ;  /* 0x0000004249487210 */ /* 0x000fe20007f1e0ff */
[----:B------:R-:W-:Y:S02]  /*4d4e0*/  IMAD.MOV.U32 R66, RZ, RZ, R70 ;  /* 0x000000ffff427224 */ /* 0x000fe400078e0046 */
[----:B------:R-:W-:Y:S02]  /*4d4f0*/  IMAD.MOV.U32 R67, RZ, RZ, RZ ;  /* 0x000000ffff437224 */ /* 0x000fe400078e00ff */
[----:B------:R-:W-:Y:S02]  /*4d500*/  IMAD.X R73, RZ, RZ, RZ, P0 ;  /* 0x000000ffff497224 */ /* 0x000fe400000e06ff */
[----:B------:R-:W-:-:S04]  /*4d510*/  IMAD.WIDE.U32 R66, R5, R36, R66 ;  /* 0x0000002405427225 */ /* 0x000fc800078e0042 */
[----:B------:R-:W-:Y:S02]  /*4d520*/  IMAD R63, R35, R41, RZ ;  /* 0x00000029233f7224 */ /* 0x000fe400078e02ff */
[----:B------:R-:W-:-:S04]  /*4d530*/  IMAD.WIDE.U32 R70, R41, R34, R72 ;  /* 0x0000002229467225 */ /* 0x000fc800078e0048 */
[----:B------:R-:W-:Y:S02]  /*4d540*/  IMAD.MOV.U32 R69, RZ, RZ, RZ ;  /* 0x000000ffff457224 */ /* 0x000fe400078e00ff */
[----:B------:R-:W-:Y:S02]  /*4d550*/  IMAD.IADD R75, R67, 0x1, R75 ;  /* 0x00000001434b7824 */ /* 0x000fe400078e024b */
[----:B------:R-:W-:-:S03]  /*4d560*/  IMAD.WIDE.U32 R68, R23, R30, R68 ;  /* 0x0000001e17447225 */ /* 0x000fc600078e0044 */
[----:B------:R-:W-:Y:S01]  /*4d570*/  IADD3 R74, P1, PT, R75, R70, RZ ;  /* 0x000000464b4a7210 */ /* 0x000fe20007f3e0ff */
[----:B------:R-:W-:Y:S02]  /*4d580*/  IMAD.IADD R73, R71, 0x1, R63 ;  /* 0x0000000147497824 */ /* 0x000fe400078e023f */
[----:B------:R-:W-:Y:S02]  /*4d590*/  IMAD R63, R31, R23, RZ ;  /* 0x000000171f3f7224 */ /* 0x000fe400078e02ff */
[----:B------:R-:W-:Y:S01]  /*4d5a0*/  IMAD.X R75, RZ, RZ, RZ, P1 ;  /* 0x000000ffff4b7224 */ /* 0x000fe200008e06ff */
[----:B------:R-:W-:Y:S01]  /*4d5b0*/  IADD3 R72, P0, PT, R73, R68, RZ ;  /* 0x0000004449487210 */ /* 0x000fe20007f1e0ff */
[----:B------:R-:W-:Y:S02]  /*4d5c0*/  IMAD.IADD R68, R69, 0x1, R63 ;  /* 0x0000000145447824 */ /* 0x000fe400078e023f */
[----:B------:R-:W-:Y:S02]  /*4d5d0*/  IMAD R77, R37, R55, RZ ;  /* 0x00000037254d7224 */ /* 0x000fe400078e02ff */
[----:B------:R-:W-:-:S02]  /*4d5e0*/  IMAD.X R73, RZ, RZ, RZ, P0 ;  /* 0x000000ffff497224 */ /* 0x000fc400000e06ff */
        /* <DEDUP_REMOVED lines=9> */
[----:B------:R-:W-:Y:S01]  /*4d680*/  IMAD R81, R43, R5, RZ ;  /* 0x000000052b517224 */ /* 0x000fe200078e02ff */
[----:B------:R-:W-:Y:S01]  /*4d690*/  IADD3 R72, P0, PT, R73, R68, RZ ;  /* 0x0000004449487210 */ /* 0x000fe20007f1e0ff */
[----:B------:R-:W-:Y:S02]  /*4d6a0*/  IMAD.IADD R70, R69, 0x1, R71 ;  /* 0x0000000145467824 */ /* 0x000fe400078e0247 */
[----:B------:R-:W-:Y:S02]  /*4d6b0*/  IMAD.MOV.U32 R68, RZ, RZ, R74 ;  /* 0x000000ffff447224 */ /* 0x000fe400078e004a */
[----:B------:R-:W-:-:S02]  /*4d6c0*/  IMAD.MOV.U32 R69, RZ, RZ, RZ ;  /* 0x000000ffff457224 */ /* 0x000fc400078e00ff */
[----:B------:R-:W-:Y:S02]  /*4d6d0*/  IMAD.X R77, RZ, RZ, RZ, P1 ;  /* 0x000000ffff4d7224 */ /* 0x000fe400008e06ff */
[----:B------:R-:W-:-:S04]  /*4d6e0*/  IMAD.WIDE.U32 R68, R5, R42, R68 ;  /* 0x0000002a05447225 */ /* 0x000fc800078e0044 */
[----:B------:R-:W-:Y:S02]  /*4d6f0*/  IMAD.X R73, RZ, RZ, RZ, P0 ;  /* 0x000000ffff497224 */ /* 0x000fe400000e06ff */
[----:B------:R-:W-:Y:S02]  /*4d700*/  IMAD R67, R37, R41, RZ ;  /* 0x0000002925437224 */ /* 0x000fe400078e02ff */
[----:B------:R-:W-:-:S04]  /*4d710*/  IMAD.WIDE.U32 R74, R41, R36, R76 ;  /* 0x00000024294a7225 */ /* 0x000fc800078e004c */
[----:B------:R-:W-:Y:S02]  /*4d720*/  IMAD.IADD R81, R69, 0x1, R81 ;  /* 0x0000000145517824 */ /* 0x000fe400078e0251 */
[----:B------:R-:W-:Y:S02]  /*4d730*/  IMAD R65, R35, R23, RZ ;  /* 0x0000001723417224 */ /* 0x000fe400078e02ff */
[----:B------:R-:W-:Y:S01]  /*4d740*/  IMAD.MOV.U32 R71, RZ, RZ, RZ ;  /* 0x000000ffff477224 */ /* 0x000fe200078e00ff */
[----:B------:R-:W-:Y:S01]  /*4d750*/  IADD3 R80, P2, PT, R81, R74, RZ ;  /* 0x0000004a51507210 */ /* 0x000fe20007f5e0ff */
[----:B------:R-:W-:-:S04]  /*4d760*/  IMAD.WIDE.U32 R72, R23, R34, R72 ;  /* 0x0000002217487225 */ /* 0x000fc800078e0048 */
[----:B------:R-:W-:Y:S02]  /*4d770*/  IMAD.IADD R77, R75, 0x1, R67 ;  /* 0x000000014b4d7824 */ /* 0x000fe400078e0243 */
[----:B------:R-:W-:-:S03]  /*4d780*/  IMAD.WIDE.U32 R70, R9, R30, R70 ;  /* 0x0000001e09467225 */ /* 0x000fc600078e0046 */
[----:B------:R-:W-:Y:S01]  /*4d790*/  IADD3 R76, P1, PT, R77, R72, RZ ;  /* 0x000000484d4c7210 */ /* 0x000fe20007f3e0ff */
[----:B------:R-:W-:Y:S02]  /*4d7a0*/  IMAD.IADD R75, R73, 0x1, R65 ;  /* 0x00000001494b7824 */ /* 0x000fe400078e0241 */
[----:B------:R-:W-:Y:S02]  /*4d7b0*/  IMAD.X R81, RZ, RZ, RZ, P2 ;  /* 0x000000ffff517224 */ /* 0x000fe400010e06ff */
[----:B------:R-:W-:Y:S01]  /*4d7c0*/  IMAD R63, R31, R9, RZ ;  /* 0x000000091f3f7224 */ /* 0x000fe200078e02ff */
[----:B------:R-:W-:Y:S01]  /*4d7d0*/  IADD3 R74, P0, PT, R75, R70, RZ ;  /* 0x000000464b4a7210 */ /* 0x000fe20007f1e0ff */
[----:B------:R-:W-:Y:S02]  /*4d7e0*/  IMAD R65, R31, R7, RZ ;  /* 0x000000071f417224 */ /* 0x000fe400078e02ff */
[----:B------:R-:W-:Y:S01]  /*4d7f0*/  IMAD R31, R43, R55, RZ ;  /* 0x000000372b1f7224 */ /* 0x000fe200078e02ff */
[----:B------:R-:W-:Y:S01]  /*4d800*/  IADD3.X R75, PT, PT, RZ, RZ, RZ, P0, !PT ;  /* 0x000000ffff4b7210 */ /* 0x000fe200007fe4ff */
[----:B------:R-:W-:-:S02]  /*4d810*/  IMAD.X R77, RZ, RZ, RZ, P1 ;  /* 0x000000ffff4d7224 */ /* 0x000fc400008e06ff */
[----:B------:R-:W-:-:S04]  /*4d820*/  IMAD.WIDE.U32 R80, R55, R42, R80 ;  /* 0x0000002a37507225 */ /* 0x000fc800078e0050 */
[----:B------:R-:W-:Y:S02]  /*4d830*/  IMAD.IADD R72, R71, 0x1, R63 ;  /* 0x0000000147487824 */ /* 0x000fe400078e023f */
[----:B------:R-:W-:Y:S02]  /*4d840*/  IMAD R63, R37, R25, RZ ;  /* 0x00000019253f7224 */ /* 0x000fe400078e02ff */
[----:B------:R-:W-:-:S04]  /*4d850*/  IMAD.WIDE.U32 R76, R25, R36, R76 ;  /* 0x00000024194c7225 */ /* 0x000fc800078e004c */
[----:B------:R-:W-:Y:S02]  /*4d860*/  IMAD.IADD R31, R81, 0x1, R31 ;  /* 0x00000001511f7824 */ /* 0x000fe400078e021f */
[----:B------:R-:W-:Y:S02]  /*4d870*/  IMAD.MOV.U32 R73, RZ, RZ, RZ ;  /* 0x000000ffff497224 */ /* 0x000fe400078e00ff */
[----:B------:R-:W-:Y:S01]  /*4d880*/  IMAD R67, R35, R21, RZ ;  /* 0x0000001523437224 */ /* 0x000fe200078e02ff */
[----:B------:R-:W-:Y:S01]  /*4d890*/  IADD3 R76, P0, PT, R31, R76, RZ ;  /* 0x0000004c1f4c7210 */ /* 0x000fe20007f1e0ff */
[----:B------:R-:W-:-:S04]  /*4d8a0*/  IMAD.WIDE.U32 R74, R21, R34, R74 ;  /* 0x00000022154a7225 */ /* 0x000fc800078e004a */
[----:B------:R-:W-:Y:S02]  /*4d8b0*/  IMAD.IADD R63, R77, 0x1, R63 ;  /* 0x000000014d3f7824 */ /* 0x000fe400078e023f */
[----:B------:R-:W-:-:S03]  /*4d8c0*/  IMAD.WIDE.U32 R70, R7, R30, R72 ;  /* 0x0000001e07467225 */ /* 0x000fc600078e0048 */
[----:B------:R-:W-:Y:S01]  /*4d8d0*/  IADD3 R74, P1, PT, R63, R74, RZ ;  /* 0x0000004a3f4a7210 */ /* 0x000fe20007f3e0ff */
[----:B------:R-:W-:Y:S02]  /*4d8e0*/  IMAD.IADD R73, R75, 0x1, R67 ;  /* 0x000000014b497824 */ /* 0x000fe400078e0243 */
[----:B------:R-:W-:Y:S02]  /*4d8f0*/  IMAD.MOV.U32 R30, RZ, RZ, R80 ;  /* 0x000000ffff1e7224 */ /* 0x000fe400078e0050 */
[----:B------:R-:W-:Y:S02]  /*4d900*/  IMAD.MOV.U32 R31, RZ, RZ, RZ ;  /* 0x000000ffff1f7224 */ /* 0x000fe400078e00ff */
[----:B------:R-:W-:Y:S01]  /*4d910*/  IMAD.X R77, RZ, RZ, RZ, P0 ;  /* 0x000000ffff4d7224 */ /* 0x000fe200000e06ff */
[----:B------:R-:W-:Y:S01]  /*4d920*/  IADD3 R72, P0, PT, R73, R70, RZ ;  /* 0x0000004649487210 */ /* 0x000fe20007f1e0ff */
[----:B------:R-:W-:Y:S02]  /*4d930*/  IMAD R81, R45, R5, RZ ;  /* 0x000000052d517224 */ /* 0x000fe400078e02ff */
[----:B------:R-:W-:-:S04]  /*4d940*/  IMAD.WIDE.U32 R30, R5, R44, R30 ;  /* 0x0000002c051e7225 */ /* 0x000fc800078e001e */
[----:B------:R-:W-:Y:S02]  /*4d950*/  IMAD.X R75, RZ, RZ, RZ, P1 ;  /* 0x000000ffff4b7224 */ /* 0x000fe400008e06ff */
[----:B------:R-:W-:Y:S02]  /*4d960*/  IMAD R63, R43, R41, RZ ;  /* 0x000000292b3f7224 */ /* 0x000fe400078e02ff */
[----:B------:R-:W-:-:S04]  /*4d970*/  IMAD.WIDE.U32 R76, R41, R42, R76 ;  /* 0x0000002a294c7225 */ /* 0x000fc800078e004c */
[----:B------:R-:W-:Y:S02]  /*4d980*/  IMAD.IADD R31, R31, 0x1, R81 ;  /* 0x000000011f1f7824 */ /* 0x000fe400078e0251 */
[----:B------:R-:W-:Y:S02]  /*4d990*/  IMAD.X R73, RZ, RZ, RZ, P0 ;  /* 0x000000ffff497224 */ /* 0x000fe400000e06ff */
[----:B------:R-:W-:Y:S01]  /*4d9a0*/  IMAD R69, R37, R23, RZ ;  /* 0x0000001725457224 */ /* 0x000fe200078e02ff */
[----:B------:R-:W-:Y:S01]  /*4d9b0*/  IADD3 R76, P0, PT, R31, R76, RZ ;  /* 0x0000004c1f4c7210 */ /* 0x000fe20007f1e0ff */
[----:B------:R-:W-:-:S04]  /*4d9c0*/  IMAD.WIDE.U32 R74, R23, R36, R74 ;  /* 0x00000024174a7225 */ /* 0x000fc800078e004a */
[----:B------:R-:W-:Y:S02]  /*4d9d0*/  IMAD.IADD R63, R77, 0x1, R63 ;  /* 0x000000014d3f7824 */ /* 0x000fe400078e023f */
[----:B------:R-:W-:Y:S02]  /*4d9e0*/  IMAD R67, R35, R9, RZ ;  /* 0x0000000923437224 */ /* 0x000fe400078e02ff */
[----:B------:R-:W-:Y:S01]  /*4d9f0*/  IMAD.WIDE.U32 R72, R9, R34, R72 ;  /* 0x0000002209487225 */ /* 0x000fe200078e0048 */
[----:B------:R-:W-:-:S03]  /*4da00*/  IADD3 R74, P2, PT, R63, R74, RZ ;  /* 0x0000004a3f4a7210 */ /* 0x000fc60007f5e0ff */
[----:B------:R-:W-:Y:S02]  /*4da10*/  IMAD.IADD R71, R71, 0x1, R65 ;  /* 0x0000000147477824 */ /* 0x000fe400078e0241 */
[----:B------:R-:W-:Y:S02]  /*4da20*/  IMAD.IADD R65, R75, 0x1, R69 ;  /* 0x000000014b417824 */ /* 0x000fe400078e0245 */
[----:B------:R-:W-:Y:S02]  /*4da30*/  IMAD.IADD R70, R73, 0x1, R67 ;  /* 0x0000000149467824 */ /* 0x000fe400078e0243 */
[----:B------:R-:W-:Y:S01]  /*4da40*/  IMAD.X R77, RZ, RZ, RZ, P0 ;  /* 0x000000ffff4d7224 */ /* 0x000fe200000e06ff */
[----:B------:R-:W-:Y:S01]  /*4da50*/  IADD3 R72, P1, PT, R65, R72, RZ ;  /* 0x0000004841487210 */ /* 0x000fe20007f3e0ff */
[----:B------:R-:W-:Y:S01]  /*4da60*/  IMAD.X R75, RZ, RZ, RZ, P2 ;  /* 0x000000ffff4b7224 */ /* 0x000fe200010e06ff */
[----:B------:R-:W-:Y:S01]  /*4da70*/  IADD3 R70, P0, PT, R70, R71, RZ ;  /* 0x0000004746467210 */ /* 0x000fe20007f1e0ff */
[----:B------:R-:W-:-:S02]  /*4da80*/  IMAD R81, R45, R55, RZ ;  /* 0x000000372d517224 */ /* 0x000fc400078e02ff */
        /* <DEDUP_REMOVED lines=14> */
[----:B------:R-:W-:Y:S02]  /*4db70*/  IMAD.MOV.U32 R34, RZ, RZ, R76 ;  /* 0x000000ffff227224 */ /* 0x000fe400078e004c */
[----:B------:R-:W-:Y:S02]  /*4db80*/  IMAD.MOV.U32 R35, RZ, RZ, RZ ;  /* 0x000000ffff237224 */ /* 0x000fe400078e00ff */
[----:B------:R-:W-:Y:S02]  /*4db90*/  IMAD R31, R47, R5, RZ ;  /* 0x000000052f1f7224 */ /* 0x000fe400078e02ff */
[----:B------:R-:W-:-:S04]  /*4dba0*/  IMAD.WIDE.U32 R34, R5, R46, R34 ;  /* 0x0000002e05227225 */ /* 0x000fc800078e0022 */
[----:B------:R-:W-:Y:S01]  /*4dbb0*/  IMAD.X R81, RZ, RZ, RZ, P0 ;  /* 0x000000ffff517224 */ /* 0x000fe200000e06ff */
[----:B------:R-:W-:Y:S01]  /*4dbc0*/  IADD3 R72, P0, PT, R73, R70, RZ ;  /* 0x0000004649487210 */ /* 0x000fe20007f1e0ff */
[----:B------:R-:W-:Y:S02]  /*4dbd0*/  IMAD.X R75, RZ, RZ, RZ, P1 ;  /* 0x000000ffff4b7224 */ /* 0x000fe400008e06ff */
[----:B------:R-:W-:Y:S02]  /*4dbe0*/  IMAD R69, R45, R41, RZ ;  /* 0x000000292d457224 */ /* 0x000fe400078e02ff */
[----:B------:R-:W-:Y:S02]  /*4dbf0*/  IMAD.IADD R31, R35, 0x1, R31 ;  /* 0x00000001231f7824 */ /* 0x000fe400078e021f */
[----:B------:R-:W-:-:S04]  /*4dc00*/  IMAD.WIDE.U32 R76, R41, R44, R80 ;  /* 0x0000002c294c7225 */ /* 0x000fc800078e0050 */
[----:B------:R-:W-:Y:S02]  /*4dc10*/  IMAD R67, R43, R23, RZ ;  /* 0x000000172b437224 */ /* 0x000fe400078e02ff */
[----:B------:R-:W-:Y:S01]  /*4dc20*/  IMAD.X R73, RZ, RZ, RZ, P0 ;  /* 0x000000ffff497224 */ /* 0x000fe200000e06ff */
[----:B------:R-:W-:Y:S01]  /*4dc30*/  IADD3 R76, P0, PT, R31, R76, RZ ;  /* 0x0000004c1f4c7210 */ /* 0x000fe20007f1e0ff */
[----:B------:R-:W-:-:S04]  /*4dc40*/  IMAD.WIDE.U32 R74, R23, R42, R74 ;  /* 0x0000002a174a7225 */ /* 0x000fc800078e004a */
[----:B------:R-:W-:Y:S02]  /*4dc50*/  IMAD.IADD R35, R77, 0x1, R69 ;  /* 0x000000014d237824 */ /* 0x000fe400078e0245 */
[----:B------:R-:W-:Y:S02]  /*4dc60*/  IMAD.IADD R71, R71, 0x1, R63 ;  /* 0x0000000147477824 */ /* 0x000fe400078e023f */
[----:B------:R-:W-:Y:S01]  /*4dc70*/  IMAD R65, R37, R9, RZ ;  /* 0x0000000925417224 */ /* 0x000fe200078e02ff */
[----:B------:R-:W-:Y:S01]  /*4dc80*/  IADD3 R74, P2, PT, R35, R74, RZ ;  /* 0x0000004a234a7210 */ /* 0x000fe20007f5e0ff */
[----:B------:R-:W-:-:S04]  /*4dc90*/  IMAD.WIDE.U32 R72, R9, R36, R72 ;  /* 0x0000002409487225 */ /* 0x000fc800078e0048 */
[----:B------:R-:W-:Y:S02]  /*4dca0*/  IMAD.IADD R63, R75, 0x1, R67 ;  /* 0x000000014b3f7824 */ /* 0x000fe400078e0243 */
[----:B------:R-:W-:Y:S02]  /*4dcb0*/  IMAD.IADD R70, R73, 0x1, R65 ;  /* 0x0000000149467824 */ /* 0x000fe400078e0241 */
[----:B------:R-:W-:Y:S01]  /*4dcc0*/  IMAD.X R77, RZ, RZ, RZ, P0 ;  /* 0x000000ffff4d7224 */ /* 0x000fe200000e06ff */
[----:B------:R-:W-:Y:S01]  /*4dcd0*/  IADD3 R72, P1, PT, R63, R72, RZ ;  /* 0x000000483f487210 */ /* 0x000fe20007f3e0ff */
[----:B------:R-:W-:Y:S01]  /*4dce0*/  IMAD R81, R47, R55, RZ ;  /* 0x000000372f517224 */ /* 0x000fe200078e02ff */
[----:B------:R-:W-:Y:S01]  /*4dcf0*/  IADD3 R70, P0, PT, R70, R71, RZ ;  /* 0x0000004746467210 */ /* 0x000fe20007f1e0ff */
[----:B------:R-:W-:Y:S02]  /*4dd00*/  IMAD.X R75, RZ, RZ, RZ, P2 ;  /* 0x000000ffff4b7224 */ /* 0x000fe400010e06ff */
[----:B------:R-:W-:-:S04]  /*4dd10*/  IMAD.WIDE.U32 R76, R55, R46, R76 ;  /* 0x0000002e374c7225 */ /* 0x000fc800078e004c */
[----:B------:R-:W-:Y:S01]  /*4dd20*/  IMAD.X R73, RZ, RZ, RZ, P1 ;  /* 0x000000ffff497224 */ /* 0x000fe200008e06ff */
[----:B------:R-:W-:Y:S01]  /*4dd30*/  IADD3 R81, PT, PT, R77, R81, RZ ;  /* 0x000000514d517210 */ /* 0x000fe20007ffe0ff */
[----:B------:R-:W-:-:S04]  /*4dd40*/  IMAD.WIDE.U32 R74, R25, R44, R74 ;  /* 0x0000002c194a7225 */ /* 0x000fc800078e004a */
[----:B------:R-:W-:Y:S02]  /*4dd50*/  IMAD R35, R45, R25, RZ ;  /* 0x000000192d237224 */ /* 0x000fe400078e02ff */
[----:B------:R-:W-:Y:S02]  /*4dd60*/  IMAD R31, R43, R21, RZ ;  /* 0x000000152b1f7224 */ /* 0x000fe400078e02ff */
[----:B------:R-:W-:Y:S01]  /*4dd70*/  IMAD.X R71, RZ, RZ, RZ, P0 ;  /* 0x000000ffff477224 */ /* 0x000fe200000e06ff */
        /* <DEDUP_REMOVED lines=15> */
[----:B------:R-:W-:Y:S02]  /*4de70*/  IMAD.IADD R31, R37, 0x1, R31 ;  /* 0x00000001251f7824 */ /* 0x000fe400078e021f */
[----:B------:R-:W-:-:S04]  /*4de80*/  IMAD.WIDE.U32 R76, R41, R46, R80 ;  /* 0x0000002e294c7225 */ /* 0x000fc800078e0050 */
[----:B------:R-:W-:Y:S01]  /*4de90*/  IMAD.X R73, RZ, RZ, RZ, P0 ;  /* 0x000000ffff497224 */ /* 0x000fe200000e06ff */
[----:B------:R-:W-:Y:S01]  /*4dea0*/  IADD3 R76, P0, PT, R31, R76, RZ ;  /* 0x0000004c1f4c7210 */ /* 0x000fe20007f1e0ff */
[----:B------:R-:W-:Y:S02]  /*4deb0*/  IMAD.IADD R71, R71, 0x1, R35 ;  /* 0x0000000147477824 */ /* 0x000fe400078e0223 */
[----:B------:R-:W-:Y:S02]  /*4dec0*/  IMAD R65, R45, R23, RZ ;  /* 0x000000172d417224 */ /* 0x000fe400078e02ff */
[----:B------:R-:W-:-:S04]  /*4ded0*/  IMAD.WIDE.U32 R74, R23, R44, R74 ;  /* 0x0000002c174a7225 */ /* 0x000fc800078e004a */
[----:B------:R-:W-:Y:S02]  /*4dee0*/  IMAD.IADD R35, R77, 0x1, R67 ;  /* 0x000000014d237824 */ /* 0x000fe400078e0243 */
[----:B------:R-:W-:Y:S02]  /*4def0*/  IMAD R63, R43, R9, RZ ;  /* 0x000000092b3f7224 */ /* 0x000fe400078e02ff */
[----:B------:R-:W-:Y:S01]  /*4df00*/  IMAD.WIDE.U32 R72, R9, R42, R72 ;  /* 0x0000002a09487225 */ /* 0x000fe200078e0048 */
[----:B------:R-:W-:-:S03]  /*4df10*/  IADD3 R74, P2, PT, R35, R74, RZ ;  /* 0x0000004a234a7210 */ /* 0x000fc60007f5e0ff */
        /* <DEDUP_REMOVED lines=20> */
[----:B------:R-:W-:Y:S02]  /*4e060*/  IMAD.MOV.U32 R42, RZ, RZ, R76 ;  /* 0x000000ffff2a7224 */ /* 0x000fe400078e004c */
[----:B------:R-:W-:Y:S02]  /*4e070*/  IMAD.MOV.U32 R43, RZ, RZ, RZ ;  /* 0x000000ffff2b7224 */ /* 0x000fe400078e00ff */
[----:B------:R-:W-:Y:S02]  /*4e080*/  IMAD.IADD R31, R73, 0x1, R63 ;  /* 0x00000001491f7824 */ /* 0x000fe400078e023f */
[----:B------:R-:W-:-:S04]  /*4e090*/  IMAD.WIDE.U32 R42, R5, R50, R42 ;  /* 0x00000032052a7225 */ /* 0x000fc800078e002a */
[----:B------:R-:W-:Y:S02]  /*4e0a0*/  IMAD R35, R51, R5, RZ ;  /* 0x0000000533237224 */ /* 0x000fe400078e02ff */
[----:B------:R-:W-:Y:S01]  /*4e0b0*/  IMAD.X R75, RZ, RZ, RZ, P0 ;  /* 0x000000ffff4b7224 */ /* 0x000fe200000e06ff */
[----:B------:R-:W-:Y:S01]  /*4e0c0*/  IADD3 R4, P0, PT, R31, R70, RZ ;  /* 0x000000461f047210 */ /* 0x000fe20007f1e0ff */
[----:B------:R-:W-:Y:S02]  /*4e0d0*/  IMAD.IADD R31, R43, 0x1, R35 ;  /* 0x000000012b1f7824 */ /* 0x000fe400078e0223 */
[----:B------:R-:W-:-:S04]  /*4e0e0*/  IMAD.WIDE.U32 R74, R41, R48, R74 ;  /* 0x00000030294a7225 */ /* 0x000fc800078e004a */
[----:B------:R-:W-:Y:S02]  /*4e0f0*/  IMAD.X R73, RZ, RZ, RZ, P1 ;  /* 0x000000ffff497224 */ /* 0x000fe400008e06ff */
[----:B------:R-:W-:Y:S02]  /*4e100*/  IMAD R67, R49, R41, RZ ;  /* 0x0000002931437224 */ /* 0x000fe400078e02ff */
[----:B------:R-:W-:Y:S01]  /*4e110*/  IMAD.X R5, RZ, RZ, RZ, P0 ;  /* 0x000000ffff057224 */ /* 0x000fe200000e06ff */
[----:B------:R-:W-:Y:S01]  /*4e120*/  IADD3 R74, P0, PT, R31, R74, RZ ;  /* 0x0000004a1f4a7210 */ /* 0x000fe20007f1e0ff */
[----:B------:R-:W-:Y:S02]  /*4e130*/  IMAD R65, R47, R23, RZ ;  /* 0x000000172f417224 */ /* 0x000fe400078e02ff */
[----:B------:R-:W-:-:S04]  /*4e140*/  IMAD.WIDE.U32 R72, R23, R46, R72 ;  /* 0x0000002e17487225 */ /* 0x000fc800078e0048 */
[----:B------:R-:W-:Y:S02]  /*4e150*/  IMAD.IADD R31, R75, 0x1, R67 ;  /* 0x000000014b1f7824 */ /* 0x000fe400078e0243 */
[----:B------:R-:W-:Y:S02]  /*4e160*/  IMAD.IADD R35, R71, 0x1, R37 ;  /* 0x0000000147237824 */ /* 0x000fe400078e0225 */
[----:B------:R-:W-:Y:S01]  /*4e170*/  IMAD.WIDE.U32 R4, R9, R44, R4 ;  /* 0x0000002c09047225 */ /* 0x000fe200078e0004 */
[----:B------:R-:W-:-:S03]  /*4e180*/  IADD3 R72, P2, PT, R31, R72, RZ ;  /* 0x000000481f487210 */ /* 0x000fc60007f5e0ff */
[----:B------:R-:W-:Y:S02]  /*4e190*/  IMAD.IADD R71, R73, 0x1, R65 ;  /* 0x0000000149477824 */ /* 0x000fe400078e0241 */
[----:B------:R-:W-:Y:S02]  /*4e1a0*/  IMAD R63, R45, R9, RZ ;  /* 0x000000092d3f7224 */ /* 0x000fe400078e02ff */
[----:B------:R-:W-:Y:S01]  /*4e1b0*/  IMAD.X R75, RZ, RZ, RZ, P0 ;  /* 0x000000ffff4b7224 */ /* 0x000fe200000e06ff */
[----:B------:R-:W-:Y:S01]  /*4e1c0*/  IADD3 R70, P1, PT, R71, R4, RZ ;  /* 0x0000000447467210 */ /* 0x000fe20007f3e0ff */
[----:B------:R-:W-:Y:S02]  /*4e1d0*/  IMAD.IADD R54, R5, 0x1, R63 ;  /* 0x0000000105367824 */ /* 0x000fe400078e023f */
[----:B------:R-:W-:-:S03]  /*4e1e0*/  IMAD.WIDE.U32 R4, R55, R50, R74 ;  /* 0x0000003237047225 */ /* 0x000fc600078e004a */
[----:B------:R-:W-:Y:S01]  /*4e1f0*/  IADD3 R54, P0, PT, R54, R35, RZ ;  /* 0x0000002336367210 */ /* 0x000fe20007f1e0ff */
[----:B------:R-:W-:Y:S02]  /*4e200*/  IMAD.X R73, RZ, RZ, RZ, P2 ;  /* 0x000000ffff497224 */ /* 0x000fe400010e06ff */
[----:B------:R-:W-:Y:S02]  /*4e210*/  IMAD R55, R51, R55, RZ ;  /* 0x0000003733377224 */ /* 0x000fe400078e02ff */
[----:B------:R-:W-:-:S04]  /*4e220*/  IMAD.WIDE.U32 R72, R25, R48, R72 ;  /* 0x0000003019487225 */ /* 0x000fc800078e0048 */
[----:B------:R-:W-:Y:S01]  /*4e230*/  IMAD.IADD R5, R5, 0x1, R55 ;  /* 0x0000000105057824 */ /* 0x000fe200078e0237 */
[----:B------:R-:W-:Y:S01]  /*4e240*/  IADD3.X R55, PT, PT, RZ, RZ, RZ, P0, !PT ;  /* 0x000000ffff377210 */ /* 0x000fe200007fe4ff */
[----:B------:R-:W-:Y:S02]  /*4e250*/  IMAD R31, R49, R25, RZ ;  /* 0x00000019311f7224 */ /* 0x000fe400078e02ff */
[----:B------:R-:W-:Y:S01]  /*4e260*/  IMAD.X R71, RZ, RZ, RZ, P1 ;  /* 0x000000ffff477224 */ /* 0x000fe200008e06ff */
[----:B------:R-:W-:Y:S01]  /*4e270*/  IADD3 R72, P0, PT, R5, R72, RZ ;  /* 0x0000004805487210 */ /* 0x000fe20007f1e0ff */
[----:B------:R-:W-:Y:S02]  /*4e280*/  IMAD R35, R47, R21, RZ ;  /* 0x000000152f237224 */ /* 0x000fe400078e02ff */
        /* <DEDUP_REMOVED lines=8> */
[----:B------:R-:W-:-:S04]  /*4e310*/  IMAD.WIDE.U32 R44, R41, R50, R72 ;  /* 0x00000032292c7225 */ /* 0x000fc800078e0048 */
[----:B------:R-:W-:Y:S02]  /*4e320*/  IMAD.X R71, RZ, RZ, RZ, P1 ;  /* 0x000000ffff477224 */ /* 0x000fe400008e06ff */
[----:B------:R-:W-:Y:S02]  /*4e330*/  IMAD R73, R51, R41, RZ ;  /* 0x0000002933497224 */ /* 0x000fe400078e02ff */
[----:B------:R-:W-:Y:S02]  /*4e340*/  IMAD.X R41, RZ, RZ, RZ, P0 ;  /* 0x000000ffff297224 */ /* 0x000fe400000e06ff */
        /* <DEDUP_REMOVED lines=8> */
[----:B------:R-:W-:Y:S01]  /*4e3d0*/  IMAD.IADD R54, R41, 0x1, R5 ;  /* 0x0000000129367824 */ /* 0x000fe200078e0205 */
[----:B------:R-:W-:Y:S01]  /*4e3e0*/  IADD3 R70, P1, PT, R71, R40, RZ ;  /* 0x0000002847467210 */ /* 0x000fe20007f3e0ff */
[----:B------:R-:W-:Y:S02]  /*4e3f0*/  IMAD.X R73, RZ, RZ, RZ, P0 ;  /* 0x000000ffff497224 */ /* 0x000fe400000e06ff */
[----:B------:R-:W-:Y:S01]  /*4e400*/  IMAD.WIDE.U32 R74, R4, 0x3d1, RZ ;  /* 0x000003d1044a7825 */ /* 0x000fe200078e00ff */
[----:B------:R-:W-:-:S03]  /*4e410*/  IADD3 R54, P0, PT, R54, R55, RZ ;  /* 0x0000003736367210 */ /* 0x000fc60007f1e0ff */
[----:B------:R-:W-:Y:S02]  /*4e420*/  IMAD.X R71, RZ, RZ, RZ, P1 ;  /* 0x000000ffff477224 */ /* 0x000fe400008e06ff */
[----:B------:R-:W-:-:S04]  /*4e430*/  IMAD.WIDE.U32 R40, R25, R50, R72 ;  /* 0x0000003219287225 */ /* 0x000fc800078e0048 */
[----:B------:R-:W-:Y:S02]  /*4e440*/  IMAD R5, R51, R25, RZ ;  /* 0x0000001933057224 */ /* 0x000fe400078e02ff */
[----:B------:R-:W-:Y:S02]  /*4e450*/  IMAD.IADD R25, R62, 0x1, R74 ;  /* 0x000000013e197824 */ /* 0x000fe400078e024a */
[----:B------:R-:W-:Y:S02]  /*4e460*/  IMAD R63, R49, R21, RZ ;  /* 0x00000015313f7224 */ /* 0x000fe400078e02ff */
[----:B------:R-:W-:-:S04]  /*4e470*/  IMAD.WIDE.U32 R70, R21, R48, R70 ;  /* 0x0000003015467225 */ /* 0x000fc800078e0046 */
[----:B------:R-:W-:Y:S02]  /*4e480*/  IMAD.IADD R5, R41, 0x1, R5 ;  /* 0x0000000129057824 */ /* 0x000fe400078e0205 */
[----:B------:R-:W-:Y:S01]  /*4e490*/  IMAD.X R55, RZ, RZ, RZ, P0 ;  /* 0x000000ffff377224 */ /* 0x000fe200000e06ff */
[----:B------:R-:W-:Y:S01]  /*4e4a0*/  ISETP.GE.U32.AND P0, PT, R25, R62, PT ;  /* 0x0000003e1900720c */ /* 0x000fe20003f06070 */
[----:B------:R-:W-:Y:S01]  /*4e4b0*/  IMAD.IADD R63, R71, 0x1, R63 ;  /* 0x00000001473f7824 */ /* 0x000fe200078e023f */
[----:B------:R-:W-:Y:S01]  /*4e4c0*/  IADD3 R70, P1, PT, R5, R70, RZ ;  /* 0x0000004605467210 */ /* 0x000fe20007f3e0ff */
[----:B------:R-:W-:Y:S01]  /*4e4d0*/  IMAD.WIDE.U32 R54, R7, R46, R54 ;  /* 0x0000002e07367225 */ /* 0x000fe200078e0036 */
[----:B------:R-:W-:-:S03]  /*4e4e0*/  SEL R65, RZ, 0x1, P0 ;  /* 0x00000001ff417807 */ /* 0x000fc60000000000 */
[----:B------:R-:W-:Y:S01]  /*4e4f0*/  IMAD.X R71, RZ, RZ, RZ, P1 ;  /* 0x000000ffff477224 */ /* 0x000fe200008e06ff */
[----:B------:R-:W-:Y:S01]  /*4e500*/  IADD3 R62, P0, PT, R63, R54, RZ ;  /* 0x000000363f3e7210 */ /* 0x000fe20007f1e0ff */
[----:B------:R-:W-:Y:S02]  /*4e510*/  VIADD R72, R75, UR4 ;  /* 0x000000044b487c36 */ /* 0x000fe40008000000 */
[----:B------:R-:W-:Y:S02]  /*4e520*/  IMAD.MOV.U32 R73, RZ, RZ, RZ ;  /* 0x000000ffff497224 */ /* 0x000fe400078e00ff */
[----:B------:R-:W-:Y:S02]  /*4e530*/  IMAD R31, R47, R7, RZ ;  /* 0x000000072f1f7224 */ /* 0x000fe400078e02ff */
[----:B------:R-:W-:Y:S02]  /*4e540*/  IMAD.X R63, RZ, RZ, RZ, P0 ;  /* 0x000000ffff3f7224 */ /* 0x000fe400000e06ff */
[----:B------:R-:W-:-:S04]  /*4e550*/  IMAD.WIDE.U32 R46, R23, R50, R70 ;  /* 0x00000032172e7225 */ /* 0x000fc800078e0046 */
[----:B------:R-:W-:Y:S02]  /*4e560*/  IMAD R5, R51, R23, RZ ;  /* 0x0000001733057224 */ /* 0x000fe400078e02ff */
[----:B------:R-:W-:-:S04]  /*4e570*/  IMAD.WIDE.U32 R72, R44, 0x3d1, R72 ;  /* 0x000003d12c487825 */ /* 0x000fc800078e0048 */
[----:B------:R-:W-:Y:S01]  /*4e580*/  IMAD.IADD R31, R55, 0x1, R31 ;  /* 0x00000001371f7824 */ /* 0x000fe200078e021f */
[----:B------:R-:W-:Y:S01]  /*4e590*/  IADD3 R65, P1, P2, R72, R64, R65 ;  /* 0x0000004048417210 */ /* 0x000fe20007a3e041 */
[----:B------:R-:W-:-:S03]  /*4e5a0*/  IMAD.WIDE.U32 R22, R9, R48, R62 ;  /* 0x0000003009167225 */ /* 0x000fc600078e003e */
[----:B------:R-:W-:Y:S01]  /*4e5b0*/  IADD3 R20, P3, PT, R65, R4, RZ ;  /* 0x0000000441147210 */ /* 0x000fe20007f7e0ff */
[----:B------:R-:W-:Y:S01]  /*4e5c0*/  IMAD.IADD R55, R47, 0x1, R5 ;  /* 0x000000012f377824 */ /* 0x000fe200078e0205 */
[----:B------:R-:W-:Y:S01]  /*4e5d0*/  IADD3.X R5, PT, PT, RZ, RZ, RZ, P1, P2 ;  /* 0x000000ffff057210 */ /* 0x000fe20000fe44ff */
[----:B------:R-:W-:Y:S02]  /*4e5e0*/  IMAD R35, R49, R9, RZ ;  /* 0x0000000931237224 */ /* 0x000fe400078e02ff */
[----:B------:R-:W-:Y:S01]  /*4e5f0*/  VIADD R72, R73, UR4 ;  /* 0x0000000449487c36 */ /* 0x000fe20008000000 */
[----:B------:R-:W-:Y:S01]  /*4e600*/  IADD3 R54, P0, PT, R55, R22, RZ ;  /* 0x0000001637367210 */ /* 0x000fe20007f1e0ff */
[----:B------:R-:W-:Y:S02]  /*4e610*/  IMAD.MOV.U32 R73, RZ, RZ, RZ ;  /* 0x000000ffff497224 */ /* 0x000fe400078e00ff */
[----:B------:R-:W-:Y:S02]  /*4e620*/  IMAD.IADD R22, R23, 0x1, R35 ;  /* 0x0000000117167824 */ /* 0x000fe400078e0223 */
[----:B------:R-:W-:-:S04]  /*4e630*/  IMAD.WIDE.U32 R62, R40, 0x3d1, R72 ;  /* 0x000003d1283e7825 */ /* 0x000fc800078e0048 */
[----:B------:R-:W-:Y:S01]  /*4e640*/  IMAD.X R55, RZ, RZ, RZ, P0 ;  /* 0x000000ffff377224 */ /* 0x000fe200000e06ff */
[----:B------:R-:W-:Y:S01]  /*4e650*/  IADD3 R22, P0, PT, R22, R31, RZ ;  /* 0x0000001f16167210 */ /* 0x000fe20007f1e0ff */
[----:B------:R-:W-:Y:S01]  /*4e660*/  IMAD R45, R51, R21, RZ ;  /* 0x00000015332d7224 */ /* 0x000fe200078e02ff */
[----:B------:R-:W-:Y:S01]  /*4e670*/  IADD3 R18, P1, P2, R62, R5, R66 ;  /* 0x000000053e127210 */ /* 0x000fe20007a3e042 */
[----:B------:R-:W-:-:S03]  /*4e680*/  IMAD.WIDE.U32 R4, R21, R50, R54 ;  /* 0x0000003215047225 */ /* 0x000fc600078e0036 */
[----:B------:R-:W-:Y:S01]  /*4e690*/  IADD3.X R21, PT, PT, RZ, RZ, RZ, P1, P2 ;  /* 0x000000ffff157210 */ /* 0x000fe20000fe44ff */
[----:B------:R-:W-:Y:S02]  /*4e6a0*/  IMAD.X R23, RZ, RZ, RZ, P0 ;  /* 0x000000ffff177224 */ /* 0x000fe400000e06ff */
[----:B------:R-:W-:Y:S02]  /*4e6b0*/  IMAD.X R31, RZ, RZ, RZ, P3 ;  /* 0x000000ffff1f7224 */ /* 0x000fe400018e06ff */
[----:B------:R-:W-:Y:S02]  /*4e6c0*/  VIADD R54, R63, UR4 ;  /* 0x000000043f367c36 */ /* 0x000fe40008000000 */
[----:B------:R-:W-:Y:S01]  /*4e6d0*/  IMAD.WIDE.U32 R22, R7, R48, R22 ;  /* 0x0000003007167225 */ /* 0x000fe200078e0016 */
[----:B------:R-:W-:-:S03]  /*4e6e0*/  IADD3 R18, P3, P4, R44, R31, R18 ;  /* 0x0000001f2c127210 */ /* 0x000fc60007c7e012 */
[----:B------:R-:W-:Y:S01]  /*4e6f0*/  IMAD.IADD R45, R5, 0x1, R45 ;  /* 0x00000001052d7824 */ /* 0x000fe200078e022d */
[----:B------:R-:W-:Y:S01]  /*4e700*/  IADD3.X R5, PT, PT, RZ, RZ, RZ, P3, P4 ;  /* 0x000000ffff057210 */ /* 0x000fe20001fe84ff */
[----:B------:R-:W-:Y:S02]  /*4e710*/  IMAD.MOV.U32 R55, RZ, RZ, RZ ;  /* 0x000000ffff377224 */ /* 0x000fe400078e00ff */
[----:B------:R-:W-:Y:S01]  /*4e720*/  IMAD R49, R49, R7, RZ ;  /* 0x0000000731317224 */ /* 0x000fe200078e02ff */
[----:B------:R-:W-:Y:S01]  /*4e730*/  IADD3 R44, P0, PT, R45, R22, RZ ;  /* 0x000000162d2c7210 */ /* 0x000fe20007f1e0ff */
[----:B------:R-:W-:-:S04]  /*4e740*/  IMAD.WIDE.U32 R54, R46, 0x3d1, R54 ;  /* 0x000003d12e367825 */ /* 0x000fc800078e0036 */
[----:B------:R-:W-:Y:S01]  /*4e750*/  IMAD.X R45, RZ, RZ, RZ, P0 ;  /* 0x000000ffff2d7224 */ /* 0x000fe200000e06ff */
[----:B------:R-:W-:Y:S01]  /*4e760*/  IADD3 R16, P2, P3, R54, R21, R68 ;  /* 0x0000001536107210 */ /* 0x000fe20007b5e044 */
[----:B------:R-:W-:Y:S02]  /*4e770*/  IMAD R21, R51, R9, RZ ;  /* 0x0000000933157224 */ /* 0x000fe400078e02ff */
[----:B------:R-:W-:Y:S01]  /*4e780*/  VIADD R8, R55, UR4 ;  /* 0x0000000437087c36 */ /* 0x000fe20008000000 */
[----:B------:R-:W-:Y:S01]  /*4e790*/  IADD3 R16, P0, P1, R40, R5, R16 ;  /* 0x0000000528107210 */ /* 0x000fe2000791e010 */
[----:B------:R-:W-:Y:S01]  /*4e7a0*/  IMAD.WIDE.U32 R40, R9, R50, R44 ;  /* 0x0000003209287225 */ /* 0x000fe200078e002c */
[----:B------:R-:W-:-:S03]  /*4e7b0*/  IADD3.X R5, PT, PT, RZ, RZ, RZ, P2, P3 ;  /* 0x000000ffff057210 */ /* 0x000fc600017e64ff */
[----:B------:R-:W-:Y:S01]  /*4e7c0*/  IMAD.MOV.U32 R9, RZ, RZ, RZ ;  /* 0x000000ffff097224 */ /* 0x000fe200078e00ff */
[----:B------:R-:W-:Y:S01]  /*4e7d0*/  IADD3 R0, PT, PT, R41, R21, RZ ;  /* 0x0000001529007210 */ /* 0x000fe20007ffe0ff */
[----:B------:R-:W-:Y:S02]  /*4e7e0*/  IMAD.IADD R23, R23, 0x1, R49 ;  /* 0x0000000117177824 */ /* 0x000fe400078e0231 */
[----:B------:R-:W-:-:S04]  /*4e7f0*/  IMAD.WIDE.U32 R8, R4, 0x3d1, R8 ;  /* 0x000003d104087825 */ /* 0x000fc800078e0008 */
[----:B------:R-:W-:Y:S01]  /*4e800*/  VIADD R22, R9, UR4 ;  /* 0x0000000409167c36 */ /* 0x000fe20008000000 */
[----:B------:R-:W-:Y:S01]  /*4e810*/  IADD3 R14, P3, P2, R8, R5, R30 ;  /* 0x00000005080e7210 */ /* 0x000fe20007a7e01e */
[----:B------:R-:W-:Y:S01]  /*4e820*/  IMAD.MOV.U32 R31, RZ, RZ, RZ ;  /* 0x000000ffff1f7224 */ /* 0x000fe200078e00ff */
[----:B------:R-:W-:Y:S01]  /*4e830*/  IADD3 R8, P4, PT, R0, R23, RZ ;  /* 0x0000001700087210 */ /* 0x000fe20007f9e0ff */
[----:B------:R-:W-:Y:S01]  /*4e840*/  IMAD.MOV.U32 R23, RZ, RZ, RZ ;  /* 0x000000ffff177224 */ /* 0x000fe200078e00ff */
[----:B------:R-:W-:-:S03]  /*4e850*/  IADD3.X R5, PT, PT, RZ, RZ, RZ, P0, P1 ;  /* 0x000000ffff057210 */ /* 0x000fc600007e24ff */
[----:B------:R-:W-:Y:S01]  /*4e860*/  IMAD.X R9, RZ, RZ, RZ, P4 ;  /* 0x000000ffff097224 */ /* 0x000fe200020e06ff */
[----:B------:R-:W-:Y:S01]  /*4e870*/  IADD3 R14, P4, P5, R46, R5, R14 ;  /* 0x000000052e0e7210 */ /* 0x000fe20007d9e00e */
[----:B------:R-:W-:Y:S01]  /*4e880*/  IMAD.WIDE.U32 R22, R40, 0x3d1, R22 ;  /* 0x000003d128167825 */ /* 0x000fe200078e0016 */
[----:B------:R-:W-:-:S03]  /*4e890*/  IADD3.X R5, PT, PT, RZ, RZ, RZ, P3, P2 ;  /* 0x000000ffff057210 */ /* 0x000fc60001fe44ff */
[----:B------:R-:W-:Y:S01]  /*4e8a0*/  IMAD.WIDE.U32 R8, R7, R50, R8 ;  /* 0x0000003207087225 */ /* 0x000fe200078e0008 */
[----:B------:R-:W-:Y:S02]  /*4e8b0*/  IADD3 R12, P0, P1, R22, R5, R34 ;  /* 0x00000005160c7210 */ /* 0x000fe4000791e022 */
[----:B------:R-:W-:Y:S01]  /*4e8c0*/  IADD3.X R5, PT, PT, RZ, RZ, RZ, P4, P5 ;  /* 0x000000ffff057210 */ /* 0x000fe200027ea4ff */
[----:B------:R-:W-:Y:S01]  /*4e8d0*/  VIADD R30, R23, UR4 ;  /* 0x00000004171e7c36 */ /* 0x000fe20008000000 */
[----:B------:R-:W-:Y:S01]  /*4e8e0*/  IADD3.X R21, PT, PT, RZ, RZ, RZ, P0, P1 ;  /* 0x000000ffff157210 */ /* 0x000fe200007e24ff */
[----:B------:R-:W-:Y:S01]  /*4e8f0*/  IMAD R7, R51, R7, RZ ;  /* 0x0000000733077224 */ /* 0x000fe200078e02ff */
[----:B------:R-:W-:Y:S01]  /*4e900*/  IADD3 R12, P2, P3, R4, R5, R12 ;  /* 0x00000005040c7210 */ /* 0x000fe20007b5e00c */
[----:B------:R-:W-:-:S03]  /*4e910*/  IMAD.WIDE.U32 R22, R8, 0x3d1, R30 ;  /* 0x000003d108167825 */ /* 0x000fc600078e001e */
[----:B------:R-:W-:Y:S01]  /*4e920*/  IADD3.X R5, PT, PT, RZ, RZ, RZ, P2, P3 ;  /* 0x000000ffff057210 */ /* 0x000fe200017e64ff */
[----:B------:R-:W-:Y:S01]  /*4e930*/  VIADD R4, R23, UR4 ;  /* 0x0000000417047c36 */ /* 0x000fe20008000000 */
[----:B------:R-:W-:Y:S01]  /*4e940*/  IADD3 R10, P0, P1, R22, R21, R36 ;  /* 0x00000015160a7210 */ /* 0x000fe2000791e024 */
[----:B------:R-:W-:-:S03]  /*4e950*/  IMAD.IADD R21, R9, 0x1, R7 ;  /* 0x0000000109157824 */ /* 0x000fc600078e0207 */
[----:B------:R-:W-:Y:S01]  /*4e960*/  IADD3 R10, P2, P3, R40, R5, R10 ;  /* 0x00000005280a7210 */ /* 0x000fe20007b5e00a */
[----:B------:R-:W-:Y:S01]  /*4e970*/  IMAD.MOV.U32 R5, RZ, RZ, RZ ;  /* 0x000000ffff057224 */ /* 0x000fe200078e00ff */
[----:B------:R-:W-:Y:S02]  /*4e980*/  IADD3.X R9, PT, PT, RZ, RZ, RZ, P0, P1 ;  /* 0x000000ffff097210 */ /* 0x000fe400007e24ff */
[----:B------:R-:W-:Y:S01]  /*4e990*/  IADD3.X R7, PT, PT, RZ, RZ, RZ, P2, P3 ;  /* 0x000000ffff077210 */ /* 0x000fe200017e64ff */
[----:B------:R-:W-:-:S03]  /*4e9a0*/  IMAD.WIDE.U32 R4, R21, 0x3d1, R4 ;  /* 0x000003d115047825 */ /* 0x000fc600078e0004 */
        /* <DEDUP_REMOVED lines=33> */
.L_x_515:
[----:B------:R-:W-:Y:S05]  /*4ebc0*/  BSYNC.RECONVERGENT B2 ;  /* 0x0000000000027941 */ /* 0x000fea0003800200 */
.L_x_514:
[----:B------:R-:W-:Y:S01]  /*4ebd0*/  ISETP.GT.U32.OR P0, PT, R8, R19, P0 ;  /* 0x000000130800720c */ /* 0x000fe20000704470 */
[----:B------:R-:W-:Y:S04]  /*4ebe0*/  BSSY.RECONVERGENT B2, `(.L_x_516) ;  /* 0x0000056000027945 */ /* 0x000fe80003800200 */
[----:B------:R-:W-:Y:S01]  /*4ebf0*/  BSSY.RELIABLE B3, `(.L_x_517) ;  /* 0x0000028000037945 */ /* 0x000fe20003800100 */
[----:B------:R-:W-:-:S07]  /*4ec00*/  IMAD.MOV.U32 R0, RZ, RZ, R8 ;  /* 0x000000ffff007224 */ /* 0x000fce00078e0008 */
        /* <DEDUP_REMOVED lines=38> */
.L_x_518:
[----:B------:R-:W-:Y:S05]  /*4ee70*/  BSYNC.RELIABLE B3 ;  /* 0x0000000000037941 */ /* 0x000fea0003800100 */
.L_x_517:
        /* <DEDUP_REMOVED lines=42> */
[----:B------:R-:W-:-:S05]  /*4f120*/  @P0 IMAD.MOV R2, RZ, RZ, R0 ;  /* 0x000000ffff020224 */ /* 0x000fca00078e0200 */
[----:B------:R-:W-:-:S07]  /*4f130*/  IADD3 R0, PT, PT, -R19, R2, RZ ;  /* 0x0000000213007210 */ /* 0x000fce0007ffe1ff */
.L_x_519:
[----:B------:R-:W-:Y:S05]  /*4f140*/  BSYNC.RECONVERGENT B2 ;  /* 0x0000000000027941 */ /* 0x000fea0003800200 */
.L_x_516:
        /* <DEDUP_REMOVED lines=41> */
.L_x_522:
[----:B------:R-:W-:Y:S05]  /*4f3e0*/  BSYNC.RELIABLE B3 ;  /* 0x0000000000037941 */ /* 0x000fea0003800100 */
.L_x_521:
        /* <DEDUP_REMOVED lines=44> */
.L_x_523:
[----:B------:R-:W-:Y:S05]  /*4f6b0*/  BSYNC.RECONVERGENT B2 ;  /* 0x0000000000027941 */ /* 0x000fea0003800200 */
.L_x_520:
[-C--:B------:R-:W-:Y:S01]  /*4f6c0*/  IMAD R7, R53, R3.reuse, RZ ;  /* 0x0000000335077224 */ /* 0x080fe200078e02ff */
[----:B------:R-:W-:Y:S01]  /*4f6d0*/  UMOV UR4, URZ ;  /* 0x000000ff00047c82 */ /* 0x000fe20008000000 */
[----:B------:R-:W-:Y:S01]  /*4f6e0*/  IMAD.WIDE.U32 R4, R52, R3, RZ ;  /* 0x0000000334047225 */ /* 0x000fe200078e00ff */
[----:B------:R-:W-:Y:S03]  /*4f6f0*/  BSSY.RECONVERGENT B2, `(.L_x_524) ;  /* 0x0000186000027945 */ /* 0x000fe60003800200 */
[----:B------:R-:W-:Y:S02]  /*4f700*/  IMAD.IADD R6, R5, 0x1, R7 ;  /* 0x0000000105067824 */ /* 0x000fe400078e0207 */
[----:B------:R-:W-:Y:S02]  /*4f710*/  IMAD.MOV.U32 R7, RZ, RZ, RZ ;  /* 0x000000ffff077224 */ /* 0x000fe400078e00ff */
[----:B------:R-:W-:-:S02]  /*4f720*/  IMAD R9, R53, R61, RZ ;  /* 0x0000003d35097224 */ /* 0x000fc400078e02ff */
[----:B------:R-:W-:-:S04]  /*4f730*/  IMAD.WIDE.U32 R6, R61, R52, R6 ;  /* 0x000000343d067225 */ /* 0x000fc800078e0006 */
[----:B------:R-:W-:Y:S02]  /*4f740*/  IMAD.IADD R8, R7, 0x1, R9 ;  /* 0x0000000107087824 */ /* 0x000fe400078e0209 */
[----:B------:R-:W-:Y:S02]  /*4f750*/  IMAD.MOV.U32 R7, RZ, RZ, RZ ;  /* 0x000000ffff077224 */ /* 0x000fe400078e00ff */
[----:B------:R-:W-:Y:S02]  /*4f760*/  IMAD R31, R33, R3, RZ ;  /* 0x00000003211f7224 */ /* 0x000fe400078e02ff */
[----:B------:R-:W-:-:S04]  /*4f770*/  IMAD.WIDE.U32 R6, R3, R32, R6 ;  /* 0x0000002003067225 */ /* 0x000fc800078e0006 */
[----:B------:R-:W-:Y:S02]  /*4f780*/  IMAD.MOV.U32 R9, RZ, RZ, RZ ;  /* 0x000000ffff097224 */ /* 0x000fe400078e00ff */
[----:B------:R-:W-:Y:S02]  /*4f790*/  IMAD.IADD R31, R7, 0x1, R31 ;  /* 0x00000001071f7824 */ /* 0x000fe400078e021f */
[----:B------:R-:W-:-:S04]  /*4f7a0*/  IMAD.WIDE.U32 R8, R59, R52, R8 ;  /* 0x000000343b087225 */ /* 0x000fc800078e0008 */
[----:B------:R-:W-:Y:S01]  /*4f7b0*/  IMAD R35, R33, R61, RZ ;  /* 0x0000003d21237224 */ /* 0x000fe200078e02ff */
[----:B------:R-:W-:Y:S01]  /*4f7c0*/  IADD3 R30, P0, PT, R31, R8, RZ ;  /* 0x000000081f1e7210 */ /* 0x000fe20007f1e0ff */
[C---:B------:R-:W-:Y:S02]  /*4f7d0*/  IMAD R8, R53.reuse, R59, RZ ;  /* 0x0000003b35087224 */ /* 0x040fe400078e02ff */
[----:B------:R-:W-:Y:S02]  /*4f7e0*/  IMAD R23, R53, R57, RZ ;  /* 0x0000003935177224 */ /* 0x000fe400078e02ff */
[----:B------:R-:W-:Y:S02]  /*4f7f0*/  IMAD.X R31, RZ, RZ, RZ, P0 ;  /* 0x000000ffff1f7224 */ /* 0x000fe400000e06ff */
        /* <DEDUP_REMOVED lines=10> */
[----:B------:R-:W-:Y:S02]  /*4f8a0*/  IMAD R37, R85, R3, RZ ;  /* 0x0000000355257224 */ /* 0x000fe400078e02ff */
        /* <DEDUP_REMOVED lines=8> */
[----:B------:R-:W-:Y:S01]  /*4f930*/  IMAD R5, R53, R17, RZ ;  /* 0x0000001135057224 */ /* 0x000fe200078e02ff */
[----:B------:R-:W-:Y:S01]  /*4f940*/  IADD3.X R37, PT, PT, RZ, RZ, RZ, P1, !PT ;  /* 0x000000ffff257210 */ /* 0x000fe20000ffe4ff */
[----:B------:R-:W-:Y:S01]  /*4f950*/  IMAD R41, R85, R61, RZ ;  /* 0x0000003d55297224 */ /* 0x000fe200078e02ff */
[----:B------:R-:W-:Y:S01]  /*4f960*/  IADD3 R34, P0, PT, R35, R22, RZ ;  /* 0x0000001623227210 */ /* 0x000fe20007f1e0ff */
[----:B------:R-:W-:Y:S02]  /*4f970*/  IMAD.IADD R22, R23, 0x1, R5 ;  /* 0x0000000117167824 */ /* 0x000fe400078e0205 */
[----:B------:R-:W-:-:S04]  /*4f980*/  IMAD.WIDE.U32 R36, R61, R84, R36 ;  /* 0x000000543d247225 */ /* 0x000fc800078e0024 */
[----:B------:R-:W-:Y:S02]  /*4f990*/  IMAD.X R35, RZ, RZ, RZ, P0 ;  /* 0x000000ffff237224 */ /* 0x000fe400000e06ff */
        /* <DEDUP_REMOVED lines=11> */
[----:B------:R-:W-:Y:S02]  /*4fa50*/  IMAD.MOV.U32 R22, RZ, RZ, R36 ;  /* 0x000000ffff167224 */ /* 0x000fe400078e0024 */
[----:B------:R-:W-:-:S02]  /*4fa60*/  IMAD.MOV.U32 R23, RZ, RZ, RZ ;  /* 0x000000ffff177224 */ /* 0x000fc400078e00ff */
[----:B------:R-:W-:Y:S02]  /*4fa70*/  IMAD R21, R27, R3, RZ ;  /* 0x000000031b157224 */ /* 0x000fe400078e02ff */
[----:B------:R-:W-:-:S04]  /*4fa80*/  IMAD.WIDE.U32 R22, R3, R26, R22 ;  /* 0x0000001a03167225 */ /* 0x000fc800078e0016 */
[----:B------:R-:W-:Y:S02]  /*4fa90*/  IMAD R9, R85, R59, RZ ;  /* 0x0000003b55097224 */ /* 0x000fe400078e02ff */
[----:B------:R-:W-:Y:S02]  /*4faa0*/  IMAD.X R35, RZ, RZ, RZ, P0 ;  /* 0x000000ffff237224 */ /* 0x000fe400000e06ff */
        /* <DEDUP_REMOVED lines=13> */
[----:B------:R-:W-:Y:S02]  /*4fb80*/  IMAD.X R37, RZ, RZ, RZ, P1 ;  /* 0x000000ffff257224 */ /* 0x000fe400008e06ff */
[----:B------:R-:W-:Y:S02]  /*4fb90*/  IMAD R43, R27, R61, RZ ;  /* 0x0000003d1b2b7224 */ /* 0x000fe400078e02ff */
[----:B------:R-:W-:-:S04]  /*4fba0*/  IMAD.WIDE.U32 R40, R61, R26, R40 ;  /* 0x0000001a3d287225 */ /* 0x000fc800078e0028 */
[----:B------:R-:W-:Y:S02]  /*4fbb0*/  IMAD.IADD R34, R31, 0x1, R7 ;  /* 0x000000011f227824 */ /* 0x000fe400078e0207 */
[----:B------:R-:W-:Y:S02]  /*4fbc0*/  IMAD.X R31, RZ, RZ, RZ, P0 ;  /* 0x000000ffff1f7224 */ /* 0x000fe400000e06ff */
[----:B------:R-:W-:Y:S02]  /*4fbd0*/  IMAD R9, R85, R57, RZ ;  /* 0x0000003955097224 */ /* 0x000fe400078e02ff */
[----:B------:R-:W-:-:S04]  /*4fbe0*/  IMAD.WIDE.U32 R36, R57, R84, R36 ;  /* 0x0000005439247225 */ /* 0x000fc800078e0024 */
[----:B------:R-:W-:Y:S02]  /*4fbf0*/  IMAD.IADD R43, R41, 0x1, R43 ;  /* 0x00000001292b7824 */ /* 0x000fe400078e022b */
[----:B------:R-:W-:-:S03]  /*4fc00*/  IMAD.WIDE.U32 R30, R15, R32, R30 ;  /* 0x000000200f1e7225 */ /* 0x000fc600078e001e */
[----:B------:R-:W-:Y:S01]  /*4fc10*/  IADD3 R42, P0, PT, R43, R36, RZ ;  /* 0x000000242b2a7210 */ /* 0x000fe20007f1e0ff */
[----:B------:R-:W-:Y:S02]  /*4fc20*/  IMAD.MOV.U32 R35, RZ, RZ, RZ ;  /* 0x000000ffff237224 */ /* 0x000fe400078e00ff */
[----:B------:R-:W-:Y:S02]  /*4fc30*/  IMAD.IADD R37, R37, 0x1, R9 ;  /* 0x0000000125257824 */ /* 0x000fe400078e0209 */
[----:B------:R-:W-:Y:S02]  /*4fc40*/  IMAD R5, R33, R15, RZ ;  /* 0x0000000f21057224 */ /* 0x000fe400078e02ff */
[----:B------:R-:W-:Y:S01]  /*4fc50*/  IMAD R7, R53, R11, RZ ;  /* 0x0000000b35077224 */ /* 0x000fe200078e02ff */
[----:B------:R-:W-:Y:S01]  /*4fc60*/  IADD3 R36, P1, PT, R37, R30, RZ ;  /* 0x0000001e25247210 */ /* 0x000fe20007f3e0ff */
[----:B------:R-:W-:-:S04]  /*4fc70*/  IMAD.WIDE.U32 R52, R11, R52, R34 ;  /* 0x000000340b347225 */ /* 0x000fc800078e0022 */
        /* <DEDUP_REMOVED lines=24> */
[----:B------:R-:W-:Y:S01]  /*4fe00*/  IMAD.X R41, RZ, RZ, RZ, P2 ;  /* 0x000000ffff297224 */ /* 0x000fe200010e06ff */
[----:B------:R-:W-:Y:S01]  /*4fe10*/  IADD3 R34, P0, PT, R35, R52, RZ ;  /* 0x0000003423227210 */ /* 0x000fe20007f1e0ff */
[----:B------:R-:W-:-:S02]  /*4fe20*/  IMAD R45, R89, R61, RZ ;  /* 0x0000003d592d7224 */ /* 0x000fc400078e02ff */
[----:B------:R-:W-:-:S04]  /*4fe30*/  IMAD.WIDE.U32 R42, R61, R88, R42 ;  /* 0x000000583d2a7225 */ /* 0x000fc800078e002a */
[----:B------:R-:W-:Y:S01]  /*4fe40*/  IMAD.X R37, RZ, RZ, RZ, P1 ;  /* 0x000000ffff257224 */ /* 0x000fe200008e06ff */
[----:B------:R-:W-:Y:S01]  /*4fe50*/  IADD3 R45, PT, PT, R43, R45, RZ ;  /* 0x0000002d2b2d7210 */ /* 0x000fe20007ffe0ff */
[----:B------:R-:W-:Y:S02]  /*4fe60*/  IMAD R7, R27, R57, RZ ;  /* 0x000000391b077224 */ /* 0x000fe400078e02ff */
[----:B------:R-:W-:-:S04]  /*4fe70*/  IMAD.WIDE.U32 R40, R57, R26, R40 ;  /* 0x0000001a39287225 */ /* 0x000fc800078e0028 */
[----:B------:R-:W-:Y:S01]  /*4fe80*/  IMAD.X R35, RZ, RZ, RZ, P0 ;  /* 0x000000ffff237224 */ /* 0x000fe200000e06ff */
[----:B------:R-:W-:Y:S01]  /*4fe90*/  IADD3 R44, P0, PT, R45, R40, RZ ;  /* 0x000000282d2c7210 */ /* 0x000fe20007f1e0ff */
[----:B------:R-:W-:Y:S02]  /*4fea0*/  IMAD R5, R85, R15, RZ ;  /* 0x0000000f55057224 */ /* 0x000fe400078e02ff */
        /* <DEDUP_REMOVED lines=69> */
[----:B------:R-:W-:Y:S01]  /*50300*/  IMAD R5, R39, R61, RZ ;  /* 0x0000003d27057224 */ /* 0x000fe200078e02ff */
[----:B------:R-:W-:Y:S01]  /*50310*/  IADD3 R36, P0, PT, R37, R84, RZ ;  /* 0x0000005425247210 */ /* 0x000fe20007f1e0ff */
[----:B------:R-:W-:-:S02]  /*50320*/  IMAD.X R43, RZ, RZ, RZ, P2 ;  /* 0x000000ffff2b7224 */ /* 0x000fc400010e06ff */
[----:B------:R-:W-:Y:S01]  /*50330*/  IMAD.WIDE.U32 R44, R61, R38, R44 ;  /* 0x000000263d2c7225 */ /* 0x000fe200078e002c */
[----:B------:R-:W-:-:S03]  /*50340*/  IADD3.X R37, PT, PT, RZ, RZ, RZ, P0, !PT ;  /* 0x000000ffff257210 */ /* 0x000fc600007fe4ff */
        /* <DEDUP_REMOVED lines=18> */
[----:B------:R-:W-:Y:S02]  /*50470*/  IMAD R23, R39, R59, RZ ;  /* 0x0000003b27177224 */ /* 0x000fe400078e02ff */
[----:B------:R-:W-:Y:S02]  /*50480*/  IMAD.X R41, RZ, RZ, RZ, P1 ;  /* 0x000000ffff297224 */ /* 0x000fe400008e06ff */
        /* <DEDUP_REMOVED lines=14> */
[----:B------:R-:W-:Y:S02]  /*50570*/  IMAD.IADD R3, R3, 0x1, R7 ;  /* 0x0000000103037824 */ /* 0x000fe400078e0207 */
[----:B------:R-:W-:Y:S02]  /*50580*/  IMAD.X R43, RZ, RZ, RZ, P2 ;  /* 0x000000ffff2b7224 */ /* 0x000fe400010e06ff */
[----:B------:R-:W-:Y:S01]  /*50590*/  IMAD.WIDE.U32 R36, R61, R78, R36 ;  /* 0x0000004e3d247225 */ /* 0x000fe200078e0024 */
[----:B------:R-:W-:-:S03]  /*505a0*/  IADD3 R2, P0, PT, R3, R24, RZ ;  /* 0x0000001803027210 */ /* 0x000fc60007f1e0ff */
[----:B------:R-:W-:Y:S02]  /*505b0*/  IMAD R47, R79, R61, RZ ;  /* 0x0000003d4f2f7224 */ /* 0x000fe400078e02ff */
        /* <DEDUP_REMOVED lines=9> */
[----:B------:R-:W-:-:S03]  /*50650*/  IMAD.WIDE.U32 R2, R11, R88, R2 ;  /* 0x000000580b027225 */ /* 0x000fc600078e0002 */
[----:B------:R-:W-:Y:S01]  /*50660*/  IADD3 R44, P1, PT, R45, R40, RZ ;  /* 0x000000282d2c7210 */ /* 0x000fe20007f3e0ff */
[----:B------:R-:W-:Y:S02]  /*50670*/  IMAD.IADD R43, R41, 0x1, R5 ;  /* 0x00000001292b7824 */ /* 0x000fe400078e0205 */
[----:B------:R-:W-:Y:S02]  /*50680*/  IMAD.X R47, RZ, RZ, RZ, P0 ;  /* 0x000000ffff2f7224 */ /* 0x000fe400000e06ff */
[----:B------:R-:W-:Y:S01]  /*50690*/  IMAD.X R45, RZ, RZ, RZ, P1 ;  /* 0x000000ffff2d7224 */ /* 0x000fe200008e06ff */
[----:B------:R-:W-:Y:S01]  /*506a0*/  IADD3 R42, P0, PT, R43, R2, RZ ;  /* 0x000000022b2a7210 */ /* 0x000fe20007f1e0ff */
[----:B------:R-:W-:-:S04]  /*506b0*/  IMAD.WIDE.U32 R40, R59, R78, R46 ;  /* 0x0000004e3b287225 */ /* 0x000fc800078e002e */
[----:B------:R-:W-:Y:S02]  /*506c0*/  IMAD R5, R79, R59, RZ ;  /* 0x0000003b4f057224 */ /* 0x000fe400078e02ff */
[----:B------:R-:W-:Y:S02]  /*506d0*/  IMAD.X R43, RZ, RZ, RZ, P0 ;  /* 0x000000ffff2b7224 */ /* 0x000fe400000e06ff */
[----:B------:R-:W-:Y:S02]  /*506e0*/  IMAD R9, R39, R17, RZ ;  /* 0x0000001127097224 */ /* 0x000fe400078e02ff */
[----:B------:R-:W-:-:S04]  /*506f0*/  IMAD.WIDE.U32 R44, R17, R38, R44 ;  /* 0x00000026112c7225 */ /* 0x000fc800078e002c */
[----:B------:R-:W-:Y:S02]  /*50700*/  IMAD.IADD R5, R41, 0x1, R5 ;  /* 0x0000000129057824 */ /* 0x000fe400078e0205 */
[----:B------:R-:W-:Y:S02]  /*50710*/  IMAD R89, R89, R11, RZ ;  /* 0x0000000b59597224 */ /* 0x000fe400078e02ff */
[----:B------:R-:W-:Y:S01]  /*50720*/  IMAD R7, R29, R13, RZ ;  /* 0x0000000d1d077224 */ /* 0x000fe200078e02ff */
[----:B------:R-:W-:Y:S01]  /*50730*/  IADD3 R2, P0, PT, R5, R44, RZ ;  /* 0x0000002c05027210 */ /* 0x000fe20007f1e0ff */
[----:B------:R-:W-:-:S04]  /*50740*/  IMAD.WIDE.U32 R42, R13, R28, R42 ;  /* 0x0000001c0d2a7225 */ /* 0x000fc800078e002a */
        /* <DEDUP_REMOVED lines=19> */
[----:B------:R-:W-:Y:S02]  /*50880*/  SEL R3, RZ, 0x1, P0 ;  /* 0x00000001ff037807 */ /* 0x000fe40000000000 */
[----:B------:R-:W-:Y:S01]  /*50890*/  IADD3.X R5, PT, PT, RZ, RZ, RZ, P1, !PT ;  /* 0x000000ffff057210 */ /* 0x000fe20000ffe4ff */
[----:B------:R-:W-:Y:S01]  /*508a0*/  VIADD R46, R47, UR4 ;  /* 0x000000042f2e7c36 */ /* 0x000fe20008000000 */
[----:B------:R-:W-:Y:S01]  /*508b0*/  IADD3 R28, P0, PT, R7, R42, RZ ;  /* 0x0000002a071c7210 */ /* 0x000fe20007f1e0ff */
[----:B------:R-:W-:-:S02]  /*508c0*/  IMAD.MOV.U32 R47, RZ, RZ, RZ ;  /* 0x000000ffff2f7224 */ /* 0x000fc400078e00ff */
[----:B------:R-:W-:Y:S02]  /*508d0*/  IMAD R9, R29, R11, RZ ;  /* 0x0000000b1d097224 */ /* 0x000fe400078e02ff */
[----:B------:R-:W-:-:S04]  /*508e0*/  IMAD.WIDE.U32 R44, R40, 0x3d1, R46 ;  /* 0x000003d1282c7825 */ /* 0x000fc800078e002e */
[----:B------:R-:W-:Y:S01]  /*508f0*/  IMAD.X R29, RZ, RZ, RZ, P0 ;  /* 0x000000ffff1d7224 */ /* 0x000fe200000e06ff */
[----:B------:R-:W-:Y:S01]  /*50900*/  IADD3 R3, P1, P2, R44, R6, R3 ;  /* 0x000000062c037210 */ /* 0x000fe20007a3e003 */
[----:B------:R-:W-:-:S03]  /*50910*/  IMAD.WIDE.U32 R4, R17, R78, R4 ;  /* 0x0000004e11047225 */ /* 0x000fc600078e0004 */
[----:B------:R-:W-:Y:S01]  /*50920*/  IADD3 R36, P3, PT, R3, R36, RZ ;  /* 0x0000002403247210 */ /* 0x000fe20007f7e0ff */
[----:B------:R-:W-:Y:S02]  /*50930*/  IMAD R17, R79, R17, RZ ;  /* 0x000000114f117224 */ /* 0x000fe400078e02ff */
[----:B------:R-:W-:-:S04]  /*50940*/  IMAD.WIDE.U32 R6, R13, R38, R28 ;  /* 0x000000260d067225 */ /* 0x000fc800078e001c */
[----:B------:R-:W-:Y:S01]  /*50950*/  IMAD.IADD R29, R5, 0x1, R17 ;  /* 0x00000001051d7824 */ /* 0x000fe200078e0211 */
[----:B------:R-:W-:Y:S01]  /*50960*/  IADD3.X R5, PT, PT, RZ, RZ, RZ, P1, P2 ;  /* 0x000000ffff057210 */ /* 0x000fe20000fe44ff */
[----:B------:R-:W-:Y:S02]  /*50970*/  IMAD R17, R39, R13, RZ ;  /* 0x0000000d27117224 */ /* 0x000fe400078e02ff */
[----:B------:R-:W-:Y:S01]  /*50980*/  IMAD.IADD R9, R43, 0x1, R9 ;  /* 0x000000012b097824 */ /* 0x000fe200078e0209 */
[----:B------:R-:W-:Y:S01]  /*50990*/  IADD3 R28, P0, PT, R29, R6, RZ ;  /* 0x000000061d1c7210 */ /* 0x000fe20007f1e0ff */
[----:B------:R-:W-:Y:S02]  /*509a0*/  VIADD R42, R45, UR4 ;  /* 0x000000042d2a7c36 */ /* 0x000fe40008000000 */
[----:B------:R-:W-:Y:S02]  /*509b0*/  IMAD.MOV.U32 R43, RZ, RZ, RZ ;  /* 0x000000ffff2b7224 */ /* 0x000fe400078e00ff */
[----:B------:R-:W-:-:S02]  /*509c0*/  IMAD.IADD R6, R7, 0x1, R17 ;  /* 0x0000000107067824 */ /* 0x000fc400078e0211 */
[----:B------:R-:W-:-:S04]  /*509d0*/  IMAD.WIDE.U32 R42, R2, 0x3d1, R42 ;  /* 0x000003d1022a7825 */ /* 0x000fc800078e002a */
[----:B------:R-:W-:Y:S01]  /*509e0*/  IMAD.X R29, RZ, RZ, RZ, P0 ;  /* 0x000000ffff1d7224 */ /* 0x000fe200000e06ff */
[----:B------:R-:W-:Y:S01]  /*509f0*/  IADD3 R6, P0, PT, R6, R9, RZ ;  /* 0x0000000906067210 */ /* 0x000fe20007f1e0ff */
[----:B------:R-:W-:Y:S01]  /*50a00*/  IMAD.X R3, RZ, RZ, RZ, P3 ;  /* 0x000000ffff037224 */ /* 0x000fe200018e06ff */
[----:B------:R-:W-:Y:S01]  /*50a10*/  IADD3 R5, P1, P2, R42, R5, R8 ;  /* 0x000000052a057210 */ /* 0x000fe20007a3e008 */
[----:B------:R-:W-:-:S03]  /*50a20*/  IMAD.WIDE.U32 R8, R15, R78, R28 ;  /* 0x0000004e0f087225 */ /* 0x000fc600078e001c */
[----:B------:R-:W-:Y:S01]  /*50a30*/  IADD3 R40, P3, P4, R40, R3, R5 ;  /* 0x0000000328287210 */ /* 0x000fe20007c7e005 */
[----:B------:R-:W-:Y:S01]  /*50a40*/  IMAD.X R7, RZ, RZ, RZ, P0 ;  /* 0x000000ffff077224 */ /* 0x000fe200000e06ff */
[----:B------:R-:W-:Y:S01]  /*50a50*/  IADD3.X R23, PT, PT, RZ, RZ, RZ, P1, P2 ;  /* 0x000000ffff177210 */ /* 0x000fe20000fe44ff */
[----:B------:R-:W-:Y:S02]  /*50a60*/  IMAD R29, R79, R15, RZ ;  /* 0x0000000f4f1d7224 */ /* 0x000fe400078e02ff */
[----:B------:R-:W-:Y:S02]  /*50a70*/  VIADD R42, R43, UR4 ;  /* 0x000000042b2a7c36 */ /* 0x000fe40008000000 */
[----:B------:R-:W-:-:S04]  /*50a80*/  IMAD.WIDE.U32 R6, R11, R38, R6 ;  /* 0x000000260b067225 */ /* 0x000fc800078e0006 */
        /* <DEDUP_REMOVED lines=8> */
[----:B------:R-:W-:Y:S02]  /*50b10*/  VIADD R22, R43, UR4 ;  /* 0x000000042b167c36 */ /* 0x000fe40008000000 */
[----:B------:R-:W-:Y:S01]  /*50b20*/  IMAD.IADD R7, R7, 0x1, R39 ;  /* 0x0000000107077824 */ /* 0x000fe200078e0227 */
[----:B------:R-:W-:Y:S01]  /*50b30*/  IADD3 R9, P0, P1, R2, R9, R23 ;  /* 0x0000000902097210 */ /* 0x000fe2000791e017 */
[----:B------:R-:W-:Y:S01]  /*50b40*/  IMAD.WIDE.U32 R2, R13, R78, R28 ;  /* 0x0000004e0d027225 */ /* 0x000fe200078e001c */
[----:B------:R-:W-:Y:S02]  /*50b50*/  IADD3.X R5, PT, PT, RZ, RZ, RZ, P2, P3 ;  /* 0x000000ffff057210 */ /* 0x000fe400017e64ff */
[----:B------:R-:W-:Y:S01]  /*50b60*/  IADD3.X R17, PT, PT, RZ, RZ, RZ, P0, P1 ;  /* 0x000000ffff117210 */ /* 0x000fe200007e24ff */
[----:B------:R-:W-:-:S02]  /*50b70*/  IMAD R13, R79, R13, RZ ;  /* 0x0000000d4f0d7224 */ /* 0x000fc400078e02ff */
[----:B------:R-:W-:Y:S02]  /*50b80*/  IMAD.MOV.U32 R23, RZ, RZ, RZ ;  /* 0x000000ffff177224 */ /* 0x000fe400078e00ff */
[----:B------:R-:W-:Y:S02]  /*50b90*/  IMAD.IADD R6, R3, 0x1, R13 ;  /* 0x0000000103067824 */ /* 0x000fe400078e020d */
[----:B------:R-:W-:-:S03]  /*50ba0*/  IMAD.WIDE.U32 R22, R8, 0x3d1, R22 ;  /* 0x000003d108167825 */ /* 0x000fc600078e0016 */
[----:B------:R-:W-:Y:S01]  /*50bb0*/  IADD3 R6, P4, PT, R6, R7, RZ ;  /* 0x0000000706067210 */ /* 0x000fe20007f9e0ff */
[----:B------:R-:W-:Y:S01]  /*50bc0*/  VIADD R28, R23, UR4 ;  /* 0x00000004171c7c36 */ /* 0x000fe20008000000 */
[----:B------:R-:W-:Y:S01]  /*50bd0*/  IADD3 R30, P3, P2, R22, R5, R30 ;  /* 0x00000005161e7210 */ /* 0x000fe20007a7e01e */
        /* <DEDUP_REMOVED lines=8> */
[----:B------:R-:W-:Y:S01]  /*50c60*/  VIADD R28, R23, UR4 ;  /* 0x00000004171c7c36 */ /* 0x000fe20008000000 */
[----:B------:R-:W-:Y:S01]  /*50c70*/  IADD3.X R3, PT, PT, RZ, RZ, RZ, P0, P1 ;  /* 0x000000ffff037210 */ /* 0x000fe200007e24ff */
[----:B------:R-:W-:Y:S01]  /*50c80*/  IMAD R11, R79, R11, RZ ;  /* 0x0000000b4f0b7224 */ /* 0x000fe200078e02ff */
[----:B------:R-:W-:Y:S01]  /*50c90*/  IADD3 R15, P2, P3, R8, R15, R22 ;  /* 0x0000000f080f7210 */ /* 0x000fe20007b5e016 */
[----:B------:R-:W-:-:S03]  /*50ca0*/  IMAD.WIDE.U32 R6, R4, 0x3d1, R28 ;  /* 0x000003d104067825 */ /* 0x000fc600078e001c */
[----:B------:R-:W-:Y:S01]  /*50cb0*/  IADD3.X R13, PT, PT, RZ, RZ, RZ, P2, P3 ;  /* 0x000000ffff0d7210 */ /* 0x000fe200017e64ff */
[----:B------:R-:W-:Y:S01]  /*50cc0*/  IMAD.IADD R11, R5, 0x1, R11 ;  /* 0x00000001050b7824 */ /* 0x000fe200078e020b */
        /* <DEDUP_REMOVED lines=40> */
.L_x_525:
[----:B------:R-:W-:Y:S05]  /*50f50*/  BSYNC.RECONVERGENT B2 ;  /* 0x0000000000027941 */ /* 0x000fea0003800200 */
.L_x_524:
[----:B------:R-:W-:Y:S01]  /*50f60*/  ISETP.GT.U32.OR P0, PT, R22, R19, P0 ;  /* 0x000000131600720c */ /* 0x000fe20000704470 */
[----:B------:R-:W-:Y:S04]  /*50f70*/  BSSY.RECONVERGENT B2, `(.L_x_526) ;  /* 0x0000057000027945 */ /* 0x000fe80003800200 */
[----:B------:R-:W-:Y:S08]  /*50f80*/  BSSY.RELIABLE B3, `(.L_x_527) ;  /* 0x0000029000037945 */ /* 0x000ff00003800100 */
[----:B------:R-:W-:Y:S05]  /*50f90*/  @P0 BRA `(.L_x_528) ;  /* 0x00000000009c0947 */ /* 0x000fea0003800000 */
[----:B------:R-:W-:Y:S01]  /*50fa0*/  ISETP.GE.U32.AND P0, PT, R22, R19, PT ;  /* 0x000000131600720c */ /* 0x000fe20003f06070 */
[----:B------:R-:W-:Y:S01]  /*50fb0*/  IMAD.MOV.U32 R41, RZ, RZ, R36 ;  /* 0x000000ffff297224 */ /* 0x000fe200078e0024 */
[----:B------:R-:W-:-:S11]  /*50fc0*/  MOV R23, R9 ;  /* 0x0000000900177202 */ /* 0x000fd60000000f00 */
        /* <DEDUP_REMOVED lines=36> */
.L_x_528:
[----:B------:R-:W-:Y:S05]  /*51210*/  BSYNC.RELIABLE B3 ;  /* 0x0000000000037941 */ /* 0x000fea0003800100 */
.L_x_527:
        /* <DEDUP_REMOVED lines=44> */
.L_x_529:
[----:B------:R-:W-:Y:S05]  /*514e0*/  BSYNC.RECONVERGENT B2 ;  /* 0x0000000000027941 */ /* 0x000fea0003800200 */
.L_x_526:
        /* <DEDUP_REMOVED lines=41> */
.L_x_531:
[----:B------:R-:W-:Y:S05]  /*51780*/  BSYNC.RELIABLE B2 ;  /* 0x0000000000027941 */ /* 0x000fea0003800100 */
.L_x_530:
[----:B------:R-:W0:Y:S01]  /*51790*/  LDCU.128 UR16, c[0x3][URZ] ;  /* 0x00c00000ff1077ac */ /* 0x000e220008000c00 */
[----:B------:R-:W-:Y:S01]  /*517a0*/  PRMT R11, RZ, 0x7610, R11 ;  /* 0x00007610ff0b7816 */ /* 0x000fe2000000000b */
        /* <DEDUP_REMOVED lines=43> */
.L_x_472:
[----:B--23--:R-:W-:Y:S05]  /*51a60*/  BSYNC.RECONVERGENT B1 ;  /* 0x0000000000017941 */ /* 0x00cfea0003800200 */
.L_x_471:
[----:B------:R-:W-:Y:S05]  /*51a70*/  WARPSYNC.ALL ;  /* 0x0000000000007948 */ /* 0x000fea0003800000 */
[----:B------:R-:W0:Y:S01]  /*51a80*/  S2R R4, SR_TID.X ;  /* 0x0000000000047919 */ /* 0x000e220000002100 */
[----:B------:R-:W0:Y:S08]  /*51a90*/  S2UR UR4, SR_CTAID.X ;  /* 0x00000000000479c3 */ /* 0x000e300000002500 */
[----:B------:R-:W0:Y:S08]  /*51aa0*/  LDC R5, c[0x0][0x360] ;  /* 0x0000d800ff057b82 */ /* 0x000e300000000800 */
[----:B------:R-:W1:Y:S01]  /*51ab0*/  LDC.64 R2, c[0x0][0x388] ;  /* 0x0000e200ff027b82 */ /* 0x000e620000000a00 */
[----:B0-----:R-:W-:-:S04]  /*51ac0*/  IMAD R5, R5, UR4, R4 ;  /* 0x0000000405057c24 */ /* 0x001fc8000f8e0204 */
[----:B-1----:R-:W-:-:S05]  /*51ad0*/  IMAD.WIDE R2, R5, 0x44, R2 ;  /* 0x0000004405027825 */ /* 0x002fca00078e0202 */
[----:B------:R-:W-:Y:S04]  /*51ae0*/  STG.E desc[UR6][R2.64], R25 ;  /* 0x0000001902007986 */ /* 0x000fe8000c101906 */
        /* <DEDUP_REMOVED lines=15> */
[----:B------:R-:W-:Y:S01]  /*51be0*/  STG.E.U8 desc[UR6][R2.64+0x40], R11 ;  /* 0x0000400b02007986 */ /* 0x000fe2000c101106 */
[----:B------:R-:W-:Y:S05]  /*51bf0*/  EXIT ;  /* 0x000000000000794d */ /* 0x000fea0003800000 */
.L_x_532:
[----:B------:R-:W-:-:S00]  /*51c00*/  BRA `(.L_x_532) ;  /* 0xfffffffc00fc7947 */ /* 0x000fc0000383ffff */
[----:B------:R-:W-:-:S00]  /*51c10*/  NOP ;  /* 0x0000000000007918 */ /* 0x000fc00000000000 */
        /* <DEDUP_REMOVED lines=14> */
.L_x_533:


//--------------------- .nv.shared.reserved.0     --------------------------
	.section	.nv.shared.reserved.0,"aw",@nobits
	.weak		__nv_reservedSMEM_offset_0_alias
	.size		__nv_reservedSMEM_offset_0_alias, 0, 64
	.other		__nv_reservedSMEM_offset_0_alias,@"STO_CUDA_RESERVED_SHARED STV_DEFAULT"
__nv_reservedSMEM_offset_0_alias:
	.zero		0
	.zero		64


//--------------------- .nv.constant0._Z34private_to_public_key_batch_kernelPK6BigIntP7ECPointi --------------------------
	.section	.nv.constant0._Z34private_to_public_key_batch_kernelPK6BigIntP7ECPointi,"a",@progbits
	.sectionflags	@""
	.align	4
.nv.constant0._Z34private_to_public_key_batch_kernelPK6BigIntP7ECPointi:
	.zero		916


//--------------------- SYMBOLS --------------------------

	.type		.nv.reservedSmem.offset0,@object
	.size		.nv.reservedSmem.offset0,0x4
